def matmul_kernel(
    a_ptr,
    b_ptr,
    c_ptr,
    M,
    N,
    K,
    stride_am,
    stride_ak,
    stride_bk,
    stride_bn,
    stride_cm,
    stride_cn,
    BLOCK_M: tl.constexpr,
    BLOCK_N: tl.constexpr,
    BLOCK_K: tl.constexpr,
    GROUP_M: tl.constexpr,
):
    pid = tl.program_id(axis=0)
    num_pid_m = tl.cdiv(M, BLOCK_M)
    num_pid_n = tl.cdiv(N, BLOCK_N)
    num_pid_in_group = GROUP_M * num_pid_n
    group_id = pid // num_pid_in_group
    first_pid_m = group_id * GROUP_M
    group_size_m = min(num_pid_m - first_pid_m, GROUP_M)
    pid_m = first_pid_m + ((pid % num_pid_in_group) % group_size_m)
    pid_n = (pid % num_pid_in_group) // group_size_m

    offs_am = (pid_m * BLOCK_M + tl.arange(0, BLOCK_M)) % M
    offs_bn = (pid_n * BLOCK_N + tl.arange(0, BLOCK_N)) % N
    offs_k = tl.arange(0, BLOCK_K)
    a_ptrs = a_ptr + offs_am[:, None] * stride_am + offs_k[None, :] * stride_ak
    b_ptrs = b_ptr + offs_k[:, None] * stride_bk + offs_bn[None, :] * stride_bn

    acc = tl.zeros((BLOCK_M, BLOCK_N), dtype=tl.float32)
    for kk in range(0, tl.cdiv(K, BLOCK_K)):
        a = tl.load(a_ptrs, mask=offs_k[None, :] < K - kk * BLOCK_K, other=0.0)
        b = tl.load(b_ptrs, mask=offs_k[:, None] < K - kk * BLOCK_K, other=0.0)
        acc = tl.dot(a, b, acc)
        a_ptrs += BLOCK_K * stride_ak
        b_ptrs += BLOCK_K * stride_bk

    c = acc.to(c_ptr.dtype.element_ty)
    offs_cm = pid_m * BLOCK_M + tl.arange(0, BLOCK_M)
    offs_cn = pid_n * BLOCK_N + tl.arange(0, BLOCK_N)
    c_ptrs = c_ptr + offs_cm[:, None] * stride_cm + offs_cn[None, :] * stride_cn
    mask = (offs_cm[:, None] < M) & (offs_cn[None, :] < N)
    tl.store(c_ptrs, c, mask=mask)

# config = {"BLOCK_K": 128, "BLOCK_M": 256, "BLOCK_N": 64, "GROUP_M": 8, "arch": "sm_90", "dtype": "bf16", "num_ctas": 1, "num_stages": 3, "num_warps": 1}
# arch = sm_90


// ===== COMPILED SASS (sm_90a) =====

	.target	sm_90a

	.elftype	@"ET_EXEC"


//--------------------- .note.nv.tkinfo           --------------------------
	.section	.note.nv.tkinfo,"",@"SHT_NOTE"
	.sectionflags	@"SHF_NOTE_NV_TKINFO"
	.tkinfo
        /*0018*/ 	.word	0x00000002
        /*0030*/ 	.string	""
        /*0030*/ 	.string	"ptxas"
        /*0030*/ 	.string	"Cuda compilation tools, release 13.0, V13.0.88"
        /*0030*/ 	.string	"Build cuda_13.0.r13.0/compiler.36424714_0"
        /*0030*/ 	.string	"-v  -suppress-debug-info  -lineinfo  -arch sm_90a "



//--------------------- .note.nv.cuinfo           --------------------------
	.section	.note.nv.cuinfo,"",@"SHT_NOTE"
	.sectionflags	@"SHF_NOTE_NV_CUINFO"
        /*0018*/ 	.short	0x0002
        /*001a*/ 	.short	0x005a
        /*001c*/ 	.short	0x0082
	.zero		2


//--------------------- .nv.info                  --------------------------
	.section	.nv.info,"",@"SHT_CUDA_INFO"
	.align	4


	//----- nvinfo : EIATTR_REGCOUNT
	.align		4
        /*0000*/ 	.byte	0x04, 0x2f
        /*0002*/ 	.short	(.L_1 - .L_0)
	.align		4
.L_0:
        /*0004*/ 	.word	index@(matmul_kernel)
        /*0008*/ 	.word	0x00000040


	//----- nvinfo : EIATTR_FRAME_SIZE
	.align		4
.L_1:
        /*000c*/ 	.byte	0x04, 0x11
        /*000e*/ 	.short	(.L_3 - .L_2)
	.align		4
.L_2:
        /*0010*/ 	.word	index@(matmul_kernel)
        /*0014*/ 	.word	0x00006560


	//----- nvinfo : EIATTR_MIN_STACK_SIZE
	.align		4
.L_3:
        /*0018*/ 	.byte	0x04, 0x12
        /*001a*/ 	.short	(.L_5 - .L_4)
	.align		4
.L_4:
        /*001c*/ 	.word	index@(matmul_kernel)
        /*0020*/ 	.word	0x00006560
.L_5:


//--------------------- .nv.compat                --------------------------
	.section	.nv.compat,"",@"SHT_CUDA_COMPAT_INFO"
	.align	4
        /*0000*/ 	.byte	0x02, 0x09, 0x01, 0x00, 0x02, 0x02, 0x01, 0x00, 0x02, 0x05, 0x05, 0x00, 0x03, 0x07, 0x01, 0x01
        /*0010*/ 	.byte	0x02, 0x03, 0x00, 0x00, 0x02, 0x06, 0x01, 0x00, 0x04, 0x0b, 0x08, 0x00, 0x00, 0x00, 0x00, 0x00
        /*0020*/ 	.byte	0x00, 0x00, 0x00, 0x00


//--------------------- .nv.info.matmul_kernel    --------------------------
	.section	.nv.info.matmul_kernel,"",@"SHT_CUDA_INFO"
	.sectionflags	@""
	.align	4


	//----- nvinfo : EIATTR_CUDA_API_VERSION
	.align		4
        /*0000*/ 	.byte	0x04, 0x37
        /*0002*/ 	.short	(.L_7 - .L_6)
.L_6:
        /*0004*/ 	.word	0x00000082


	//----- nvinfo : EIATTR_KPARAM_INFO
	.align		4
.L_7:
        /*0008*/ 	.byte	0x04, 0x17
        /*000a*/ 	.short	(.L_9 - .L_8)
.L_8:
        /*000c*/ 	.word	0x00000000
        /*0010*/ 	.short	0x000d
        /*0012*/ 	.short	0x0048
        /*0014*/ 	.byte	0x00, 0xf4, 0x21, 0x00


	//----- nvinfo : EIATTR_KPARAM_INFO
	.align		4
.L_9:
        /*0018*/ 	.byte	0x04, 0x17
        /*001a*/ 	.short	(.L_11 - .L_10)
.L_10:
        /*001c*/ 	.word	0x00000000
        /*0020*/ 	.short	0x000c
        /*0022*/ 	.short	0x0040
        /*0024*/ 	.byte	0x00, 0xf4, 0x21, 0x00


	//----- nvinfo : EIATTR_KPARAM_INFO
	.align		4
.L_11:
        /*0028*/ 	.byte	0x04, 0x17
        /*002a*/ 	.short	(.L_13 - .L_12)
.L_12:
        /*002c*/ 	.word	0x00000000
        /*0030*/ 	.short	0x000b
        /*0032*/ 	.short	0x0038
        /*0034*/ 	.byte	0x00, 0xf0, 0x11, 0x00


	//----- nvinfo : EIATTR_KPARAM_INFO
	.align		4
.L_13:
        /*0038*/ 	.byte	0x04, 0x17
        /*003a*/ 	.short	(.L_15 - .L_14)
.L_14:
        /*003c*/ 	.word	0x00000000
        /*0040*/ 	.short	0x000a
        /*0042*/ 	.short	0x0034
        /*0044*/ 	.byte	0x00, 0xf0, 0x11, 0x00


	//----- nvinfo : EIATTR_KPARAM_INFO
	.align		4
.L_15:
        /*0048*/ 	.byte	0x04, 0x17
        /*004a*/ 	.short	(.L_17 - .L_16)
.L_16:
        /*004c*/ 	.word	0x00000000
        /*0050*/ 	.short	0x0009
        /*0052*/ 	.short	0x0030
        /*0054*/ 	.byte	0x00, 0xf0, 0x11, 0x00


	//----- nvinfo : EIATTR_KPARAM_INFO
	.align		4
.L_17:
        /*0058*/ 	.byte	0x04, 0x17
        /*005a*/ 	.short	(.L_19 - .L_18)
.L_18:
        /*005c*/ 	.word	0x00000000
        /*0060*/ 	.short	0x0008
        /*0062*/ 	.short	0x002c
        /*0064*/ 	.byte	0x00, 0xf0, 0x11, 0x00


	//----- nvinfo : EIATTR_KPARAM_INFO
	.align		4
.L_19:
        /*0068*/ 	.byte	0x04, 0x17
        /*006a*/ 	.short	(.L_21 - .L_20)
.L_20:
        /*006c*/ 	.word	0x00000000
        /*0070*/ 	.short	0x0007
        /*0072*/ 	.short	0x0028
        /*0074*/ 	.byte	0x00, 0xf0, 0x11, 0x00


	//----- nvinfo : EIATTR_KPARAM_INFO
	.align		4
.L_21:
        /*0078*/ 	.byte	0x04, 0x17
        /*007a*/ 	.short	(.L_23 - .L_22)
.L_22:
        /*007c*/ 	.word	0x00000000
        /*0080*/ 	.short	0x0006
        /*0082*/ 	.short	0x0024
        /*0084*/ 	.byte	0x00, 0xf0, 0x11, 0x00


	//----- nvinfo : EIATTR_KPARAM_INFO
	.align		4
.L_23:
        /*0088*/ 	.byte	0x04, 0x17
        /*008a*/ 	.short	(.L_25 - .L_24)
.L_24:
        /*008c*/ 	.word	0x00000000
        /*0090*/ 	.short	0x0005
        /*0092*/ 	.short	0x0020
        /*0094*/ 	.byte	0x00, 0xf0, 0x11, 0x00


	//----- nvinfo : EIATTR_KPARAM_INFO
	.align		4
.L_25:
        /*0098*/ 	.byte	0x04, 0x17
        /*009a*/ 	.short	(.L_27 - .L_26)
.L_26:
        /*009c*/ 	.word	0x00000000
        /*00a0*/ 	.short	0x0004
        /*00a2*/ 	.short	0x001c
        /*00a4*/ 	.byte	0x00, 0xf0, 0x11, 0x00


	//----- nvinfo : EIATTR_KPARAM_INFO
	.align		4
.L_27:
        /*00a8*/ 	.byte	0x04, 0x17
        /*00aa*/ 	.short	(.L_29 - .L_28)
.L_28:
        /*00ac*/ 	.word	0x00000000
        /*00b0*/ 	.short	0x0003
        /*00b2*/ 	.short	0x0018
        /*00b4*/ 	.byte	0x00, 0xf0, 0x11, 0x00


	//----- nvinfo : EIATTR_KPARAM_INFO
	.align		4
.L_29:
        /*00b8*/ 	.byte	0x04, 0x17
        /*00ba*/ 	.short	(.L_31 - .L_30)
.L_30:
        /*00bc*/ 	.word	0x00000000
        /*00c0*/ 	.short	0x0002
        /*00c2*/ 	.short	0x0010
        /*00c4*/ 	.byte	0x00, 0xf4, 0x21, 0x00


	//----- nvinfo : EIATTR_KPARAM_INFO
	.align		4
.L_31:
        /*00c8*/ 	.byte	0x04, 0x17
        /*00ca*/ 	.short	(.L_33 - .L_32)
.L_32:
        /*00cc*/ 	.word	0x00000000
        /*00d0*/ 	.short	0x0001
        /*00d2*/ 	.short	0x0008
        /*00d4*/ 	.byte	0x00, 0xf4, 0x21, 0x00


	//----- nvinfo : EIATTR_KPARAM_INFO
	.align		4
.L_33:
        /*00d8*/ 	.byte	0x04, 0x17
        /*00da*/ 	.short	(.L_35 - .L_34)
.L_34:
        /*00dc*/ 	.word	0x00000000
        /*00e0*/ 	.short	0x0000
        /*00e2*/ 	.short	0x0000
        /*00e4*/ 	.byte	0x00, 0xf4, 0x21, 0x00


	//----- nvinfo : EIATTR_SPARSE_MMA_MASK
	.align		4
.L_35:
        /*00e8*/ 	.byte	0x03, 0x50
        /*00ea*/ 	.short	0x0000


	//----- nvinfo : EIATTR_MAXREG_COUNT
	.align		4
        /*00ec*/ 	.byte	0x03, 0x1b
        /*00ee*/ 	.short	0x00ff


	//----- nvinfo : EIATTR_NUM_BARRIERS
	.align		4
        /*00f0*/ 	.byte	0x02, 0x4c
        /*00f2*/ 	.byte	0x01
	.zero		1


	//----- nvinfo : EIATTR_ANNOTATIONS
	.align		4
        /*00f4*/ 	.byte	0x04, 0x55
        /*00f6*/ 	.short	(.L_37 - .L_36)


	//   ....[0]....
.L_36:
        /*00f8*/ 	.word	0x00000001
        /*00fc*/ 	.byte	0xa0, 0x01, 0x00, 0x00, 0x01, 0x00, 0x00, 0x00, 0xf0, 0x01, 0x00, 0x00, 0x01, 0x00, 0x00, 0x00
        /* <DEDUP_REMOVED lines=782> */
        /*31ec*/ 	.byte	0x70, 0xc5, 0x00, 0x00, 0x01, 0x00, 0x00, 0x00, 0x80, 0xc5, 0x00, 0x00


	//----- nvinfo : EIATTR_MERCURY_ISA_VERSION
	.align		4
.L_37:
        /*31f8*/ 	.byte	0x03, 0x5f
        /*31fa*/ 	.short	0x0101


	//----- nvinfo : EIATTR_COOP_GROUP_MASK_REGIDS
	.align		4
        /*31fc*/ 	.byte	0x04, 0x29
        /*31fe*/ 	.short	(.L_39 - .L_38)


	//   ....[0]....
.L_38:
        /*3200*/ 	.word	0xffffffff


	//   ....[1]....
        /*3204*/ 	.word	0xffffffff


	//   ....[2]....
        /*3208*/ 	.word	0xffffffff


	//   ....[3]....
        /*320c*/ 	.word	0xffffffff


	//   ....[4]....
        /*3210*/ 	.word	0xffffffff


	//   ....[5]....
        /*3214*/ 	.word	0xffffffff


	//   ....[6]....
        /*3218*/ 	.word	0xffffffff


	//   ....[7]....
        /*321c*/ 	.word	0xffffffff


	//   ....[8]....
        /*3220*/ 	.word	0xffffffff


	//   ....[9]....
        /*3224*/ 	.word	0xffffffff


	//   ....[10]....
        /*3228*/ 	.word	0xffffffff


	//   ....[11]....
        /*322c*/ 	.word	0xffffffff


	//   ....[12]....
        /*3230*/ 	.word	0xffffffff


	//   ....[13]....
        /*3234*/ 	.word	0xffffffff


	//   ....[14]....
        /*3238*/ 	.word	0xffffffff


	//   ....[15]....
        /*323c*/ 	.word	0xffffffff


	//   ....[16]....
        /*3240*/ 	.word	0xffffffff


	//   ....[17]....
        /*3244*/ 	.word	0xffffffff


	//   ....[18]....
        /*3248*/ 	.word	0xffffffff


	//   ....[19]....
        /*324c*/ 	.word	0xffffffff


	//   ....[20]....
        /*3250*/ 	.word	0xffffffff


	//   ....[21]....
        /*3254*/ 	.word	0xffffffff


	//   ....[22]....
        /*3258*/ 	.word	0xffffffff


	//   ....[23]....
        /*325c*/ 	.word	0xffffffff


	//   ....[24]....
        /*3260*/ 	.word	0xffffffff


	//   ....[25]....
        /*3264*/ 	.word	0xffffffff


	//   ....[26]....
        /*3268*/ 	.word	0xffffffff


	//   ....[27]....
        /*326c*/ 	.word	0xffffffff


	//   ....[28]....
        /*3270*/ 	.word	0xffffffff


	//   ....[29]....
        /*3274*/ 	.word	0xffffffff


	//   ....[30]....
        /*3278*/ 	.word	0xffffffff


	//   ....[31]....
        /*327c*/ 	.word	0xffffffff


	//   ....[32]....
        /*3280*/ 	.word	0xffffffff


	//   ....[33]....
        /*3284*/ 	.word	0xffffffff


	//   ....[34]....
        /*3288*/ 	.word	0xffffffff


	//   ....[35]....
        /*328c*/ 	.word	0xffffffff


	//   ....[36]....
        /*3290*/ 	.word	0xffffffff


	//   ....[37]....
        /*3294*/ 	.word	0xffffffff


	//   ....[38]....
        /*3298*/ 	.word	0xffffffff


	//   ....[39]....
        /*329c*/ 	.word	0xffffffff


	//   ....[40]....
        /*32a0*/ 	.word	0xffffffff


	//   ....[41]....
        /*32a4*/ 	.word	0xffffffff


	//   ....[42]....
        /*32a8*/ 	.word	0xffffffff


	//   ....[43]....
        /*32ac*/ 	.word	0xffffffff


	//   ....[44]....
        /*32b0*/ 	.word	0xffffffff


	//   ....[45]....
        /*32b4*/ 	.word	0xffffffff


	//   ....[46]....
        /*32b8*/ 	.word	0xffffffff


	//   ....[47]....
        /*32bc*/ 	.word	0xffffffff


	//   ....[48]....
        /*32c0*/ 	.word	0xffffffff


	//   ....[49]....
        /*32c4*/ 	.word	0xffffffff


	//   ....[50]....
        /*32c8*/ 	.word	0xffffffff


	//   ....[51]....
        /*32cc*/ 	.word	0xffffffff


	//   ....[52]....
        /*32d0*/ 	.word	0xffffffff


	//   ....[53]....
        /*32d4*/ 	.word	0xffffffff


	//   ....[54]....
        /*32d8*/ 	.word	0xffffffff


	//   ....[55]....
        /*32dc*/ 	.word	0xffffffff


	//   ....[56]....
        /*32e0*/ 	.word	0xffffffff


	//   ....[57]....
        /*32e4*/ 	.word	0xffffffff


	//   ....[58]....
        /*32e8*/ 	.word	0xffffffff


	//   ....[59]....
        /*32ec*/ 	.word	0xffffffff


	//   ....[60]....
        /*32f0*/ 	.word	0xffffffff


	//   ....[61]....
        /*32f4*/ 	.word	0xffffffff


	//   ....[62]....
        /*32f8*/ 	.word	0xffffffff


	//   ....[63]....
        /*32fc*/ 	.word	0xffffffff


	//   ....[64]....
        /*3300*/ 	.word	0xffffffff


	//   ....[65]....
        /*3304*/ 	.word	0xffffffff


	//   ....[66]....
        /*3308*/ 	.word	0xffffffff


	//   ....[67]....
        /*330c*/ 	.word	0xffffffff


	//   ....[68]....
        /*3310*/ 	.word	0xffffffff


	//   ....[69]....
        /*3314*/ 	.word	0xffffffff


	//   ....[70]....
        /*3318*/ 	.word	0xffffffff


	//   ....[71]....
        /*331c*/ 	.word	0xffffffff


	//   ....[72]....
        /*3320*/ 	.word	0xffffffff


	//   ....[73]....
        /*3324*/ 	.word	0xffffffff


	//   ....[74]....
        /*3328*/ 	.word	0xffffffff


	//   ....[75]....
        /*332c*/ 	.word	0xffffffff


	//   ....[76]....
        /*3330*/ 	.word	0xffffffff


	//   ....[77]....
        /*3334*/ 	.word	0xffffffff


	//   ....[78]....
        /*3338*/ 	.word	0xffffffff


	//   ....[79]....
        /*333c*/ 	.word	0xffffffff


	//   ....[80]....
        /*3340*/ 	.word	0xffffffff


	//   ....[81]....
        /*3344*/ 	.word	0xffffffff


	//   ....[82]....
        /*3348*/ 	.word	0xffffffff


	//   ....[83]....
        /*334c*/ 	.word	0xffffffff


	//   ....[84]....
        /*3350*/ 	.word	0xffffffff


	//   ....[85]....
        /*3354*/ 	.word	0xffffffff


	//   ....[86]....
        /*3358*/ 	.word	0xffffffff


	//   ....[87]....
        /*335c*/ 	.word	0xffffffff


	//   ....[88]....
        /*3360*/ 	.word	0xffffffff


	//   ....[89]....
        /*3364*/ 	.word	0xffffffff


	//   ....[90]....
        /*3368*/ 	.word	0xffffffff


	//   ....[91]....
        /*336c*/ 	.word	0xffffffff


	//   ....[92]....
        /*3370*/ 	.word	0xffffffff


	//   ....[93]....
        /*3374*/ 	.word	0xffffffff


	//   ....[94]....
        /*3378*/ 	.word	0xffffffff


	//   ....[95]....
        /*337c*/ 	.word	0xffffffff


	//   ....[96]....
        /*3380*/ 	.word	0xffffffff


	//   ....[97]....
        /*3384*/ 	.word	0xffffffff


	//   ....[98]....
        /*3388*/ 	.word	0xffffffff


	//   ....[99]....
        /*338c*/ 	.word	0xffffffff


	//   ....[100]....
        /*3390*/ 	.word	0xffffffff


	//   ....[101]....
        /*3394*/ 	.word	0xffffffff


	//   ....[102]....
        /*3398*/ 	.word	0xffffffff


	//   ....[103]....
        /*339c*/ 	.word	0xffffffff


	//   ....[104]....
        /*33a0*/ 	.word	0xffffffff


	//   ....[105]....
        /*33a4*/ 	.word	0xffffffff


	//   ....[106]....
        /*33a8*/ 	.word	0xffffffff


	//   ....[107]....
        /*33ac*/ 	.word	0xffffffff


	//   ....[108]....
        /*33b0*/ 	.word	0xffffffff


	//   ....[109]....
        /*33b4*/ 	.word	0xffffffff


	//   ....[110]....
        /*33b8*/ 	.word	0xffffffff


	//   ....[111]....
        /*33bc*/ 	.word	0xffffffff


	//   ....[112]....
        /*33c0*/ 	.word	0xffffffff


	//   ....[113]....
        /*33c4*/ 	.word	0xffffffff


	//   ....[114]....
        /*33c8*/ 	.word	0xffffffff


	//   ....[115]....
        /*33cc*/ 	.word	0xffffffff


	//   ....[116]....
        /*33d0*/ 	.word	0xffffffff


	//   ....[117]....
        /*33d4*/ 	.word	0xffffffff


	//   ....[118]....
        /*33d8*/ 	.word	0xffffffff


	//   ....[119]....
        /*33dc*/ 	.word	0xffffffff


	//   ....[120]....
        /*33e0*/ 	.word	0xffffffff


	//   ....[121]....
        /*33e4*/ 	.word	0xffffffff


	//   ....[122]....
        /*33e8*/ 	.word	0xffffffff


	//   ....[123]....
        /*33ec*/ 	.word	0xffffffff


	//   ....[124]....
        /*33f0*/ 	.word	0xffffffff


	//   ....[125]....
        /*33f4*/ 	.word	0xffffffff


	//   ....[126]....
        /*33f8*/ 	.word	0xffffffff


	//----- nvinfo : EIATTR_COOP_GROUP_INSTR_OFFSETS
	.align		4
.L_39:
        /*33fc*/ 	.byte	0x04, 0x28
        /*33fe*/ 	.short	(.L_41 - .L_40)


	//   ....[0]....
.L_40:
        /*3400*/ 	.word	0x000a3350


	//   ....[1]....
        /*3404*/ 	.word	0x000a3370


	//   ....[2]....
        /*3408*/ 	.word	0x000a3390


	//   ....[3]....
        /*340c*/ 	.word	0x000a33b0


	//   ....[4]....
        /*3410*/ 	.word	0x000a33d0


	//   ....[5]....
        /*3414*/ 	.word	0x000a33f0


	//   ....[6]....
        /*3418*/ 	.word	0x000a3410


	//   ....[7]....
        /*341c*/ 	.word	0x000a3430


	//   ....[8]....
        /*3420*/ 	.word	0x000a3450


	//   ....[9]....
        /*3424*/ 	.word	0x000a3470


	//   ....[10]....
        /*3428*/ 	.word	0x000a3490


	//   ....[11]....
        /*342c*/ 	.word	0x000a34b0


	//   ....[12]....
        /*3430*/ 	.word	0x000a3710


	//   ....[13]....
        /*3434*/ 	.word	0x000a3730


	//   ....[14]....
        /*3438*/ 	.word	0x000a37d0


	//   ....[15]....
        /*343c*/ 	.word	0x000a37f0


	//   ....[16]....
        /*3440*/ 	.word	0x000a3810


	//   ....[17]....
        /*3444*/ 	.word	0x000a3830


	//   ....[18]....
        /*3448*/ 	.word	0x000a3850


	//   ....[19]....
        /*344c*/ 	.word	0x000a3870


	//   ....[20]....
        /*3450*/ 	.word	0x000a3890


	//   ....[21]....
        /*3454*/ 	.word	0x000a38b0


	//   ....[22]....
        /*3458*/ 	.word	0x000a38d0


	//   ....[23]....
        /*345c*/ 	.word	0x000a38f0


	//   ....[24]....
        /*3460*/ 	.word	0x000a3910


	//   ....[25]....
        /*3464*/ 	.word	0x000a3950


	//   ....[26]....
        /*3468*/ 	.word	0x000a3c20


	//   ....[27]....
        /*346c*/ 	.word	0x000a3c40


	//   ....[28]....
        /*3470*/ 	.word	0x000a3ca0


	//   ....[29]....
        /*3474*/ 	.word	0x000a3cc0


	//   ....[30]....
        /*3478*/ 	.word	0x000a3ce0


	//   ....[31]....
        /*347c*/ 	.word	0x000a3d00


	//   ....[32]....
        /*3480*/ 	.word	0x000a3d20


	//   ....[33]....
        /*3484*/ 	.word	0x000a3d40


	//   ....[34]....
        /*3488*/ 	.word	0x000a3d60


	//   ....[35]....
        /*348c*/ 	.word	0x000a3d80


	//   ....[36]....
        /*3490*/ 	.word	0x000a3da0


	//   ....[37]....
        /*3494*/ 	.word	0x000a3dc0


	//   ....[38]....
        /*3498*/ 	.word	0x000a3de0


	//   ....[39]....
        /*349c*/ 	.word	0x000a3e00


	//   ....[40]....
        /*34a0*/ 	.word	0x000a3e20


	//   ....[41]....
        /*34a4*/ 	.word	0x000a3e40


	//   ....[42]....
        /*34a8*/ 	.word	0x000a4020


	//   ....[43]....
        /*34ac*/ 	.word	0x000a4040


	//   ....[44]....
        /*34b0*/ 	.word	0x000a4060


	//   ....[45]....
        /*34b4*/ 	.word	0x000a4080


	//   ....[46]....
        /*34b8*/ 	.word	0x000a4120


	//   ....[47]....
        /*34bc*/ 	.word	0x000a4140


	//   ....[48]....
        /*34c0*/ 	.word	0x000a41d0


	//   ....[49]....
        /*34c4*/ 	.word	0x000a41f0


	//   ....[50]....
        /*34c8*/ 	.word	0x000a4230


	//   ....[51]....
        /*34cc*/ 	.word	0x000a4250


	//   ....[52]....
        /*34d0*/ 	.word	0x000a4290


	//   ....[53]....
        /*34d4*/ 	.word	0x000a42b0


	//   ....[54]....
        /*34d8*/ 	.word	0x000a44b0


	//   ....[55]....
        /*34dc*/ 	.word	0x000a44d0


	//   ....[56]....
        /*34e0*/ 	.word	0x000a4550


	//   ....[57]....
        /*34e4*/ 	.word	0x000a4570


	//   ....[58]....
        /*34e8*/ 	.word	0x000a45b0


	//   ....[59]....
        /*34ec*/ 	.word	0x000a45d0


	//   ....[60]....
        /*34f0*/ 	.word	0x000a4610


	//   ....[61]....
        /*34f4*/ 	.word	0x000a4630


	//   ....[62]....
        /*34f8*/ 	.word	0x000a4670


	//   ....[63]....
        /*34fc*/ 	.word	0x000a4690


	//   ....[64]....
        /*3500*/ 	.word	0x000a46d0


	//   ....[65]....
        /*3504*/ 	.word	0x000a46f0


	//   ....[66]....
        /*3508*/ 	.word	0x000a4730


	//   ....[67]....
        /*350c*/ 	.word	0x000a4750


	//   ....[68]....
        /*3510*/ 	.word	0x000a4790


	//   ....[69]....
        /*3514*/ 	.word	0x000a47b0


	//   ....[70]....
        /*3518*/ 	.word	0x000a49b0


	//   ....[71]....
        /*351c*/ 	.word	0x000a49d0


	//   ....[72]....
        /*3520*/ 	.word	0x000a4a50


	//   ....[73]....
        /*3524*/ 	.word	0x000a4a70


	//   ....[74]....
        /*3528*/ 	.word	0x000a4ab0


	//   ....[75]....
        /*352c*/ 	.word	0x000a4ad0


	//   ....[76]....
        /*3530*/ 	.word	0x000a4b10


	//   ....[77]....
        /*3534*/ 	.word	0x000a4b30


	//   ....[78]....
        /*3538*/ 	.word	0x000a4b70


	//   ....[79]....
        /*353c*/ 	.word	0x000a4b90


	//   ....[80]....
        /*3540*/ 	.word	0x000a4bd0


	//   ....[81]....
        /*3544*/ 	.word	0x000a4bf0


	//   ....[82]....
        /*3548*/ 	.word	0x000a4c30


	//   ....[83]....
        /*354c*/ 	.word	0x000a4c50


	//   ....[84]....
        /*3550*/ 	.word	0x000a4c90


	//   ....[85]....
        /*3554*/ 	.word	0x000a4cb0


	//   ....[86]....
        /*3558*/ 	.word	0x000a4ef0


	//   ....[87]....
        /*355c*/ 	.word	0x000a4f10


	//   ....[88]....
        /*3560*/ 	.word	0x000a4f70


	//   ....[89]....
        /*3564*/ 	.word	0x000a4f90


	//   ....[90]....
        /*3568*/ 	.word	0x000a4fb0


	//   ....[91]....
        /*356c*/ 	.word	0x000a4fd0


	//   ....[92]....
        /*3570*/ 	.word	0x000a4ff0


	//   ....[93]....
        /*3574*/ 	.word	0x000a5010


	//   ....[94]....
        /*3578*/ 	.word	0x000a5030


	//   ....[95]....
        /*357c*/ 	.word	0x000a5050


	//   ....[96]....
        /*3580*/ 	.word	0x000a5070


	//   ....[97]....
        /*3584*/ 	.word	0x000a5090


	//   ....[98]....
        /*3588*/ 	.word	0x000a51f0


	//   ....[99]....
        /*358c*/ 	.word	0x000a5210


	//   ....[100]....
        /*3590*/ 	.word	0x000a5230


	//   ....[101]....
        /*3594*/ 	.word	0x000a5250


	//   ....[102]....
        /*3598*/ 	.word	0x000a5270


	//   ....[103]....
        /*359c*/ 	.word	0x000a52f0


	//   ....[104]....
        /*35a0*/ 	.word	0x000a5310


	//   ....[105]....
        /*35a4*/ 	.word	0x000a5350


	//   ....[106]....
        /*35a8*/ 	.word	0x000a5370


	//   ....[107]....
        /*35ac*/ 	.word	0x000a53b0


	//   ....[108]....
        /*35b0*/ 	.word	0x000a53f0


	//   ....[109]....
        /*35b4*/ 	.word	0x000a5410


	//   ....[110]....
        /*35b8*/ 	.word	0x000a5430


	//   ....[111]....
        /*35bc*/ 	.word	0x000a5450


	//   ....[112]....
        /*35c0*/ 	.word	0x000a5470


	//   ....[113]....
        /*35c4*/ 	.word	0x000a54f0


	//   ....[114]....
        /*35c8*/ 	.word	0x000a5510


	//   ....[115]....
        /*35cc*/ 	.word	0x000a5530


	//   ....[116]....
        /*35d0*/ 	.word	0x000a5550


	//   ....[117]....
        /*35d4*/ 	.word	0x000a5570


	//   ....[118]....
        /*35d8*/ 	.word	0x000a5590


	//   ....[119]....
        /*35dc*/ 	.word	0x000a55b0


	//   ....[120]....
        /*35e0*/ 	.word	0x000a55d0


	//   ....[121]....
        /*35e4*/ 	.word	0x000a55f0


	//   ....[122]....
        /*35e8*/ 	.word	0x000a5610


	//   ....[123]....
        /*35ec*/ 	.word	0x000a5630


	//   ....[124]....
        /*35f0*/ 	.word	0x000a5650


	//   ....[125]....
        /*35f4*/ 	.word	0x000a5680


	//   ....[126]....
        /*35f8*/ 	.word	0x000a5880


	//----- nvinfo : EIATTR_EXIT_INSTR_OFFSETS
	.align		4
.L_41:
        /*35fc*/ 	.byte	0x04, 0x1c
        /*35fe*/ 	.short	(.L_43 - .L_42)


	//   ....[0]....
.L_42:
        /*3600*/ 	.word	0x000b0a40


	//   ....[1]....
        /*3604*/ 	.word	0x000b0a70


	//----- nvinfo : EIATTR_REQNTID
	.align		4
.L_43:
        /*3608*/ 	.byte	0x04, 0x10
        /*360a*/ 	.short	(.L_45 - .L_44)
.L_44:
        /*360c*/ 	.word	0x00000020
        /*3610*/ 	.word	0x00000001
        /*3614*/ 	.word	0x00000001


	//----- nvinfo : EIATTR_CBANK_PARAM_SIZE
	.align		4
.L_45:
        /*3618*/ 	.byte	0x03, 0x19
        /*361a*/ 	.short	0x0050


	//----- nvinfo : EIATTR_PARAM_CBANK
	.align		4
        /*361c*/ 	.byte	0x04, 0x0a
        /*361e*/ 	.short	(.L_47 - .L_46)
	.align		4
.L_46:
        /*3620*/ 	.word	index@(.nv.constant0.matmul_kernel)
        /*3624*/ 	.short	0x0210
        /*3626*/ 	.short	0x0050


	//----- nvinfo : EIATTR_SW_WAR
	.align		4
.L_47:
        /*3628*/ 	.byte	0x04, 0x36
        /*362a*/ 	.short	(.L_49 - .L_48)
.L_48:
        /*362c*/ 	.word	0x00000008
.L_49:


//--------------------- .nv.callgraph             --------------------------
	.section	.nv.callgraph,"",@"SHT_CUDA_CALLGRAPH"
	.align	4
	.sectionentsize	8
	.align		4
        /*0000*/ 	.word	0x00000000
	.align		4
        /*0004*/ 	.word	0xffffffff
	.align		4
        /*0008*/ 	.word	0x00000000
	.align		4
        /*000c*/ 	.word	0xfffffffe
	.align		4
        /*0010*/ 	.word	0x00000000
	.align		4
        /*0014*/ 	.word	0xfffffffd
	.align		4
        /*0018*/ 	.word	0x00000000
	.align		4
        /*001c*/ 	.word	0xfffffffc


//--------------------- .text.matmul_kernel       --------------------------
	.section	.text.matmul_kernel,"ax",@progbits
	.align	128
        .global         matmul_kernel
        .type           matmul_kernel,@function
        .size           matmul_kernel,(.L_x_3 - matmul_kernel)
        .other          matmul_kernel,@"STO_CUDA_ENTRY STV_DEFAULT"
matmul_kernel:
.text.matmul_kernel:
[----:B------:R-:W0:Y:S08]  /*0000*/  LDC R1, c[0x0][0x28] ;  /* 0x00000a00ff017b82 */ /* 0x000e300000000800 */
[----:B------:R-:W1:Y:S01]  /*0010*/  LDC.64 R2, c[0x0][0x228] ;  /* 0x00008a00ff027b82 */ /* 0x000e620000000a00 */
[----:B------:R-:W2:Y:S01]  /*0020*/  S2R R7, SR_CTAID.X ;  /* 0x0000000000077919 */ /* 0x000ea20000002500 */
[----:B0-----:R-:W-:Y:S01]  /*0030*/  VIADD R1, R1, 0xffff9aa0 ;  /* 0xffff9aa001017836 */ /* 0x001fe20000000000 */
[----:B------:R-:W-:Y:S01]  /*0040*/  ULDC UR4, c[0x0][0x230] ;  /* 0x00008c0000047ab9 */ /* 0x000fe20000000800 */
[----:B------:R-:W-:Y:S01]  /*0050*/  UMOV UR5, 0x400 ;  /* 0x0000040000057882 */ /* 0x000fe20000000000 */
[----:B------:R-:W0:Y:S01]  /*0060*/  S2R R61, SR_TID.X ;  /* 0x00000000003d7919 */ /* 0x000e220000002100 */
[----:B------:R-:W-:Y:S01]  /*0070*/  UIADD3 UR4, UR4, 0x7f, URZ ;  /* 0x0000007f04047890 */ /* 0x000fe2000fffe03f */
[----:B------:R-:W-:Y:S01]  /*0080*/  CS2R R14, SRZ ;  /* 0x00000000000e7805 */ /* 0x000fe2000001ff00 */
[----:B------:R-:W3:Y:S01]  /*0090*/  S2UR UR6, SR_CgaCtaId ;  /* 0x00000000000679c3 */ /* 0x000ee20000008800 */
[----:B------:R-:W-:Y:S01]  /*00a0*/  CS2R R16, SRZ ;  /* 0x0000000000107805 */ /* 0x000fe2000001ff00 */
[----:B------:R-:W-:Y:S01]  /*00b0*/  UISETP.GE.AND UP0, UPT, UR4, 0x80, UPT ;  /* 0x000000800400788c */ /* 0x000fe2000bf06270 */
[----:B------:R-:W-:-:S02]  /*00c0*/  CS2R R18, SRZ ;  /* 0x0000000000127805 */ /* 0x000fc4000001ff00 */
[----:B------:R-:W-:Y:S02]  /*00d0*/  CS2R R20, SRZ ;  /* 0x0000000000147805 */ /* 0x000fe4000001ff00 */
[----:B------:R-:W-:Y:S02]  /*00e0*/  CS2R R22, SRZ ;  /* 0x0000000000167805 */ /* 0x000fe4000001ff00 */
[----:B------:R-:W-:Y:S02]  /*00f0*/  CS2R R24, SRZ ;  /* 0x0000000000187805 */ /* 0x000fe4000001ff00 */
[----:B------:R-:W-:Y:S02]  /*0100*/  CS2R R26, SRZ ;  /* 0x00000000001a7805 */ /* 0x000fe4000001ff00 */
[----:B------:R-:W-:Y:S02]  /*0110*/  CS2R R28, SRZ ;  /* 0x00000000001c7805 */ /* 0x000fe4000001ff00 */
[----:B------:R-:W-:-:S02]  /*0120*/  CS2R R30, SRZ ;  /* 0x00000000001e7805 */ /* 0x000fc4000001ff00 */
[----:B------:R-:W-:Y:S02]  /*0130*/  CS2R R32, SRZ ;  /* 0x0000000000207805 */ /* 0x000fe4000001ff00 */
[----:B------:R-:W-:Y:S02]  /*0140*/  CS2R R34, SRZ ;  /* 0x0000000000227805 */ /* 0x000fe4000001ff00 */
[----:B------:R-:W-:Y:S02]  /*0150*/  CS2R R36, SRZ ;  /* 0x0000000000247805 */ /* 0x000fe4000001ff00 */
[----:B------:R-:W-:Y:S02]  /*0160*/  CS2R R38, SRZ ;  /* 0x0000000000267805 */ /* 0x000fe4000001ff00 */
[----:B------:R-:W-:Y:S02]  /*0170*/  CS2R R40, SRZ ;  /* 0x0000000000287805 */ /* 0x000fe4000001ff00 */
[----:B------:R-:W-:Y:S01]  /*0180*/  CS2R R42, SRZ ;  /* 0x00000000002a7805 */ /* 0x000fe2000001ff00 */
[----:B-1----:R-:W-:Y:S01]  /*0190*/  VIADD R0, R3, 0x3f ;  /* 0x0000003f03007836 */ /* 0x002fe20000000000 */
[----:B------:R-:W-:Y:S01]  /*01a0*/  STL [R1+0x3f70], R3 ;  /* 0x003f700301007387 */ /* 0x000fe20000100800 */
[----:B------:R-:W-:-:S02]  /*01b0*/  CS2R R44, SRZ ;  /* 0x00000000002c7805 */ /* 0x000fc4000001ff00 */
[----:B------:R-:W-:Y:S02]  /*01c0*/  CS2R R46, SRZ ;  /* 0x00000000002e7805 */ /* 0x000fe4000001ff00 */
[----:B------:R-:W-:Y:S02]  /*01d0*/  CS2R R48, SRZ ;  /* 0x0000000000307805 */ /* 0x000fe4000001ff00 */
[----:B------:R-:W-:Y:S01]  /*01e0*/  SHF.R.S32.HI R5, RZ, 0x1f, R0 ;  /* 0x0000001fff057819 */ /* 0x000fe20000011400 */
[----:B------:R1:W-:Y:S01]  /*01f0*/  STL [R1+0x3f74], R2 ;  /* 0x003f740201007387 */ /* 0x0003e20000100800 */
[----:B------:R-:W-:Y:S01]  /*0200*/  ULDC.64 UR10, c[0x0][0x208] ;  /* 0x00008200000a7ab9 */ /* 0x000fe20000000a00 */
[----:B---3--:R-:W-:Y:S01]  /*0210*/  ULEA UR5, UR6, UR5, 0x18 ;  /* 0x0000000506057291 */ /* 0x008fe2000f8ec03f */
[----:B------:R-:W-:Y:S01]  /*0220*/  LEA.HI R5, R5, R0, RZ, 0x6 ;  /* 0x0000000005057211 */ /* 0x000fe200078f30ff */
[----:B------:R-:W-:Y:S01]  /*0230*/  STL [R1+0x150], RZ ;  /* 0x000150ff01007387 */ /* 0x000fe20000100800 */
[----:B--2---:R-:W-:-:S02]  /*0240*/  IABS R10, R7 ;  /* 0x00000007000a7213 */ /* 0x004fc40000000000 */
[----:B------:R-:W-:Y:S02]  /*0250*/  CS2R R50, SRZ ;  /* 0x0000000000327805 */ /* 0x000fe4000001ff00 */
[----:B------:R-:W-:Y:S01]  /*0260*/  SHF.R.S32.HI R5, RZ, 0x6, R5 ;  /* 0x00000006ff057819 */ /* 0x000fe20000011405 */
[----:B------:R-:W-:Y:S01]  /*0270*/  STL [R1+0x154], RZ ;  /* 0x000154ff01007387 */ /* 0x000fe20000100800 */
[----:B0-----:R-:W-:Y:S02]  /*0280*/  LOP3.LUT R61, R61, 0x1f, RZ, 0xc0, !PT ;  /* 0x0000001f3d3d7812 */ /* 0x001fe400078ec0ff */
[----:B------:R-:W-:Y:S02]  /*0290*/  CS2R R52, SRZ ;  /* 0x0000000000347805 */ /* 0x000fe4000001ff00 */
[----:B------:R-:W-:Y:S01]  /*02a0*/  CS2R R54, SRZ ;  /* 0x0000000000367805 */ /* 0x000fe2000001ff00 */
[----:B------:R-:W-:Y:S01]  /*02b0*/  IMAD.SHL.U32 R6, R5, 0x8, RZ ;  /* 0x0000000805067824 */ /* 0x000fe200078e00ff */
[----:B------:R-:W-:Y:S01]  /*02c0*/  STL [R1+0x158], RZ ;  /* 0x000158ff01007387 */ /* 0x000fe20000100800 */
[----:B------:R-:W-:-:S02]  /*02d0*/  CS2R R56, SRZ ;  /* 0x0000000000387805 */ /* 0x000fc4000001ff00 */
[----:B------:R-:W-:Y:S02]  /*02e0*/  CS2R R58, SRZ ;  /* 0x00000000003a7805 */ /* 0x000fe4000001ff00 */
[-C--:B------:R-:W-:Y:S01]  /*02f0*/  IABS R9, R6.reuse ;  /* 0x0000000600097213 */ /* 0x080fe20000000000 */
[----:B------:R-:W-:Y:S01]  /*0300*/  STL [R1+0x15c], RZ ;  /* 0x00015cff01007387 */ /* 0x000fe20000100800 */
[----:B------:R-:W-:Y:S02]  /*0310*/  IABS R12, R6 ;  /* 0x00000006000c7213 */ /* 0x000fe40000000000 */
[----:B------:R-:W0:Y:S01]  /*0320*/  I2F.RP R0, R9 ;  /* 0x0000000900007306 */ /* 0x000e220000209400 */
[----:B------:R-:W-:Y:S04]  /*0330*/  STL [R1+0x140], RZ ;  /* 0x000140ff01007387 */ /* 0x000fe80000100800 */
[----:B------:R-:W-:Y:S04]  /*0340*/  STL [R1+0x144], RZ ;  /* 0x000144ff01007387 */ /* 0x000fe80000100800 */
[----:B------:R-:W-:Y:S04]  /*0350*/  STL [R1+0x148], RZ ;  /* 0x000148ff01007387 */ /* 0x000fe80000100800 */
[----:B------:R-:W-:Y:S01]  /*0360*/  STL [R1+0x14c], RZ ;  /* 0x00014cff01007387 */ /* 0x000fe20000100800 */
[----:B0-----:R-:W0:Y:S03]  /*0370*/  MUFU.RCP R0, R0 ;  /* 0x0000000000007308 */ /* 0x001e260000001000 */
[----:B------:R-:W-:Y:S04]  /*0380*/  STL [R1+0x130], RZ ;  /* 0x000130ff01007387 */ /* 0x000fe80000100800 */
[----:B------:R-:W-:Y:S04]  /*0390*/  STL [R1+0x134], RZ ;  /* 0x000134ff01007387 */ /* 0x000fe80000100800 */
[----:B------:R-:W-:Y:S04]  /*03a0*/  STL [R1+0x138], RZ ;  /* 0x000138ff01007387 */ /* 0x000fe80000100800 */
[----:B------:R-:W-:Y:S01]  /*03b0*/  STL [R1+0x13c], RZ ;  /* 0x00013cff01007387 */ /* 0x000fe20000100800 */
[----:B0-----:R-:W-:-:S03]  /*03c0*/  VIADD R4, R0, 0xffffffe ;  /* 0x0ffffffe00047836 */ /* 0x001fc60000000000 */
[----:B------:R-:W-:Y:S01]  /*03d0*/  STL [R1+0x120], RZ ;  /* 0x000120ff01007387 */ /* 0x000fe20000100800 */
[----:B------:R-:W-:Y:S01]  /*03e0*/  IMAD.MOV R0, RZ, RZ, -R12 ;  /* 0x000000ffff007224 */ /* 0x000fe200078e0a0c */
[----:B------:R0:W2:Y:S02]  /*03f0*/  F2I.FTZ.U32.TRUNC.NTZ R5, R4 ;  /* 0x0000000400057305 */ /* 0x0000a4000021f000 */
[----:B------:R-:W-:Y:S04]  /*0400*/  STL [R1+0x124], RZ ;  /* 0x000124ff01007387 */ /* 0x000fe80000100800 */
[----:B------:R-:W-:Y:S01]  /*0410*/  STL [R1+0x128], RZ ;  /* 0x000128ff01007387 */ /* 0x000fe20000100800 */
[----:B0-----:R-:W-:-:S03]  /*0420*/  IMAD.MOV.U32 R4, RZ, RZ, RZ ;  /* 0x000000ffff047224 */ /* 0x001fc600078e00ff */
[----:B------:R-:W-:Y:S04]  /*0430*/  STL [R1+0x12c], RZ ;  /* 0x00012cff01007387 */ /* 0x000fe80000100800 */
[----:B------:R-:W-:Y:S01]  /*0440*/  STL [R1+0x110], RZ ;  /* 0x000110ff01007387 */ /* 0x000fe20000100800 */
[----:B--2---:R-:W-:-:S03]  /*0450*/  IMAD.MOV R8, RZ, RZ, -R5 ;  /* 0x000000ffff087224 */ /* 0x004fc600078e0a05 */
[----:B------:R-:W-:Y:S01]  /*0460*/  STL [R1+0x114], RZ ;  /* 0x000114ff01007387 */ /* 0x000fe20000100800 */
[----:B------:R-:W-:Y:S02]  /*0470*/  IMAD R11, R8, R9, RZ ;  /* 0x00000009080b7224 */ /* 0x000fe400078e02ff */
[----:B------:R-:W-:Y:S01]  /*0480*/  IMAD.MOV.U32 R8, RZ, RZ, R10 ;  /* 0x000000ffff087224 */ /* 0x000fe200078e000a */
[----:B------:R-:W-:Y:S01]  /*0490*/  STL [R1+0x118], RZ ;  /* 0x000118ff01007387 */ /* 0x000fe20000100800 */
[----:B------:R-:W-:-:S03]  /*04a0*/  IMAD.HI.U32 R5, R5, R11, R4 ;  /* 0x0000000b05057227 */ /* 0x000fc600078e0004 */
[----:B------:R-:W-:Y:S03]  /*04b0*/  STL [R1+0x11c], RZ ;  /* 0x00011cff01007387 */ /* 0x000fe60000100800 */
[----:B------:R-:W-:Y:S01]  /*04c0*/  IMAD.HI.U32 R5, R5, R8, RZ ;  /* 0x0000000805057227 */ /* 0x000fe200078e00ff */
[----:B------:R-:W-:Y:S03]  /*04d0*/  STL [R1+0x100], RZ ;  /* 0x000100ff01007387 */ /* 0x000fe60000100800 */
[----:B------:R-:W-:Y:S01]  /*04e0*/  IMAD R0, R5, R0, R8 ;  /* 0x0000000005007224 */ /* 0x000fe200078e0208 */
[----:B------:R-:W-:Y:S04]  /*04f0*/  STL [R1+0x104], RZ ;  /* 0x000104ff01007387 */ /* 0x000fe80000100800 */
[----:B------:R-:W-:Y:S01]  /*0500*/  ISETP.GT.U32.AND P1, PT, R9, R0, PT ;  /* 0x000000000900720c */ /* 0x000fe20003f24070 */
[----:B------:R-:W-:Y:S04]  /*0510*/  STL [R1+0x108], RZ ;  /* 0x000108ff01007387 */ /* 0x000fe80000100800 */
[----:B------:R-:W-:Y:S04]  /*0520*/  STL [R1+0x10c], RZ ;  /* 0x00010cff01007387 */ /* 0x000fe80000100800 */
[----:B------:R-:W-:Y:S04]  /*0530*/  STL [R1+0xf0], RZ ;  /* 0x0000f0ff01007387 */ /* 0x000fe80000100800 */
[----:B------:R-:W-:Y:S01]  /*0540*/  @!P1 IMAD.IADD R0, R0, 0x1, -R9 ;  /* 0x0000000100009824 */ /* 0x000fe200078e0a09 */
[----:B------:R-:W-:Y:S01]  /*0550*/  STL [R1+0xf4], RZ ;  /* 0x0000f4ff01007387 */ /* 0x000fe20000100800 */
[----:B------:R-:W-:Y:S01]  /*0560*/  @!P1 VIADD R5, R5, 0x1 ;  /* 0x0000000105059836 */ /* 0x000fe20000000000 */
[----:B------:R-:W-:-:S02]  /*0570*/  ISETP.NE.AND P1, PT, R6, RZ, PT ;  /* 0x000000ff0600720c */ /* 0x000fc40003f25270 */
[----:B------:R-:W-:Y:S01]  /*0580*/  ISETP.GE.U32.AND P0, PT, R0, R9, PT ;  /* 0x000000090000720c */ /* 0x000fe20003f06070 */
[----:B------:R-:W-:Y:S01]  /*0590*/  STL [R1+0xf8], RZ ;  /* 0x0000f8ff01007387 */ /* 0x000fe20000100800 */
[----:B------:R-:W-:-:S03]  /*05a0*/  LOP3.LUT R0, R7, R6, RZ, 0x3c, !PT ;  /* 0x0000000607007212 */ /* 0x000fc600078e3cff */
[----:B------:R-:W-:Y:S01]  /*05b0*/  STL [R1+0xfc], RZ ;  /* 0x0000fcff01007387 */ /* 0x000fe20000100800 */
[----:B------:R-:W-:Y:S01]  /*05c0*/  ISETP.GE.AND P2, PT, R0, RZ, PT ;  /* 0x000000ff0000720c */ /* 0x000fe20003f46270 */
[----:B------:R-:W-:Y:S02]  /*05d0*/  VIADD R0, R2, 0xff ;  /* 0x000000ff02007836 */ /* 0x000fe40000000000 */
[----:B------:R-:W-:Y:S04]  /*05e0*/  STL [R1+0xe0], RZ ;  /* 0x0000e0ff01007387 */ /* 0x000fe80000100800 */
[----:B------:R-:W-:Y:S01]  /*05f0*/  STL [R1+0xe4], RZ ;  /* 0x0000e4ff01007387 */ /* 0x000fe20000100800 */
[----:B------:R-:W-:-:S03]  /*0600*/  @P0 VIADD R5, R5, 0x1 ;  /* 0x0000000105050836 */ /* 0x000fc60000000000 */
[----:B------:R-:W-:Y:S01]  /*0610*/  STL [R1+0xe8], RZ ;  /* 0x0000e8ff01007387 */ /* 0x000fe20000100800 */
[----:B------:R-:W-:Y:S01]  /*0620*/  IMAD.MOV.U32 R4, RZ, RZ, R5 ;  /* 0x000000ffff047224 */ /* 0x000fe200078e0005 */
[----:B------:R-:W-:Y:S02]  /*0630*/  SHF.R.S32.HI R5, RZ, 0x1f, R0 ;  /* 0x0000001fff057819 */ /* 0x000fe40000011400 */
[----:B------:R-:W-:Y:S01]  /*0640*/  STL [R1+0xec], RZ ;  /* 0x0000ecff01007387 */ /* 0x000fe20000100800 */
[----:B------:R-:W-:Y:S01]  /*0650*/  @!P2 IMAD.MOV R4, RZ, RZ, -R4 ;  /* 0x000000ffff04a224 */ /* 0x000fe200078e0a04 */
[----:B------:R-:W-:Y:S02]  /*0660*/  @!P1 LOP3.LUT R4, RZ, R6, RZ, 0x33, !PT ;  /* 0x00000006ff049212 */ /* 0x000fe400078e33ff */
[----:B------:R-:W-:Y:S01]  /*0670*/  STL [R1+0xd0], RZ ;  /* 0x0000d0ff01007387 */ /* 0x000fe20000100800 */
[----:B------:R-:W-:Y:S02]  /*0680*/  LEA.HI R5, R5, R0, RZ, 0x8 ;  /* 0x0000000005057211 */ /* 0x000fe400078f40ff */
[----:B------:R-:W-:Y:S01]  /*0690*/  IMAD.SHL.U32 R8, R4, 0x8, RZ ;  /* 0x0000000804087824 */ /* 0x000fe200078e00ff */
[----:B------:R-:W-:Y:S01]  /*06a0*/  STL [R1+0xd4], RZ ;  /* 0x0000d4ff01007387 */ /* 0x000fe20000100800 */
[----:B------:R-:W-:-:S03]  /*06b0*/  IMAD.MOV R4, RZ, RZ, -R4 ;  /* 0x000000ffff047224 */ /* 0x000fc600078e0a04 */
[----:B------:R-:W-:Y:S01]  /*06c0*/  STL [R1+0xd8], RZ ;  /* 0x0000d8ff01007387 */ /* 0x000fe20000100800 */
[----:B------:R-:W-:Y:S01]  /*06d0*/  LEA.HI.SX32 R5, R5, -R8, 0x18 ;  /* 0x8000000805057211 */ /* 0x000fe200078fc2ff */
[----:B------:R-:W-:Y:S02]  /*06e0*/  IMAD R6, R6, R4, R7 ;  /* 0x0000000406067224 */ /* 0x000fe400078e0207 */
[----:B------:R-:W-:Y:S01]  /*06f0*/  STL [R1+0xdc], RZ ;  /* 0x0000dcff01007387 */ /* 0x000fe20000100800 */
[----:B------:R-:W-:Y:S02]  /*0700*/  VIMNMX R13, R5, 0x8, PT ;  /* 0x00000008050d7848 */ /* 0x000fe40003fe0100 */
[----:B------:R-:W-:Y:S01]  /*0710*/  IABS R11, R6 ;  /* 0x00000006000b7213 */ /* 0x000fe20000000000 */
[----:B------:R-:W-:Y:S01]  /*0720*/  STL [R1+0xc0], RZ ;  /* 0x0000c0ff01007387 */ /* 0x000fe20000100800 */
[----:B------:R-:W-:-:S03]  /*0730*/  IABS R9, R13 ;  /* 0x0000000d00097213 */ /* 0x000fc60000000000 */
[----:B------:R-:W-:Y:S01]  /*0740*/  STL [R1+0xc4], RZ ;  /* 0x0000c4ff01007387 */ /* 0x000fe20000100800 */
[----:B------:R-:W0:Y:S03]  /*0750*/  I2F.RP R0, R9 ;  /* 0x0000000900007306 */ /* 0x000e260000209400 */
        /* <DEDUP_REMOVED lines=10> */
[----:B------:R-:W-:Y:S04]  /*0800*/  STL [R1+0xa8], RZ ;  /* 0x0000a8ff01007387 */ /* 0x000fe80000100800 */
[----:B------:R-:W-:Y:S01]  /*0810*/  STL [R1+0xac], RZ ;  /* 0x0000acff01007387 */ /* 0x000fe20000100800 */
[----:B------:R-:W0:Y:S03]  /*0820*/  F2I.FTZ.U32.TRUNC.NTZ R5, R5 ;  /* 0x0000000500057305 */ /* 0x000e26000021f000 */
[----:B------:R-:W-:Y:S04]  /*0830*/  STL [R1+0x90], RZ ;  /* 0x000090ff01007387 */ /* 0x000fe80000100800 */
[----:B------:R-:W-:Y:S04]  /*0840*/  STL [R1+0x94], RZ ;  /* 0x000094ff01007387 */ /* 0x000fe80000100800 */
[----:B------:R-:W-:Y:S04]  /*0850*/  STL [R1+0x98], RZ ;  /* 0x000098ff01007387 */ /* 0x000fe80000100800 */
[----:B------:R-:W-:Y:S01]  /*0860*/  STL [R1+0x9c], RZ ;  /* 0x00009cff01007387 */ /* 0x000fe20000100800 */
[----:B0-----:R-:W-:-:S03]  /*0870*/  IMAD.MOV R10, RZ, RZ, -R5 ;  /* 0x000000ffff0a7224 */ /* 0x001fc600078e0a05 */
[----:B------:R-:W-:Y:S01]  /*0880*/  STL [R1+0x80], RZ ;  /* 0x000080ff01007387 */ /* 0x000fe20000100800 */
[----:B------:R-:W-:Y:S01]  /*0890*/  IMAD.MOV.U32 R4, RZ, RZ, R10 ;  /* 0x000000ffff047224 */ /* 0x000fe200078e000a */
[----:B------:R-:W-:Y:S02]  /*08a0*/  IABS R10, R13 ;  /* 0x0000000d000a7213 */ /* 0x000fe40000000000 */
[----:B------:R-:W-:Y:S01]  /*08b0*/  STL [R1+0x84], RZ ;  /* 0x000084ff01007387 */ /* 0x000fe20000100800 */
[----:B------:R-:W-:Y:S02]  /*08c0*/  IMAD R7, R4, R9, RZ ;  /* 0x0000000904077224 */ /* 0x000fe400078e02ff */
[----:B------:R-:W-:Y:S01]  /*08d0*/  IMAD.MOV.U32 R4, RZ, RZ, RZ ;  /* 0x000000ffff047224 */ /* 0x000fe200078e00ff */
[----:B------:R-:W-:Y:S03]  /*08e0*/  STL [R1+0x88], RZ ;  /* 0x000088ff01007387 */ /* 0x000fe60000100800 */
[----:B------:R-:W-:Y:S01]  /*08f0*/  IMAD.HI.U32 R4, R5, R7, R4 ;  /* 0x0000000705047227 */ /* 0x000fe200078e0004 */
[----:B------:R-:W-:Y:S03]  /*0900*/  STL [R1+0x8c], RZ ;  /* 0x00008cff01007387 */ /* 0x000fe60000100800 */
[----:B------:R-:W-:Y:S01]  /*0910*/  IMAD.MOV R5, RZ, RZ, -R10 ;  /* 0x000000ffff057224 */ /* 0x000fe200078e0a0a */
[----:B------:R-:W-:Y:S01]  /*0920*/  STL [R1+0x70], RZ ;  /* 0x000070ff01007387 */ /* 0x000fe20000100800 */
[----:B------:R-:W-:-:S03]  /*0930*/  IMAD.HI.U32 R0, R4, R11, RZ ;  /* 0x0000000b04007227 */ /* 0x000fc600078e00ff */
[----:B------:R-:W-:Y:S01]  /*0940*/  STL [R1+0x74], RZ ;  /* 0x000074ff01007387 */ /* 0x000fe20000100800 */
[----:B------:R-:W-:Y:S01]  /*0950*/  IMAD R4, R0, R5, R11 ;  /* 0x0000000500047224 */ /* 0x000fe200078e020b */
[----:B------:R-:W-:Y:S02]  /*0960*/  CS2R R10, SRZ ;  /* 0x00000000000a7805 */ /* 0x000fe4000001ff00 */
[----:B------:R-:W-:Y:S02]  /*0970*/  STL [R1+0x78], RZ ;  /* 0x000078ff01007387 */ /* 0x000fe40000100800 */
[----:B------:R-:W-:Y:S02]  /*0980*/  ISETP.GT.U32.AND P1, PT, R9, R4, PT ;  /* 0x000000040900720c */ /* 0x000fe40003f24070 */
[----:B------:R-:W-:Y:S04]  /*0990*/  STL [R1+0x7c], RZ ;  /* 0x00007cff01007387 */ /* 0x000fe80000100800 */
[----:B------:R-:W-:Y:S04]  /*09a0*/  STL [R1+0x60], RZ ;  /* 0x000060ff01007387 */ /* 0x000fe80000100800 */
[----:B------:R-:W-:Y:S03]  /*09b0*/  STL [R1+0x64], RZ ;  /* 0x000064ff01007387 */ /* 0x000fe60000100800 */
[----:B------:R-:W-:Y:S01]  /*09c0*/  @!P1 IMAD.IADD R4, R4, 0x1, -R9 ;  /* 0x0000000104049824 */ /* 0x000fe200078e0a09 */
[----:B------:R-:W-:Y:S01]  /*09d0*/  STL [R1+0x68], RZ ;  /* 0x000068ff01007387 */ /* 0x000fe20000100800 */
[----:B------:R-:W-:Y:S01]  /*09e0*/  @!P1 VIADD R0, R0, 0x1 ;  /* 0x0000000100009836 */ /* 0x000fe20000000000 */
[----:B------:R-:W-:-:S02]  /*09f0*/  ISETP.NE.AND P1, PT, R13, RZ, PT ;  /* 0x000000ff0d00720c */ /* 0x000fc40003f25270 */
[----:B------:R-:W-:Y:S01]  /*0a00*/  STL [R1+0x6c], RZ ;  /* 0x00006cff01007387 */ /* 0x000fe20000100800 */
[----:B------:R-:W-:Y:S02]  /*0a10*/  ISETP.GE.U32.AND P0, PT, R4, R9, PT ;  /* 0x000000090400720c */ /* 0x000fe40003f06070 */
[----:B------:R-:W-:Y:S01]  /*0a20*/  LOP3.LUT R4, R6, R13, RZ, 0x3c, !PT ;  /* 0x0000000d06047212 */ /* 0x000fe200078e3cff */
[----:B------:R-:W-:Y:S03]  /*0a30*/  STL [R1+0x50], RZ ;  /* 0x000050ff01007387 */ /* 0x000fe60000100800 */
[----:B------:R-:W-:Y:S01]  /*0a40*/  ISETP.GE.AND P2, PT, R4, RZ, PT ;  /* 0x000000ff0400720c */ /* 0x000fe20003f46270 */
[----:B------:R-:W-:Y:S01]  /*0a50*/  STL [R1+0x54], RZ ;  /* 0x000054ff01007387 */ /* 0x000fe20000100800 */
[----:B------:R-:W-:-:S03]  /*0a60*/  CS2R R4, SRZ ;  /* 0x0000000000047805 */ /* 0x000fc6000001ff00 */
[----:B------:R-:W-:Y:S02]  /*0a70*/  STL [R1+0x58], RZ ;  /* 0x000058ff01007387 */ /* 0x000fe40000100800 */
[----:B------:R-:W-:Y:S01]  /*0a80*/  @P0 VIADD R0, R0, 0x1 ;  /* 0x0000000100000836 */ /* 0x000fe20000000000 */
[----:B------:R-:W-:Y:S01]  /*0a90*/  PLOP3.LUT P0, PT, PT, PT, UP0, 0x80, 0x0 ;  /* 0x000000000000781c */ /* 0x000fe20003f0f008 */
[----:B------:R-:W-:Y:S04]  /*0aa0*/  STL [R1+0x5c], RZ ;  /* 0x00005cff01007387 */ /* 0x000fe80000100800 */
[----:B------:R-:W-:Y:S01]  /*0ab0*/  STL [R1+0x40], RZ ;  /* 0x000040ff01007387 */ /* 0x000fe20000100800 */
[----:B------:R-:W-:Y:S01]  /*0ac0*/  @!P2 IMAD.MOV R0, RZ, RZ, -R0 ;  /* 0x000000ffff00a224 */ /* 0x000fe200078e0a00 */
[----:B------:R-:W-:-:S02]  /*0ad0*/  @!P1 LOP3.LUT R0, RZ, R13, RZ, 0x33, !PT ;  /* 0x0000000dff009212 */ /* 0x000fc400078e33ff */
[----:B------:R-:W-:Y:S03]  /*0ae0*/  STL [R1+0x44], RZ ;  /* 0x000044ff01007387 */ /* 0x000fe60000100800 */
[----:B-1----:R-:W-:Y:S01]  /*0af0*/  IMAD.SHL.U32 R2, R0, 0x40, RZ ;  /* 0x0000004000027824 */ /* 0x002fe200078e00ff */
[----:B------:R-:W-:Y:S01]  /*0b00*/  STL [R1+0x48], RZ ;  /* 0x000048ff01007387 */ /* 0x000fe20000100800 */
[----:B------:R-:W-:Y:S02]  /*0b10*/  IMAD.MOV R60, RZ, RZ, -R0 ;  /* 0x000000ffff3c7224 */ /* 0x000fe400078e0a00 */
[C---:B------:R-:W-:Y:S01]  /*0b20*/  VIADD R0, R2.reuse, 0x1 ;  /* 0x0000000102007836 */ /* 0x040fe20000000000 */
[----:B------:R-:W-:Y:S01]  /*0b30*/  STL [R1+0x4c], RZ ;  /* 0x00004cff01007387 */ /* 0x000fe20000100800 */
[----:B------:R-:W-:Y:S02]  /*0b40*/  VIADD R3, R2, 0x2 ;  /* 0x0000000202037836 */ /* 0x000fe40000000000 */
[----:B------:R-:W-:Y:S01]  /*0b50*/  IMAD R60, R13, R60, R6 ;  /* 0x0000003c0d3c7224 */ /* 0x000fe200078e0206 */
[----:B------:R-:W-:Y:S01]  /*0b60*/  STL [R1+0x30], RZ ;  /* 0x000030ff01007387 */ /* 0x000fe20000100800 */
[----:B------:R-:W-:-:S02]  /*0b70*/  CS2R R6, SRZ ;  /* 0x0000000000067805 */ /* 0x000fc4000001ff00 */
[----:B------:R-:W-:Y:S01]  /*0b80*/  CS2R R12, SRZ ;  /* 0x00000000000c7805 */ /* 0x000fe2000001ff00 */
[----:B------:R-:W-:Y:S01]  /*0b90*/  IMAD.IADD R60, R8, 0x1, R60 ;  /* 0x00000001083c7824 */ /* 0x000fe200078e023c */
[----:B------:R-:W-:Y:S01]  /*0ba0*/  STL [R1+0x34], RZ ;  /* 0x000034ff01007387 */ /* 0x000fe20000100800 */
[----:B------:R-:W-:-:S03]  /*0bb0*/  CS2R R8, SRZ ;  /* 0x0000000000087805 */ /* 0x000fc6000001ff00 */
[----:B------:R-:W-:Y:S04]  /*0bc0*/  STL [R1+0x38], RZ ;  /* 0x000038ff01007387 */ /* 0x000fe80000100800 */
        /* <DEDUP_REMOVED lines=9> */
[----:B------:R-:W-:Y:S04]  /*0c60*/  STL [R1], RZ ;  /* 0x000000ff01007387 */ /* 0x000fe80000100800 */
        /* <DEDUP_REMOVED lines=115> */
[----:B------:R-:W-:Y:S04]  /*13a0*/  STL [R1+0x15b4], R2 ;  /* 0x0015b40201007387 */ /* 0x000fe80000100800 */
[----:B------:R0:W-:Y:S04]  /*13b0*/  STL [R1+0x410], R0 ;  /* 0x0004100001007387 */ /* 0x0001e80000100800 */
[----:B------:R1:W-:Y:S01]  /*13c0*/  STL [R1+0x40c], R3 ;  /* 0x00040c0301007387 */ /* 0x0003e20000100800 */
[----:B0-----:R-:W-:-:S02]  /*13d0*/  VIADD R0, R2, 0x3 ;  /* 0x0000000302007836 */ /* 0x001fc40000000000 */
[----:B-1----:R-:W-:-:S03]  /*13e0*/  VIADD R3, R2, 0x4 ;  /* 0x0000000402037836 */ /* 0x002fc60000000000 */
[----:B------:R0:W-:Y:S04]  /*13f0*/  STL [R1+0x408], R0 ;  /* 0x0004080001007387 */ /* 0x0001e80000100800 */
[----:B------:R1:W-:Y:S01]  /*1400*/  STL [R1+0x404], R3 ;  /* 0x0004040301007387 */ /* 0x0003e20000100800 */
[C---:B0-----:R-:W-:Y:S02]  /*1410*/  VIADD R0, R2.reuse, 0x5 ;  /* 0x0000000502007836 */ /* 0x041fe40000000000 */
        /* <DEDUP_REMOVED lines=75> */
[----:B0-----:R-:W-:Y:S02]  /*18d0*/  IMAD.SHL.U32 R0, R60, 0x100, RZ ;  /* 0x000001003c007824 */ /* 0x001fe400078e00ff */
[----:B-1----:R-:W-:-:S05]  /*18e0*/  VIADD R3, R2, 0x2b ;  /* 0x0000002b02037836 */ /* 0x002fca0000000000 */
[----:B------:R0:W-:Y:S02]  /*18f0*/  STL [R1+0x368], R3 ;  /* 0x0003680301007387 */ /* 0x0001e40000100800 */
[----:B0-----:R-:W-:-:S05]  /*1900*/  VIADD R3, R2, 0x2c ;  /* 0x0000002c02037836 */ /* 0x001fca0000000000 */
[----:B------:R0:W-:Y:S02]  /*1910*/  STL [R1+0x364], R3 ;  /* 0x0003640301007387 */ /* 0x0001e40000100800 */
[----:B0-----:R-:W-:Y:S02]  /*1920*/  PRMT R3, R61, 0x6540, R60 ;  /* 0x000065403d037816 */ /* 0x001fe4000000003c */
[----:B------:R-:W-:-:S05]  /*1930*/  LOP3.LUT R60, R0, 0x20, R61, 0xfe, !PT ;  /* 0x00000020003c7812 */ /* 0x000fca00078efe3d */
[----:B------:R0:W-:Y:S04]  /*1940*/  STL [R1+0x178c], R60 ;  /* 0x00178c3c01007387 */ /* 0x0001e80000100800 */
[----:B------:R-:W-:Y:S01]  /*1950*/  STL [R1+0x1780], R3 ;  /* 0x0017800301007387 */ /* 0x000fe20000100800 */
[C-C-:B0-----:R-:W-:Y:S02]  /*1960*/  LOP3.LUT R60, R0.reuse, 0x40, R61.reuse, 0xfe, !PT ;  /* 0x00000040003c7812 */ /* 0x141fe400078efe3d */
[----:B------:R-:W-:Y:S01]  /*1970*/  LOP3.LUT R0, R0, 0x60, R61, 0xfe, !PT ;  /* 0x0000006000007812 */ /* 0x000fe200078efe3d */
[C---:B------:R-:W-:Y:S02]  /*1980*/  VIADD R61, R2.reuse, 0x2d ;  /* 0x0000002d023d7836 */ /* 0x040fe40000000000 */
[----:B------:R0:W-:Y:S04]  /*1990*/  STL [R1+0x1788], R60 ;  /* 0x0017883c01007387 */ /* 0x0001e80000100800 */
[----:B------:R1:W-:Y:S04]  /*19a0*/  STL [R1+0x1784], R0 ;  /* 0x0017840001007387 */ /* 0x0003e80000100800 */
[----:B------:R2:W-:Y:S01]  /*19b0*/  STL [R1+0x360], R61 ;  /* 0x0003603d01007387 */ /* 0x0005e20000100800 */
[----:B0-----:R-:W-:-:S02]  /*19c0*/  VIADD R60, R2, 0x2f ;  /* 0x0000002f023c7836 */ /* 0x001fc40000000000 */
[C---:B-1----:R-:W-:Y:S02]  /*19d0*/  VIADD R0, R2.reuse, 0x2e ;  /* 0x0000002e02007836 */ /* 0x042fe40000000000 */
[----:B--2---:R-:W-:-:S03]  /*19e0*/  VIADD R61, R2, 0x30 ;  /* 0x00000030023d7836 */ /* 0x004fc60000000000 */
[----:B------:R0:W-:Y:S04]  /*19f0*/  STL [R1+0x35c], R0 ;  /* 0x00035c0001007387 */ /* 0x0001e80000100800 */
[----:B------:R1:W-:Y:S04]  /*1a00*/  STL [R1+0x358], R60 ;  /* 0x0003583c01007387 */ /* 0x0003e80000100800 */
[----:B------:R2:W-:Y:S01]  /*1a10*/  STL [R1+0x354], R61 ;  /* 0x0003543d01007387 */ /* 0x0005e20000100800 */
[C---:B0-----:R-:W-:Y:S02]  /*1a20*/  VIADD R0, R2.reuse, 0x31 ;  /* 0x0000003102007836 */ /* 0x041fe40000000000 */
[----:B-1----:R-:W-:-:S03]  /*1a30*/  VIADD R60, R2, 0x32 ;  /* 0x00000032023c7836 */ /* 0x002fc60000000000 */
[----:B------:R0:W-:Y:S01]  /*1a40*/  STL [R1+0x350], R0 ;  /* 0x0003500001007387 */ /* 0x0001e20000100800 */
[----:B--2---:R-:W-:-:S03]  /*1a50*/  VIADD R61, R2, 0x33 ;  /* 0x00000033023d7836 */ /* 0x004fc60000000000 */
[----:B------:R1:W-:Y:S04]  /*1a60*/  STL [R1+0x34c], R60 ;  /* 0x00034c3c01007387 */ /* 0x0003e80000100800 */
[----:B------:R2:W-:Y:S01]  /*1a70*/  STL [R1+0x348], R61 ;  /* 0x0003483d01007387 */ /* 0x0005e20000100800 */
[C---:B0-----:R-:W-:Y:S02]  /*1a80*/  VIADD R0, R2.reuse, 0x34 ;  /* 0x0000003402007836 */ /* 0x041fe40000000000 */
[C---:B-1----:R-:W-:Y:S02]  /*1a90*/  VIADD R60, R2.reuse, 0x35 ;  /* 0x00000035023c7836 */ /* 0x042fe40000000000 */
[----:B--2---:R-:W-:-:S03]  /*1aa0*/  VIADD R61, R2, 0x36 ;  /* 0x00000036023d7836 */ /* 0x004fc60000000000 */
        /* <DEDUP_REMOVED lines=16> */
[----:B------:R0:W-:Y:S02]  /*1bb0*/  STL [R1+0x320], R60 ;  /* 0x0003203c01007387 */ /* 0x0001e40000100800 */
[----:B0-----:R-:W-:Y:S01]  /*1bc0*/  VIADD R60, R2, 0x3f ;  /* 0x0000003f023c7836 */ /* 0x001fe20000000000 */
[----:B------:R-:W-:-:S05]  /*1bd0*/  LOP3.LUT R2, R3, 0x80, RZ, 0xfc, !PT ;  /* 0x0000008003027812 */ /* 0x000fca00078efcff */
[----:B------:R0:W-:Y:S02]  /*1be0*/  STL [R1+0x179c], R2 ;  /* 0x00179c0201007387 */ /* 0x0001e40000100800 */
[----:B0-----:R-:W-:-:S05]  /*1bf0*/  LOP3.LUT R2, R3, 0xa0, RZ, 0xfc, !PT ;  /* 0x000000a003027812 */ /* 0x001fca00078efcff */
[----:B------:R0:W-:Y:S02]  /*1c00*/  STL [R1+0x1798], R2 ;  /* 0x0017980201007387 */ /* 0x0001e40000100800 */
[C---:B0-----:R-:W-:Y:S02]  /*1c10*/  LOP3.LUT R2, R3.reuse, 0xc0, RZ, 0xfc, !PT ;  /* 0x000000c003027812 */ /* 0x041fe400078efcff */
[----:B------:R-:W-:-:S03]  /*1c20*/  LOP3.LUT R3, R3, 0xe0, RZ, 0xfc, !PT ;  /* 0x000000e003037812 */ /* 0x000fc600078efcff */
[----:B------:R0:W-:Y:S04]  /*1c30*/  STL [R1+0x1794], R2 ;  /* 0x0017940201007387 */ /* 0x0001e80000100800 */
[----:B0-----:R0:W5:Y:S04]  /*1c40*/  LDL.LU R2, [R1+0x3f74] ;  /* 0x003f740001027983 */ /* 0x0011680000300800 */
[----:B------:R1:W-:Y:S04]  /*1c50*/  STL [R1+0x1790], R3 ;  /* 0x0017900301007387 */ /* 0x0003e80000100800 */
[----:B-1----:R0:W5:Y:S01]  /*1c60*/  LDL.LU R3, [R1+0x3f70] ;  /* 0x003f700001037983 */ /* 0x0021620000300800 */
[----:B------:R-:W-:Y:S05]  /*1c70*/  @!P0 BRA `(.L_x_0) ;  /* 0x00000a1000988947 */ /* 0x000fea0003800000 */
[----:B------:R-:W2:Y:S01]  /*1c80*/  LDL.LU R45, [R1+0x334] ;  /* 0x00033400012d7983 */ /* 0x000ea20000300800 */
[----:B-----5:R-:W-:Y:S01]  /*1c90*/  IABS R10, R2 ;  /* 0x00000002000a7213 */ /* 0x020fe20000000000 */
[----:B------:R-:W-:Y:S01]  /*1ca0*/  IMAD.MOV.U32 R50, RZ, RZ, R0 ;  /* 0x000000ffff327224 */ /* 0x000fe200078e0000 */
[----:B------:R-:W-:Y:S01]  /*1cb0*/  ISETP.GE.AND P2, PT, R61, RZ, PT ;  /* 0x000000ff3d00720c */ /* 0x000fe20003f46270 */
[----:B------:R-:W3:Y:S01]  /*1cc0*/  LDL.LU R44, [R1+0x330] ;  /* 0x00033000012c7983 */ /* 0x000ee20000300800 */
[----:B------:R-:W-:Y:S01]  /*1cd0*/  ISETP.GE.AND P1, PT, R60, RZ, PT ;  /* 0x000000ff3c00720c */ /* 0x000fe20003f26270 */
[----:B------:R-:W-:Y:S01]  /*1ce0*/  ULDC UR7, c[0x0][0x23c] ;  /* 0x00008f0000077ab9 */ /* 0x000fe20000000800 */
[----:B------:R-:W-:Y:S01]  /*1cf0*/  ULDC.64 UR8, c[0x0][0x218] ;  /* 0x0000860000087ab9 */ /* 0x000fe20000000a00 */
[----:B------:R-:W4:Y:S01]  /*1d00*/  LDL.LU R43, [R1+0x32c] ;  /* 0x00032c00012b7983 */ /* 0x000f220000300800 */
[----:B------:R-:W-:Y:S01]  /*1d10*/  ULDC UR6, c[0x0][0x240] ;  /* 0x0000900000067ab9 */ /* 0x000fe20000000800 */
[----:B------:R-:W-:-:S02]  /*1d20*/  ULDC.64 UR12, c[0x0][0x210] ;  /* 0x00008400000c7ab9 */ /* 0x000fc40000000a00 */
[----:B------:R-:W2:Y:S04]  /*1d30*/  LDL.LU R42, [R1+0x328] ;  /* 0x00032800012a7983 */ /* 0x000ea80000300800 */
[----:B------:R-:W3:Y:S04]  /*1d40*/  LDL.LU R41, [R1+0x324] ;  /* 0x0003240001297983 */ /* 0x000ee80000300800 */
[----:B------:R-:W2:Y:S04]  /*1d50*/  LDL.LU R40, [R1+0x320] ;  /* 0x0003200001287983 */ /* 0x000ea80000300800 */
[----:B------:R-:W4:Y:S04]  /*1d60*/  LDL R33, [R1+0x178c] ;  /* 0x00178c0001217983 */ /* 0x000f280000100800 */
[----:B------:R-:W3:Y:S04]  /*1d70*/  LDL R34, [R1+0x1788] ;  /* 0x0017880001227983 */ /* 0x000ee80000100800 */
[----:B------:R-:W2:Y:S04]  /*1d80*/  LDL R35, [R1+0x1784] ;  /* 0x0017840001237983 */ /* 0x000ea80000100800 */
[----:B------:R-:W2:Y:S04]  /*1d90*/  LDL R36, [R1+0x179c] ;  /* 0x00179c0001247983 */ /* 0x000ea80000100800 */
[----:B------:R-:W2:Y:S04]  /*1da0*/  LDL R39, [R1+0x1790] ;  /* 0x0017900001277983 */ /* 0x000ea80000100800 */
[----:B------:R-:W2:Y:S04]  /*1db0*/  LDL R38, [R1+0x1794] ;  /* 0x0017940001267983 */ /* 0x000ea80000100800 */
[----:B------:R-:W2:Y:S04]  /*1dc0*/  LDL R37, [R1+0x1798] ;  /* 0x0017980001257983 */ /* 0x000ea80000100800 */
[----:B------:R-:W2:Y:S04]  /*1dd0*/  LDL.LU R58, [R1+0x380] ;  /* 0x00038000013a7983 */ /* 0x000ea80000300800 */
[----:B------:R-:W2:Y:S04]  /*1de0*/  LDL.LU R59, [R1+0x358] ;  /* 0x00035800013b7983 */ /* 0x000ea80000300800 */
[----:B------:R-:W2:Y:S04]  /*1df0*/  LDL R32, [R1+0x1780] ;  /* 0x0017800001207983 */ /* 0x000ea80000100800 */
[----:B------:R-:W2:Y:S04]  /*1e00*/  LDL.LU R55, [R1+0x354] ;  /* 0x0003540001377983 */ /* 0x000ea80000300800 */
        /* <DEDUP_REMOVED lines=8> */
[----:B------:R-:W2:Y:S01]  /*1e90*/  LDL.LU R47, [R1+0x33c] ;  /* 0x00033c00012f7983 */ /* 0x000ea20000300800 */
[----:B------:R-:W1:Y:S01]  /*1ea0*/  I2F.RP R5, R10 ;  /* 0x0000000a00057306 */ /* 0x000e620000209400 */
[----:B------:R-:W-:-:S02]  /*1eb0*/  IABS R0, R3 ;  /* 0x0000000300007213 */ /* 0x000fc40000000000 */
[----:B------:R-:W2:Y:S04]  /*1ec0*/  LDL.LU R54, [R1+0x36c] ;  /* 0x00036c0001367983 */ /* 0x000ea80000300800 */
[----:B------:R0:W-:Y:S01]  /*1ed0*/  STL [R1+0x40e8], R3 ;  /* 0x0040e80301007387 */ /* 0x0001e20000100800 */
[----:B------:R-:W0:Y:S08]  /*1ee0*/  I2F.RP R4, R0 ;  /* 0x0000000000047306 */ /* 0x000e300000209400 */
[----:B-1----:R-:W1:Y:S08]  /*1ef0*/  MUFU.RCP R5, R5 ;  /* 0x0000000500057308 */ /* 0x002e700000001000 */
[----:B0-----:R-:W0:Y:S01]  /*1f00*/  MUFU.RCP R4, R4 ;  /* 0x0000000400047308 */ /* 0x001e220000001000 */
[----:B-1----:R-:W-:-:S07]  /*1f10*/  VIADD R5, R5, 0xffffffe ;  /* 0x0ffffffe05057836 */ /* 0x002fce0000000000 */
[----:B------:R-:W1:Y:S01]  /*1f20*/  F2I.FTZ.U32.TRUNC.NTZ R5, R5 ;  /* 0x0000000500057305 */ /* 0x000e62000021f000 */
[----:B0-----:R-:W-:-:S07]  /*1f30*/  VIADD R4, R4, 0xffffffe ;  /* 0x0ffffffe04047836 */ /* 0x001fce0000000000 */
[----:B------:R0:W0:Y:S01]  /*1f40*/  F2I.FTZ.U32.TRUNC.NTZ R7, R4 ;  /* 0x0000000400077305 */ /* 0x000022000021f000 */
[----:B-1----:R-:W-:Y:S02]  /*1f50*/  IMAD.MOV R6, RZ, RZ, -R5 ;  /* 0x000000ffff067224 */ /* 0x002fe400078e0a05 */
[----:B0-----:R-:W-:Y:S02]  /*1f60*/  IMAD.MOV.U32 R4, RZ, RZ, RZ ;  /* 0x000000ffff047224 */ /* 0x001fe400078e00ff */
[----:B------:R-:W-:Y:S02]  /*1f70*/  IMAD R6, R6, R10, RZ ;  /* 0x0000000a06067224 */ /* 0x000fe400078e02ff */
[----:B------:R-:W-:Y:S02]  /*1f80*/  IMAD.MOV R8, RZ, RZ, -R7 ;  /* 0x000000ffff087224 */ /* 0x000fe400078e0a07 */
[----:B------:R-:W-:-:S04]  /*1f90*/  IMAD.HI.U32 R5, R5, R6, R4 ;  /* 0x0000000605057227 */ /* 0x000fc800078e0004 */
[----:B------:R-:W-:Y:S02]  /*1fa0*/  IMAD R8, R8, R0, RZ ;  /* 0x0000000008087224 */ /* 0x000fe400078e02ff */
[----:B------:R-:W-:-:S04]  /*1fb0*/  IMAD.MOV.U32 R6, RZ, RZ, RZ ;  /* 0x000000ffff067224 */ /* 0x000fc800078e00ff */
[----:B------:R-:W-:Y:S01]  /*1fc0*/  IMAD.HI.U32 R4, R7, R8, R6 ;  /* 0x0000000807047227 */ /* 0x000fe200078e0006 */
[----:B----4-:R-:W-:Y:S02]  /*1fd0*/  IABS R13, R33 ;  /* 0x00000021000d7213 */ /* 0x010fe40000000000 */
[----:B---3--:R-:W-:-:S03]  /*1fe0*/  IABS R12, R34 ;  /* 0x00000022000c7213 */ /* 0x008fc60000000000 */
[----:B------:R-:W-:Y:S01]  /*1ff0*/  IMAD.HI.U32 R9, R5, R13, RZ ;  /* 0x0000000d05097227 */ /* 0x000fe200078e00ff */
[----:B--2---:R-:W-:-:S03]  /*2000*/  IABS R15, R35 ;  /* 0x00000023000f7213 */ /* 0x004fc60000000000 */
[----:B------:R-:W-:Y:S01]  /*2010*/  IMAD.HI.U32 R8, R5, R12, RZ ;  /* 0x0000000c05087227 */ /* 0x000fe200078e00ff */
[----:B------:R-:W-:-:S03]  /*2020*/  IABS R14, R36 ;  /* 0x00000024000e7213 */ /* 0x000fc60000000000 */
[----:B------:R-:W-:-:S04]  /*2030*/  IMAD.HI.U32 R7, R5, R15, RZ ;  /* 0x0000000f05077227 */ /* 0x000fc800078e00ff */
[----:B------:R-:W-:Y:S02]  /*2040*/  IMAD.MOV R8, RZ, RZ, -R8 ;  /* 0x000000ffff087224 */ /* 0x000fe400078e0a08 */
[----:B------:R-:W-:Y:S01]  /*2050*/  IMAD.MOV R9, RZ, RZ, -R9 ;  /* 0x000000ffff097224 */ /* 0x000fe200078e0a09 */
[----:B------:R-:W-:Y:S01]  /*2060*/  IABS R17, R38 ;  /* 0x0000002600117213 */ /* 0x000fe20000000000 */
[----:B------:R-:W-:Y:S02]  /*2070*/  IMAD.MOV R7, RZ, RZ, -R7 ;  /* 0x000000ffff077224 */ /* 0x000fe400078e0a07 */
[C---:B------:R-:W-:Y:S01]  /*2080*/  IMAD R12, R10.reuse, R8, R12 ;  /* 0x000000080a0c7224 */ /* 0x040fe200078e020c */
[----:B------:R-:W-:Y:S01]  /*2090*/  IABS R19, R37 ;  /* 0x0000002500137213 */ /* 0x000fe20000000000 */
[C---:B------:R-:W-:Y:S01]  /*20a0*/  IMAD R13, R10.reuse, R9, R13 ;  /* 0x000000090a0d7224 */ /* 0x040fe200078e020d */
[----:B------:R-:W-:Y:S01]  /*20b0*/  IABS R9, R60 ;  /* 0x0000003c00097213 */ /* 0x000fe20000000000 */
[C---:B------:R-:W-:Y:S01]  /*20c0*/  IMAD R15, R10.reuse, R7, R15 ;  /* 0x000000070a0f7224 */ /* 0x040fe200078e020f */
[C---:B------:R-:W-:Y:S01]  /*20d0*/  ISETP.GT.U32.AND P5, PT, R10.reuse, R12, PT ;  /* 0x0000000c0a00720c */ /* 0x040fe20003fa4070 */
[----:B------:R-:W-:Y:S01]  /*20e0*/  IMAD.HI.U32 R6, R5, R14, RZ ;  /* 0x0000000e05067227 */ /* 0x000fe200078e00ff */
[----:B------:R-:W-:-:S02]  /*20f0*/  ISETP.GT.U32.AND P3, PT, R10, R13, PT ;  /* 0x0000000d0a00720c */ /* 0x000fc40003f64070 */
[----:B------:R-:W-:Y:S01]  /*2100*/  ISETP.GT.U32.AND P6, PT, R10, R15, PT ;  /* 0x0000000f0a00720c */ /* 0x000fe20003fc4070 */
[C---:B------:R-:W-:Y:S01]  /*2110*/  IMAD.HI.U32 R20, R5.reuse, R19, RZ ;  /* 0x0000001305147227 */ /* 0x040fe200078e00ff */
[----:B------:R-:W-:Y:S02]  /*2120*/  IABS R8, R61 ;  /* 0x0000003d00087213 */ /* 0x000fe40000000000 */
[----:B------:R-:W-:Y:S01]  /*2130*/  IABS R16, R32 ;  /* 0x0000002000107213 */ /* 0x000fe20000000000 */
[----:B------:R-:W-:Y:S01]  /*2140*/  IMAD.MOV R6, RZ, RZ, -R6 ;  /* 0x000000ffff067224 */ /* 0x000fe200078e0a06 */
[----:B------:R-:W-:Y:S01]  /*2150*/  IABS R61, R43 ;  /* 0x0000002b003d7213 */ /* 0x000fe20000000000 */
[----:B------:R-:W-:Y:S02]  /*2160*/  IMAD.MOV R20, RZ, RZ, -R20 ;  /* 0x000000ffff147224 */ /* 0x000fe400078e0a14 */
[----:B------:R-:W-:-:S04]  /*2170*/  IMAD.HI.U32 R11, R5, R16, RZ ;  /* 0x00000010050b7227 */ /* 0x000fc800078e00ff */
[----:B------:R-:W-:Y:S02]  /*2180*/  IMAD.MOV R11, RZ, RZ, -R11 ;  /* 0x000000ffff0b7224 */ /* 0x000fe400078e0a0b */
[----:B------:R-:W-:-:S04]  /*2190*/  IMAD.HI.U32 R18, R5, R17, RZ ;  /* 0x0000001105127227 */ /* 0x000fc800078e00ff */
[C---:B------:R-:W-:Y:S01]  /*21a0*/  IMAD R16, R10.reuse, R11, R16 ;  /* 0x0000000b0a107224 */ /* 0x040fe200078e0210 */
[----:B------:R-:W-:Y:S01]  /*21b0*/  IABS R11, R39 ;  /* 0x00000027000b7213 */ /* 0x000fe20000000000 */
[C---:B------:R-:W-:Y:S02]  /*21c0*/  IMAD R14, R10.reuse, R6, R14 ;  /* 0x000000060a0e7224 */ /* 0x040fe400078e020e */
[C---:B------:R-:W-:Y:S01]  /*21d0*/  IMAD R19, R10.reuse, R20, R19 ;  /* 0x000000140a137224 */ /* 0x040fe200078e0213 */
[C---:B------:R-:W-:Y:S01]  /*21e0*/  ISETP.GT.U32.AND P0, PT, R10.reuse, R16, PT ;  /* 0x000000100a00720c */ /* 0x040fe20003f04070 */
[----:B------:R-:W-:Y:S01]  /*21f0*/  IMAD.HI.U32 R7, R5, R11, RZ ;  /* 0x0000000b05077227 */ /* 0x000fe200078e00ff */
[----:B------:R-:W-:-:S03]  /*2200*/  ISETP.GT.U32.AND P4, PT, R10, R14, PT ;  /* 0x0000000e0a00720c */ /* 0x000fc60003f84070 */
[----:B------:R-:W-:Y:S02]  /*2210*/  IMAD.MOV R7, RZ, RZ, -R7 ;  /* 0x000000ffff077224 */ /* 0x000fe400078e0a07 */
[----:B------:R-:W-:Y:S02]  /*2220*/  IMAD.MOV R18, RZ, RZ, -R18 ;  /* 0x000000ffff127224 */ /* 0x000fe400078e0a12 */
[C---:B------:R-:W-:Y:S01]  /*2230*/  IMAD R11, R10.reuse, R7, R11 ;  /* 0x000000070a0b7224 */ /* 0x040fe200078e020b */
[----:B------:R-:W-:Y:S01]  /*2240*/  IABS R7, R40 ;  /* 0x0000002800077213 */ /* 0x000fe20000000000 */
[----:B------:R-:W-:Y:S02]  /*2250*/  IMAD R17, R10, R18, R17 ;  /* 0x000000120a117224 */ /* 0x000fe400078e0211 */
[--C-:B------:R-:W-:Y:S01]  /*2260*/  @!P0 IMAD.IADD R16, R16, 0x1, -R10.reuse ;  /* 0x0000000110108824 */ /* 0x100fe200078e0a0a */
[----:B------:R-:W-:Y:S01]  /*2270*/  ISETP.GT.U32.AND P0, PT, R10, R19, PT ;  /* 0x000000130a00720c */ /* 0x000fe20003f04070 */
[--C-:B------:R-:W-:Y:S01]  /*2280*/  @!P5 IMAD.IADD R12, R12, 0x1, -R10.reuse ;  /* 0x000000010c0cd824 */ /* 0x100fe200078e0a0a */
[C---:B------:R-:W-:Y:S01]  /*2290*/  ISETP.GT.U32.AND P5, PT, R10.reuse, R11, PT ;  /* 0x0000000b0a00720c */ /* 0x040fe20003fa4070 */
[--C-:B------:R-:W-:Y:S01]  /*22a0*/  @!P3 IMAD.IADD R13, R13, 0x1, -R10.reuse ;  /* 0x000000010d0db824 */ /* 0x100fe200078e0a0a */
[C---:B------:R-:W-:Y:S01]  /*22b0*/  ISETP.GT.U32.AND P3, PT, R10.reuse, R17, PT ;  /* 0x000000110a00720c */ /* 0x040fe20003f64070 */
[--C-:B------:R-:W-:Y:S01]  /*22c0*/  @!P6 IMAD.IADD R15, R15, 0x1, -R10.reuse ;  /* 0x000000010f0fe824 */ /* 0x100fe200078e0a0a */
[----:B------:R-:W-:Y:S01]  /*22d0*/  ISETP.GT.U32.AND P6, PT, R10, R16, PT ;  /* 0x000000100a00720c */ /* 0x000fe20003fc4070 */
[----:B------:R-:W-:Y:S01]  /*22e0*/  @!P4 IMAD.IADD R14, R14, 0x1, -R10 ;  /* 0x000000010e0ec824 */ /* 0x000fe200078e0a0a */
[----:B------:R-:W-:Y:S01]  /*22f0*/  ISETP.GT.U32.AND P4, PT, R10, R13, PT ;  /* 0x0000000d0a00720c */ /* 0x000fe20003f84070 */
[----:B------:R-:W-:-:S04]  /*2300*/  IMAD.HI.U32 R5, R4, R9, RZ ;  /* 0x0000000904057227 */ /* 0x000fc800078e00ff */
[--C-:B------:R-:W-:Y:S01]  /*2310*/  @!P0 IMAD.IADD R19, R19, 0x1, -R10.reuse ;  /* 0x0000000113138824 */ /* 0x100fe200078e0a0a */
[C---:B------:R-:W-:Y:S01]  /*2320*/  ISETP.GT.U32.AND P0, PT, R10.reuse, R12, PT ;  /* 0x0000000c0a00720c */ /* 0x040fe20003f04070 */
[--C-:B------:R-:W-:Y:S01]  /*2330*/  @!P5 IMAD.IADD R11, R11, 0x1, -R10.reuse ;  /* 0x000000010b0bd824 */ /* 0x100fe200078e0a0a */
[C---:B------:R-:W-:Y:S01]  /*2340*/  ISETP.GT.U32.AND P5, PT, R10.reuse, R14, PT ;  /* 0x0000000e0a00720c */ /* 0x040fe20003fa4070 */
[--C-:B------:R-:W-:Y:S01]  /*2350*/  @!P3 IMAD.IADD R17, R17, 0x1, -R10.reuse ;  /* 0x000000011111b824 */ /* 0x100fe200078e0a0a */
[----:B------:R-:W-:Y:S01]  /*2360*/  ISETP.GT.U32.AND P3, PT, R10, R15, PT ;  /* 0x0000000f0a00720c */ /* 0x000fe20003f64070 */
[--C-:B------:R-:W-:Y:S01]  /*2370*/  @!P6 IMAD.IADD R16, R16, 0x1, -R10.reuse ;  /* 0x000000011010e824 */ /* 0x100fe200078e0a0a */
[C---:B------:R-:W-:Y:S01]  /*2380*/  ISETP.GT.U32.AND P6, PT, R10.reuse, R11, PT ;  /* 0x0000000b0a00720c */ /* 0x040fe20003fc4070 */
[----:B------:R-:W-:Y:S01]  /*2390*/  @!P4 IMAD.IADD R13, R13, 0x1, -R10 ;  /* 0x000000010d0dc824 */ /* 0x000fe200078e0a0a */
[----:B------:R-:W-:Y:S01]  /*23a0*/  ISETP.GT.U32.AND P4, PT, R10, R19, PT ;  /* 0x000000130a00720c */ /* 0x000fe20003f84070 */
[----:B------:R-:W-:-:S02]  /*23b0*/  IMAD.MOV R5, RZ, RZ, -R5 ;  /* 0x000000ffff057224 */ /* 0x000fc400078e0a05 */
[----:B------:R-:W-:-:S04]  /*23c0*/  IMAD.HI.U32 R6, R4, R8, RZ ;  /* 0x0000000804067227 */ /* 0x000fc800078e00ff */
[--C-:B------:R-:W-:Y:S01]  /*23d0*/  @!P0 IMAD.IADD R12, R12, 0x1, -R10.reuse ;  /* 0x000000010c0c8824 */ /* 0x100fe200078e0a0a */
[----:B------:R-:W-:Y:S01]  /*23e0*/  ISETP.GT.U32.AND P0, PT, R10, R17, PT ;  /* 0x000000110a00720c */ /* 0x000fe20003f04070 */
[--C-:B------:R-:W-:Y:S01]  /*23f0*/  @!P3 IMAD.IADD R15, R15, 0x1, -R10.reuse ;  /* 0x000000010f0fb824 */ /* 0x100fe200078e0a0a */
[----:B------:R-:W-:Y:S01]  /*2400*/  ISETP.GE.AND P3, PT, R32, RZ, PT ;  /* 0x000000ff2000720c */ /* 0x000fe20003f66270 */
[--C-:B------:R-:W-:Y:S01]  /*2410*/  @!P6 IMAD.IADD R11, R11, 0x1, -R10.reuse ;  /* 0x000000010b0be824 */ /* 0x100fe200078e0a0a */
[----:B------:R-:W-:Y:S01]  /*2420*/  ISETP.GE.AND P6, PT, R35, RZ, PT ;  /* 0x000000ff2300720c */ /* 0x000fe20003fc6270 */
[--C-:B------:R-:W-:Y:S01]  /*2430*/  @!P5 IMAD.IADD R14, R14, 0x1, -R10.reuse ;  /* 0x000000010e0ed824 */ /* 0x100fe200078e0a0a */
[----:B------:R-:W-:Y:S01]  /*2440*/  ISETP.GE.AND P5, PT, R33, RZ, PT ;  /* 0x000000ff2100720c */ /* 0x000fe20003fa6270 */
[----:B------:R-:W-:Y:S01]  /*2450*/  @!P4 IMAD.IADD R19, R19, 0x1, -R10 ;  /* 0x000000011313c824 */ /* 0x000fe200078e0a0a */
[----:B------:R-:W-:Y:S01]  /*2460*/  ISETP.GE.AND P4, PT, R34, RZ, PT ;  /* 0x000000ff2200720c */ /* 0x000fe20003f86270 */
[----:B------:R-:W-:Y:S01]  /*2470*/  IMAD R9, R0, R5, R9 ;  /* 0x0000000500097224 */ /* 0x000fe200078e0209 */
[----:B------:R-:W-:Y:S01]  /*2480*/  IABS R5, R42 ;  /* 0x0000002a00057213 */ /* 0x000fe20000000000 */
[----:B------:R-:W-:-:S02]  /*2490*/  IMAD.MOV R6, RZ, RZ, -R6 ;  /* 0x000000ffff067224 */ /* 0x000fc400078e0a06 */
[----:B------:R-:W-:Y:S01]  /*24a0*/  @!P0 IMAD.IADD R17, R17, 0x1, -R10 ;  /* 0x0000000111118824 */ /* 0x000fe200078e0a0a */
[----:B------:R-:W-:Y:S01]  /*24b0*/  ISETP.GE.AND P0, PT, R36, RZ, PT ;  /* 0x000000ff2400720c */ /* 0x000fe20003f06270 */
[----:B------:R-:W-:Y:S01]  /*24c0*/  IMAD.MOV.U32 R10, RZ, RZ, R16 ;  /* 0x000000ffff0a7224 */ /* 0x000fe200078e0010 */
[----:B------:R-:W-:Y:S01]  /*24d0*/  IABS R16, R45 ;  /* 0x0000002d00107213 */ /* 0x000fe20000000000 */
[----:B------:R-:W-:Y:S01]  /*24e0*/  @!P6 IMAD.MOV R15, RZ, RZ, -R15 ;  /* 0x000000ffff0fe224 */ /* 0x000fe200078e0a0f */
[C---:B------:R-:W-:Y:S01]  /*24f0*/  ISETP.GT.U32.AND P6, PT, R0.reuse, R9, PT ;  /* 0x000000090000720c */ /* 0x040fe20003fc4070 */
[----:B------:R-:W-:Y:S01]  /*2500*/  @!P3 IMAD.MOV R10, RZ, RZ, -R10 ;  /* 0x000000ffff0ab224 */ /* 0x000fe200078e0a0a */
[----:B------:R-:W-:Y:S01]  /*2510*/  ISETP.GE.AND P3, PT, R37, RZ, PT ;  /* 0x000000ff2500720c */ /* 0x000fe20003f66270 */
[----:B------:R-:W-:Y:S01]  /*2520*/  IMAD R8, R0, R6, R8 ;  /* 0x0000000600087224 */ /* 0x000fe200078e0208 */
[----:B------:R-:W-:Y:S01]  /*2530*/  IABS R6, R41 ;  /* 0x0000002900067213 */ /* 0x000fe20000000000 */
[----:B------:R-:W-:Y:S01]  /*2540*/  @!P4 IMAD.MOV R12, RZ, RZ, -R12 ;  /* 0x000000ffff0cc224 */ /* 0x000fe200078e0a0c */
[----:B------:R-:W-:Y:S01]  /*2550*/  ISETP.GE.AND P4, PT, R39, RZ, PT ;  /* 0x000000ff2700720c */ /* 0x000fe20003f86270 */
[----:B------:R-:W-:Y:S01]  /*2560*/  @!P5 IMAD.MOV R13, RZ, RZ, -R13 ;  /* 0x000000ffff0dd224 */ /* 0x000fe200078e0a0d */
[----:B------:R-:W-:Y:S01]  /*2570*/  ISETP.GE.AND P5, PT, R38, RZ, PT ;  /* 0x000000ff2600720c */ /* 0x000fe20003fa6270 */
[----:B------:R-:W-:-:S04]  /*2580*/  IMAD.HI.U32 R21, R4, R6, RZ ;  /* 0x0000000604157227 */ /* 0x000fc800078e00ff */
[----:B------:R-:W-:Y:S02]  /*2590*/  @!P6 IMAD.IADD R9, R9, 0x1, -R0 ;  /* 0x000000010909e824 */ /* 0x000fe400078e0a00 */
[----:B------:R-:W-:Y:S01]  /*25a0*/  @!P3 IMAD.MOV R19, RZ, RZ, -R19 ;  /* 0x000000ffff13b224 */ /* 0x000fe200078e0a13 */
[C---:B------:R-:W-:Y:S01]  /*25b0*/  ISETP.GT.U32.AND P3, PT, R0.reuse, R8, PT ;  /* 0x000000080000720c */ /* 0x040fe20003f64070 */
[----:B------:R-:W-:Y:S01]  /*25c0*/  IMAD.MOV R21, RZ, RZ, -R21 ;  /* 0x000000ffff157224 */ /* 0x000fe200078e0a15 */
[----:B------:R-:W-:Y:S01]  /*25d0*/  ISETP.GT.U32.AND P6, PT, R0, R9, PT ;  /* 0x000000090000720c */ /* 0x000fe20003fc4070 */
[----:B------:R-:W-:-:S04]  /*25e0*/  IMAD.HI.U32 R18, R4, R7, RZ ;  /* 0x0000000704127227 */ /* 0x000fc800078e00ff */
[----:B------:R-:W-:Y:S01]  /*25f0*/  IMAD R6, R0, R21, R6 ;  /* 0x0000001500067224 */ /* 0x000fe200078e0206 */
[----:B------:R-:W-:Y:S01]  /*2600*/  LOP3.LUT R21, RZ, R2, RZ, 0x33, !PT ;  /* 0x00000002ff157212 */ /* 0x000fe200078e33ff */
[----:B------:R-:W-:Y:S01]  /*2610*/  @!P0 IMAD.MOV R14, RZ, RZ, -R14 ;  /* 0x000000ffff0e8224 */ /* 0x000fe200078e0a0e */
[----:B------:R-:W-:Y:S01]  /*2620*/  ISETP.NE.AND P0, PT, R2, RZ, PT ;  /* 0x000000ff0200720c */ /* 0x000fe20003f05270 */
[----:B------:R-:W-:Y:S02]  /*2630*/  IMAD.MOV R18, RZ, RZ, -R18 ;  /* 0x000000ffff127224 */ /* 0x000fe400078e0a12 */
[----:B------:R-:W-:Y:S01]  /*2640*/  @!P4 IMAD.MOV R11, RZ, RZ, -R11 ;  /* 0x000000ffff0bc224 */ /* 0x000fe200078e0a0b */
[C---:B------:R-:W-:Y:S01]  /*2650*/  SEL R10, R21.reuse, R10, !P0 ;  /* 0x0000000a150a7207 */ /* 0x040fe20004000000 */
[----:B------:R-:W-:Y:S01]  /*2660*/  IMAD R7, R0, R18, R7 ;  /* 0x0000001200077224 */ /* 0x000fe200078e0207 */
[C---:B------:R-:W-:Y:S01]  /*2670*/  SEL R3, R21.reuse, R13, !P0 ;  /* 0x0000000d15037207 */ /* 0x040fe20004000000 */
[----:B------:R-:W-:Y:S01]  /*2680*/  IMAD.HI.U32 R18, R4, R61, RZ ;  /* 0x0000003d04127227 */ /* 0x000fe200078e00ff */
[----:B------:R-:W-:Y:S01]  /*2690*/  ISETP.GT.U32.AND P4, PT, R0, R6, PT ;  /* 0x000000060000720c */ /* 0x000fe20003f84070 */
[----:B------:R0:W-:Y:S01]  /*26a0*/  STL [R1+0x734], R10 ;  /* 0x0007340a01007387 */ /* 0x0001e20000100800 */
[----:B------:R-:W-:Y:S01]  /*26b0*/  SEL R12, R21, R12, !P0 ;  /* 0x0000000c150c7207 */ /* 0x000fe20004000000 */
[----:B------:R-:W-:Y:S01]  /*26c0*/  @!P3 IMAD.IADD R8, R8, 0x1, -R0 ;  /* 0x000000010808b824 */ /* 0x000fe200078e0a00 */
[----:B------:R-:W-:Y:S01]  /*26d0*/  IABS R13, R48 ;  /* 0x00000030000d7213 */ /* 0x000fe20000000000 */
[----:B------:R1:W-:Y:S01]  /*26e0*/  STL [R1+0x730], R3 ;  /* 0x0007300301007387 */ /* 0x0003e20000100800 */
[----:B------:R-:W-:-:S02]  /*26f0*/  IMAD.MOV R18, RZ, RZ, -R18 ;  /* 0x000000ffff127224 */ /* 0x000fc400078e0a12 */
[----:B------:R-:W-:Y:S01]  /*2700*/  @!P5 IMAD.MOV R17, RZ, RZ, -R17 ;  /* 0x000000ffff11d224 */ /* 0x000fe200078e0a11 */
[----:B------:R2:W-:Y:S01]  /*2710*/  STL [R1+0x72c], R12 ;  /* 0x00072c0c01007387 */ /* 0x0005e20000100800 */
[----:B------:R-:W-:Y:S01]  /*2720*/  @!P6 IMAD.IADD R9, R9, 0x1, -R0 ;  /* 0x000000010909e824 */ /* 0x000fe200078e0a00 */
[C---:B0-----:R-:W-:Y:S01]  /*2730*/  SEL R10, R21.reuse, R15, !P0 ;  /* 0x0000000f150a7207 */ /* 0x041fe20004000000 */
[----:B------:R-:W-:Y:S01]  /*2740*/  IMAD.HI.U32 R20, R4, R5, RZ ;  /* 0x0000000504147227 */ /* 0x000fe200078e00ff */
[C---:B------:R-:W-:Y:S02]  /*2750*/  ISETP.GT.U32.AND P6, PT, R0.reuse, R8, PT ;  /* 0x000000080000720c */ /* 0x040fe40003fc4070 */
[C---:B-1----:R-:W-:Y:S01]  /*2760*/  SEL R3, R21.reuse, R14, !P0 ;  /* 0x0000000e15037207 */ /* 0x042fe20004000000 */
[----:B------:R-:W-:Y:S01]  /*2770*/  IMAD R61, R0, R18, R61 ;  /* 0x00000012003d7224 */ /* 0x000fe200078e023d */
[----:B------:R0:W-:Y:S01]  /*2780*/  STL [R1+0x728], R10 ;  /* 0x0007280a01007387 */ /* 0x0001e20000100800 */
[----:B------:R-:W-:Y:S01]  /*2790*/  IABS R18, R44 ;  /* 0x0000002c00127213 */ /* 0x000fe20000000000 */
[----:B------:R-:W-:Y:S01]  /*27a0*/  IMAD.MOV R20, RZ, RZ, -R20 ;  /* 0x000000ffff147224 */ /* 0x000fe200078e0a14 */
[----:B--2---:R-:W-:Y:S01]  /*27b0*/  SEL R12, R21, R19, !P0 ;  /* 0x00000013150c7207 */ /* 0x004fe20004000000 */
[----:B------:R1:W-:Y:S01]  /*27c0*/  STL [R1+0x724], R3 ;  /* 0x0007240301007387 */ /* 0x0003e20000100800 */
[----:B------:R-:W-:Y:S01]  /*27d0*/  @!P4 IMAD.IADD R6, R6, 0x1, -R0 ;  /* 0x000000010606c824 */ /* 0x000fe200078e0a00 */
[----:B------:R-:W-:Y:S01]  /*27e0*/  ISETP.GT.U32.AND P5, PT, R0, R7, PT ;  /* 0x000000070000720c */ /* 0x000fe20003fa4070 */
[----:B------:R-:W-:Y:S01]  /*27f0*/  IMAD.HI.U32 R2, R4, R18, RZ ;  /* 0x0000001204027227 */ /* 0x000fe200078e00ff */
[----:B------:R-:W-:Y:S01]  /*2800*/  STL [R1+0x720], R12 ;  /* 0x0007200c01007387 */ /* 0x000fe20000100800 */
[----:B------:R-:W-:-:S02]  /*2810*/  ISETP.GT.U32.AND P3, PT, R0, R61, PT ;  /* 0x0000003d0000720c */ /* 0x000fc40003f64070 */
[----:B0-----:R-:W-:Y:S01]  /*2820*/  SEL R10, R21, R17, !P0 ;  /* 0x00000011150a7207 */ /* 0x001fe20004000000 */
[----:B------:R-:W-:Y:S01]  /*2830*/  IMAD R5, R0, R20, R5 ;  /* 0x0000001400057224 */ /* 0x000fe200078e0205 */
[----:B------:R-:W-:Y:S01]  /*2840*/  ISETP.GE.AND P4, PT, R41, RZ, PT ;  /* 0x000000ff2900720c */ /* 0x000fe20003f86270 */
[----:B------:R-:W-:Y:S01]  /*2850*/  IMAD.MOV R2, RZ, RZ, -R2 ;  /* 0x000000ffff027224 */ /* 0x000fe200078e0a02 */
[----:B-1----:R-:W-:Y:S01]  /*2860*/  SEL R3, R21, R11, !P0 ;  /* 0x0000000b15037207 */ /* 0x002fe20004000000 */
[----:B------:R-:W-:Y:S01]  /*2870*/  STL [R1+0x71c], R10 ;  /* 0x00071c0a01007387 */ /* 0x000fe20000100800 */
[----:B------:R-:W-:Y:S01]  /*2880*/  @!P6 IMAD.IADD R8, R8, 0x1, -R0 ;  /* 0x000000010808e824 */ /* 0x000fe200078e0a00 */
[C---:B------:R-:W-:Y:S01]  /*2890*/  ISETP.GT.U32.AND P6, PT, R0.reuse, R6, PT ;  /* 0x000000060000720c */ /* 0x040fe20003fc4070 */
[C---:B------:R-:W-:Y:S01]  /*28a0*/  IMAD R18, R0.reuse, R2, R18 ;  /* 0x0000000200127224 */ /* 0x040fe200078e0212 */
[----:B------:R0:W-:Y:S01]  /*28b0*/  STL [R1+0x718], R3 ;  /* 0x0007180301007387 */ /* 0x0001e20000100800 */
[----:B------:R-:W-:Y:S01]  /*28c0*/  ISETP.GT.U32.AND P0, PT, R0, R5, PT ;  /* 0x000000050000720c */ /* 0x000fe20003f04070 */
[--C-:B------:R-:W-:Y:S01]  /*28d0*/  @!P5 IMAD.IADD R7, R7, 0x1, -R0.reuse ;  /* 0x000000010707d824 */ /* 0x100fe200078e0a00 */
[----:B------:R-:W-:Y:S01]  /*28e0*/  IABS R2, R46 ;  /* 0x0000002e00027213 */ /* 0x000fe20000000000 */
[----:B------:R-:W-:Y:S01]  /*28f0*/  @!P3 IMAD.IADD R61, R61, 0x1, -R0 ;  /* 0x000000013d3db824 */ /* 0x000fe200078e0a00 */
[----:B------:R-:W-:Y:S01]  /*2900*/  IABS R11, R47 ;  /* 0x0000002f000b7213 */ /* 0x000fe20000000000 */
[----:B------:R-:W-:Y:S01]  /*2910*/  IMAD.HI.U32 R20, R4, R16, RZ ;  /* 0x0000001004147227 */ /* 0x000fe200078e00ff */
[----:B------:R-:W-:-:S02]  /*2920*/  IABS R14, R50 ;  /* 0x00000032000e7213 */ /* 0x000fc40000000000 */
[----:B------:R-:W-:Y:S01]  /*2930*/  ISETP.GE.AND P5, PT, R40, RZ, PT ;  /* 0x000000ff2800720c */ /* 0x000fe20003fa6270 */
[----:B0-----:R-:W-:Y:S01]  /*2940*/  IMAD.MOV.U32 R3, RZ, RZ, R9 ;  /* 0x000000ffff037224 */ /* 0x001fe200078e0009 */
[----:B------:R-:W-:Y:S01]  /*2950*/  IABS R15, R51 ;  /* 0x00000033000f7213 */ /* 0x000fe20000000000 */
[----:B------:R-:W-:-:S04]  /*2960*/  IMAD.HI.U32 R9, R4, R2, RZ ;  /* 0x0000000204097227 */ /* 0x000fc800078e00ff */
[----:B------:R-:W-:Y:S01]  /*2970*/  @!P1 IMAD.MOV R3, RZ, RZ, -R3 ;  /* 0x000000ffff039224 */ /* 0x000fe200078e0a03 */
[----:B------:R-:W-:Y:S01]  /*2980*/  ISETP.GT.U32.AND P1, PT, R0, R61, PT ;  /* 0x0000003d0000720c */ /* 0x000fe20003f24070 */
[--C-:B------:R-:W-:Y:S02]  /*2990*/  @!P6 IMAD.IADD R6, R6, 0x1, -R0.reuse ;  /* 0x000000010606e824 */ /* 0x100fe400078e0a00 */
[----:B------:R-:W-:Y:S01]  /*29a0*/  IMAD.MOV R9, RZ, RZ, -R9 ;  /* 0x000000ffff097224 */ /* 0x000fe200078e0a09 */
[----:B------:R0:W-:Y:S01]  /*29b0*/  STL [R1+0x14], R3 ;  /* 0x0000140301007387 */ /* 0x0001e20000100800 */
[----:B------:R-:W-:Y:S01]  /*29c0*/  @!P0 IMAD.IADD R5, R5, 0x1, -R0 ;  /* 0x0000000105058824 */ /* 0x000fe200078e0a00 */
[C---:B------:R-:W-:Y:S01]  /*29d0*/  ISETP.GT.U32.AND P0, PT, R0.reuse, R7, PT ;  /* 0x000000070000720c */ /* 0x040fe20003f04070 */
[----:B------:R-:W-:Y:S02]  /*29e0*/  IMAD.MOV.U32 R12, RZ, RZ, R11 ;  /* 0x000000ffff0c7224 */ /* 0x000fe400078e000b */
[C---:B------:R-:W-:Y:S01]  /*29f0*/  IMAD R11, R0.reuse, R9, R2 ;  /* 0x00000009000b7224 */ /* 0x040fe200078e0202 */
[----:B------:R-:W-:Y:S01]  /*2a00*/  ISETP.GT.U32.AND P3, PT, R0, R5, PT ;  /* 0x000000050000720c */ /* 0x000fe20003f64070 */
[----:B------:R-:W-:-:S02]  /*2a10*/  IMAD.MOV R20, RZ, RZ, -R20 ;  /* 0x000000ffff147224 */ /* 0x000fc400078e0a14 */
[----:B------:R-:W-:Y:S01]  /*2a20*/  @!P1 IMAD.IADD R61, R61, 0x1, -R0 ;  /* 0x000000013d3d9824 */ /* 0x000fe200078e0a00 */
[----:B------:R-:W-:Y:S01]  /*2a30*/  ISETP.GE.AND P1, PT, R44, RZ, PT ;  /* 0x000000ff2c00720c */ /* 0x000fe20003f26270 */
[----:B0-----:R-:W-:Y:S02]  /*2a40*/  IMAD.MOV.U32 R3, RZ, RZ, R8 ;  /* 0x000000ffff037224 */ /* 0x001fe400078e0008 */
[----:B------:R-:W-:-:S04]  /*2a50*/  IMAD.HI.U32 R8, R4, R12, RZ ;  /* 0x0000000c04087227 */ /* 0x000fc800078e00ff */
[----:B------:R-:W-:Y:S01]  /*2a60*/  @!P2 IMAD.MOV R3, RZ, RZ, -R3 ;  /* 0x000000ffff03a224 */ /* 0x000fe200078e0a03 */
[----:B------:R-:W-:Y:S01]  /*2a70*/  ISETP.GT.U32.AND P2, PT, R0, R18, PT ;  /* 0x000000120000720c */ /* 0x000fe20003f44070 */
[--C-:B------:R-:W-:Y:S01]  /*2a80*/  @!P0 IMAD.IADD R7, R7, 0x1, -R0.reuse ;  /* 0x0000000107078824 */ /* 0x100fe200078e0a00 */
[----:B------:R-:W-:Y:S01]  /*2a90*/  ISETP.GE.AND P0, PT, R42, RZ, PT ;  /* 0x000000ff2a00720c */ /* 0x000fe20003f06270 */
[----:B------:R-:W-:Y:S01]  /*2aa0*/  @!P3 IMAD.IADD R5, R5, 0x1, -R0 ;  /* 0x000000010505b824 */ /* 0x000fe200078e0a00 */
[----:B------:R0:W-:Y:S01]  /*2ab0*/  STL [R1+0x10], R3 ;  /* 0x0000100301007387 */ /* 0x0001e20000100800 */
[----:B------:R-:W-:Y:S01]  /*2ac0*/  ISETP.GE.AND P3, PT, R43, RZ, PT ;  /* 0x000000ff2b00720c */ /* 0x000fe20003f66270 */
[C---:B------:R-:W-:Y:S01]  /*2ad0*/  IMAD R10, R0.reuse, R20, R16 ;  /* 0x00000014000a7224 */ /* 0x040fe200078e0210 */
[----:B------:R-:W-:Y:S01]  /*2ae0*/  IABS R16, R52 ;  /* 0x0000003400107213 */ /* 0x000fe20000000000 */
[----:B------:R-:W-:Y:S02]  /*2af0*/  IMAD.MOV.U32 R2, RZ, RZ, R5 ;  /* 0x000000ffff027224 */ /* 0x000fe400078e0005 */
[----:B------:R-:W-:Y:S01]  /*2b00*/  IMAD.MOV R8, RZ, RZ, -R8 ;  /* 0x000000ffff087224 */ /* 0x000fe200078e0a08 */
[----:B------:R-:W-:Y:S01]  /*2b10*/  ISETP.GT.U32.AND P6, PT, R0, R10, PT ;  /* 0x0000000a0000720c */ /* 0x000fe20003fc4070 */
[----:B------:R-:W-:-:S04]  /*2b20*/  IMAD.HI.U32 R5, R4, R14, RZ ;  /* 0x0000000e04057227 */ /* 0x000fc800078e00ff */
[----:B0-----:R-:W-:Y:S02]  /*2b30*/  IMAD.MOV.U32 R3, RZ, RZ, R6 ;  /* 0x000000ffff037224 */ /* 0x001fe400078e0006 */
[----:B------:R-:W-:Y:S01]  /*2b40*/  @!P0 IMAD.MOV R2, RZ, RZ, -R2 ;  /* 0x000000ffff028224 */ /* 0x000fe200078e0a02 */
[----:B------:R-:W-:Y:S01]  /*2b50*/  ISETP.GE.AND P0, PT, R46, RZ, PT ;  /* 0x000000ff2e00720c */ /* 0x000fe20003f06270 */
[----:B------:R-:W-:Y:S01]  /*2b60*/  @!P4 IMAD.MOV R3, RZ, RZ, -R3 ;  /* 0x000000ffff03c224 */ /* 0x000fe200078e0a03 */
[C---:B------:R-:W-:Y:S01]  /*2b70*/  ISETP.GT.U32.AND P4, PT, R0.reuse, R11, PT ;  /* 0x0000000b0000720c */ /* 0x040fe20003f84070 */
[C---:B------:R-:W-:Y:S02]  /*2b80*/  IMAD R12, R0.reuse, R8, R12 ;  /* 0x00000008000c7224 */ /* 0x040fe400078e020c */
[----:B------:R-:W-:Y:S02]  /*2b90*/  @!P3 IMAD.MOV R61, RZ, RZ, -R61 ;  /* 0x000000ffff3db224 */ /* 0x000fe400078e0a3d */
[----:B------:R-:W-:Y:S01]  /*2ba0*/  IMAD.MOV R5, RZ, RZ, -R5 ;  /* 0x000000ffff057224 */ /* 0x000fe200078e0a05 */
[----:B------:R-:W-:Y:S01]  /*2bb0*/  ISETP.GT.U32.AND P3, PT, R0, R12, PT ;  /* 0x0000000c0000720c */ /* 0x000fe20003f64070 */
[----:B------:R-:W-:Y:S01]  /*2bc0*/  @!P2 IMAD.IADD R18, R18, 0x1, -R0 ;  /* 0x000000011212a824 */ /* 0x000fe200078e0a00 */
[----:B------:R-:W-:Y:S01]  /*2bd0*/  IABS R19, R59 ;  /* 0x0000003b00137213 */ /* 0x000fe20000000000 */
[----:B------:R-:W-:Y:S01]  /*2be0*/  IMAD R14, R0, R5, R14 ;  /* 0x00000005000e7224 */ /* 0x000fe200078e020e */
[----:B------:R-:W-:Y:S01]  /*2bf0*/  ISETP.GE.AND P2, PT, R45, RZ, PT ;  /* 0x000000ff2d00720c */ /* 0x000fe20003f46270 */
[----:B------:R-:W-:-:S02]  /*2c00*/  @!P5 IMAD.MOV R7, RZ, RZ, -R7 ;  /* 0x000000ffff07d224 */ /* 0x000fc400078e0a07 */
[--C-:B------:R-:W-:Y:S02]  /*2c10*/  @!P4 IMAD.IADD R11, R11, 0x1, -R0.reuse ;  /* 0x000000010b0bc824 */ /* 0x100fe400078e0a00 */
[--C-:B------:R-:W-:Y:S01]  /*2c20*/  @!P6 IMAD.IADD R10, R10, 0x1, -R0.reuse ;  /* 0x000000010a0ae824 */ /* 0x100fe200078e0a00 */
[C---:B------:R-:W-:Y:S01]  /*2c30*/  ISETP.GT.U32.AND P6, PT, R0.reuse, R18, PT ;  /* 0x000000120000720c */ /* 0x040fe20003fc4070 */
[----:B------:R0:W-:Y:S01]  /*2c40*/  STL [R1+0x8], R7 ;  /* 0x0000080701007387 */ /* 0x0001e20000100800 */
[----:B------:R-:W-:Y:S01]  /*2c50*/  ISETP.GT.U32.AND P4, PT, R0, R11, PT ;  /* 0x0000000b0000720c */ /* 0x000fe20003f84070 */
[--C-:B------:R-:W-:Y:S01]  /*2c60*/  @!P3 IMAD.IADD R12, R12, 0x1, -R0.reuse ;  /* 0x000000010c0cb824 */ /* 0x100fe200078e0a00 */
[C---:B------:R-:W-:Y:S01]  /*2c70*/  ISETP.GT.U32.AND P5, PT, R0.reuse, R10, PT ;  /* 0x0000000a0000720c */ /* 0x040fe20003fa4070 */
[----:B------:R-:W-:Y:S03]  /*2c80*/  STL [R1+0x4], R3 ;  /* 0x0000040301007387 */ /* 0x000fe60000100800 */
[----:B------:R-:W-:Y:S01]  /*2c90*/  ISETP.GT.U32.AND P3, PT, R0, R12, PT ;  /* 0x0000000c0000720c */ /* 0x000fe20003f64070 */
[----:B------:R1:W-:Y:S04]  /*2ca0*/  STL [R1], R2 ;  /* 0x0000000201007387 */ /* 0x0003e80000100800 */
[--C-:B------:R-:W-:Y:S01]  /*2cb0*/  @!P6 IMAD.IADD R18, R18, 0x1, -R0.reuse ;  /* 0x000000011212e824 */ /* 0x100fe200078e0a00 */
[----:B------:R-:W-:Y:S01]  /*2cc0*/  ISETP.GE.AND P6, PT, R47, RZ, PT ;  /* 0x000000ff2f00720c */ /* 0x000fe20003fc6270 */
[----:B------:R-:W-:Y:S01]  /*2cd0*/  @!P4 IMAD.IADD R11, R11, 0x1, -R0 ;  /* 0x000000010b0bc824 */ /* 0x000fe200078e0a00 */
[----:B------:R-:W-:Y:S01]  /*2ce0*/  STL [R1+0x40cc], R61 ;  /* 0x0040cc3d01007387 */ /* 0x000fe20000100800 */
[----:B0-----:R-:W-:-:S04]  /*2cf0*/  IMAD.HI.U32 R7, R4, R16, RZ ;  /* 0x0000001004077227 */ /* 0x001fc800078e00ff */
[----:B------:R-:W-:Y:S01]  /*2d00*/  @!P0 IMAD.MOV R11, RZ, RZ, -R11 ;  /* 0x000000ffff0b8224 */ /* 0x000fe200078e0a0b */
[----:B------:R-:W-:Y:S01]  /*2d10*/  ISETP.GT.U32.AND P0, PT, R0, R14, PT ;  /* 0x0000000e0000720c */ /* 0x000fe20003f04070 */
[----:B-1----:R-:W-:-:S04]  /*2d20*/  IMAD.HI.U32 R2, R4, R13, RZ ;  /* 0x0000000d04027227 */ /* 0x002fc800078e00ff */
[----:B------:R-:W-:Y:S02]  /*2d30*/  IMAD.MOV R2, RZ, RZ, -R2 ;  /* 0x000000ffff027224 */ /* 0x000fe400078e0a02 */
[----:B------:R-:W-:Y:S01]  /*2d40*/  @!P3 IMAD.IADD R12, R12, 0x1, -R0 ;  /* 0x000000010c0cb824 */ /* 0x000fe200078e0a00 */
[----:B------:R-:W-:Y:S01]  /*2d50*/  ISETP.GE.AND P3, PT, R52, RZ, PT ;  /* 0x000000ff3400720c */ /* 0x000fe20003f66270 */
[----:B------:R-:W-:Y:S02]  /*2d60*/  IMAD R13, R0, R2, R13 ;  /* 0x00000002000d7224 */ /* 0x000fe400078e020d */
[----:B------:R-:W-:-:S03]  /*2d70*/  IMAD.HI.U32 R2, R4, R15, RZ ;  /* 0x0000000f04027227 */ /* 0x000fc600078e00ff */
[----:B------:R-:W-:Y:S01]  /*2d80*/  ISETP.GT.U32.AND P4, PT, R0, R13, PT ;  /* 0x0000000d0000720c */ /* 0x000fe20003f84070 */
[----:B------:R-:W-:Y:S02]  /*2d90*/  @!P0 IMAD.IADD R14, R14, 0x1, -R0 ;  /* 0x000000010e0e8824 */ /* 0x000fe400078e0a00 */
[----:B------:R-:W-:Y:S02]  /*2da0*/  IMAD.MOV R2, RZ, RZ, -R2 ;  /* 0x000000ffff027224 */ /* 0x000fe400078e0a02 */
[----:B------:R-:W-:Y:S01]  /*2db0*/  IMAD.HI.U32 R5, R4, R19, RZ ;  /* 0x0000001304057227 */ /* 0x000fe200078e00ff */
[----:B------:R-:W-:-:S03]  /*2dc0*/  ISETP.GT.U32.AND P0, PT, R0, R14, PT ;  /* 0x0000000e0000720c */ /* 0x000fc60003f04070 */
[C---:B------:R-:W-:Y:S02]  /*2dd0*/  IMAD R15, R0.reuse, R2, R15 ;  /* 0x00000002000f7224 */ /* 0x040fe400078e020f */
[----:B------:R-:W-:Y:S02]  /*2de0*/  IMAD.MOV R7, RZ, RZ, -R7 ;  /* 0x000000ffff077224 */ /* 0x000fe400078e0a07 */
[----:B------:R-:W-:Y:S01]  /*2df0*/  @!P6 IMAD.MOV R12, RZ, RZ, -R12 ;  /* 0x000000ffff0ce224 */ /* 0x000fe200078e0a0c */
[C---:B------:R-:W-:Y:S01]  /*2e00*/  ISETP.GT.U32.AND P6, PT, R0.reuse, R15, PT ;  /* 0x0000000f0000720c */ /* 0x040fe20003fc4070 */
[----:B------:R-:W-:Y:S02]  /*2e10*/  IMAD R16, R0, R7, R16 ;  /* 0x0000000700107224 */ /* 0x000fe400078e0210 */
[----:B------:R-:W-:Y:S02]  /*2e20*/  IMAD.MOV.U32 R9, RZ, RZ, R18 ;  /* 0x000000ffff097224 */ /* 0x000fe400078e0012 */
[--C-:B------:R-:W-:Y:S01]  /*2e30*/  @!P0 IMAD.IADD R14, R14, 0x1, -R0.reuse ;  /* 0x000000010e0e8824 */ /* 0x100fe200078e0a00 */
[----:B------:R-:W-:Y:S01]  /*2e40*/  ISETP.GT.U32.AND P0, PT, R0, R16, PT ;  /* 0x000000100000720c */ /* 0x000fe20003f04070 */
[----:B------:R-:W-:-:S02]  /*2e50*/  @!P4 IMAD.IADD R13, R13, 0x1, -R0 ;  /* 0x000000010d0dc824 */ /* 0x000fc400078e0a00 */
[----:B------:R-:W-:Y:S02]  /*2e60*/  IMAD.MOV R5, RZ, RZ, -R5 ;  /* 0x000000ffff057224 */ /* 0x000fe400078e0a05 */
[--C-:B------:R-:W-:Y:S02]  /*2e70*/  @!P5 IMAD.IADD R10, R10, 0x1, -R0.reuse ;  /* 0x000000010a0ad824 */ /* 0x100fe400078e0a00 */
[----:B------:R-:W-:Y:S02]  /*2e80*/  @!P6 IMAD.IADD R15, R15, 0x1, -R0 ;  /* 0x000000010f0fe824 */ /* 0x000fe400078e0a00 */
[----:B------:R-:W-:-:S04]  /*2e90*/  @!P1 IMAD.MOV R9, RZ, RZ, -R9 ;  /* 0x000000ffff099224 */ /* 0x000fc800078e0a09 */
[----:B------:R-:W-:Y:S01]  /*2ea0*/  @!P0 IMAD.IADD R16, R16, 0x1, -R0 ;  /* 0x0000000110108824 */ /* 0x000fe200078e0a00 */
[C---:B------:R-:W-:Y:S02]  /*2eb0*/  ISETP.GT.U32.AND P0, PT, R0.reuse, R15, PT ;  /* 0x0000000f0000720c */ /* 0x040fe40003f04070 */
[C---:B------:R-:W-:Y:S01]  /*2ec0*/  ISETP.GT.U32.AND P4, PT, R0.reuse, R13, PT ;  /* 0x0000000d0000720c */ /* 0x040fe20003f84070 */
[----:B------:R-:W-:Y:S01]  /*2ed0*/  IMAD R19, R0, R5, R19 ;  /* 0x0000000500137224 */ /* 0x000fe200078e0213 */
[----:B------:R-:W-:Y:S01]  /*2ee0*/  ISETP.GE.AND P5, PT, R48, RZ, PT ;  /* 0x000000ff3000720c */ /* 0x000fe20003fa6270 */
[----:B------:R-:W-:Y:S01]  /*2ef0*/  @!P2 IMAD.MOV R10, RZ, RZ, -R10 ;  /* 0x000000ffff0aa224 */ /* 0x000fe200078e0a0a */
[----:B------:R-:W-:Y:S01]  /*2f00*/  ISETP.GE.AND P1, PT, R50, RZ, PT ;  /* 0x000000ff3200720c */ /* 0x000fe20003f26270 */
[----:B------:R-:W-:Y:S01]  /*2f10*/  STL [R1+0x40d0], R9 ;  /* 0x0040d00901007387 */ /* 0x000fe20000100800 */
[----:B------:R-:W-:-:S03]  /*2f20*/  ISETP.GE.AND P2, PT, R51, RZ, PT ;  /* 0x000000ff3300720c */ /* 0x000fc60003f46270 */
[----:B------:R-:W-:Y:S02]  /*2f30*/  STL [R1+0x40d4], R10 ;  /* 0x0040d40a01007387 */ /* 0x000fe40000100800 */
[--C-:B------:R-:W-:Y:S01]  /*2f40*/  @!P0 IMAD.IADD R15, R15, 0x1, -R0.reuse ;  /* 0x000000010f0f8824 */ /* 0x100fe200078e0a00 */
[----:B------:R-:W-:Y:S01]  /*2f50*/  ISETP.GT.U32.AND P0, PT, R0, R19, PT ;  /* 0x000000130000720c */ /* 0x000fe20003f04070 */
[----:B------:R-:W-:Y:S01]  /*2f60*/  @!P4 IMAD.IADD R13, R13, 0x1, -R0 ;  /* 0x000000010d0dc824 */ /* 0x000fe200078e0a00 */
[----:B------:R-:W-:Y:S03]  /*2f70*/  STL [R1+0x40d8], R11 ;  /* 0x0040d80b01007387 */ /* 0x000fe60000100800 */
[----:B------:R-:W-:Y:S01]  /*2f80*/  @!P5 IMAD.MOV R13, RZ, RZ, -R13 ;  /* 0x000000ffff0dd224 */ /* 0x000fe200078e0a0d */
[----:B------:R-:W2:Y:S01]  /*2f90*/  LDL.LU R50, [R1+0x35c] ;  /* 0x00035c0001327983 */ /* 0x000ea20000300800 */
[----:B------:R-:W-:-:S03]  /*2fa0*/  @!P1 IMAD.MOV R14, RZ, RZ, -R14 ;  /* 0x000000ffff0e9224 */ /* 0x000fc600078e0a0e */
[----:B------:R-:W3:Y:S04]  /*2fb0*/  LDL.LU R51, [R1+0x360] ;  /* 0x0003600001337983 */ /* 0x000ee80000300800 */
[----:B------:R-:W4:Y:S01]  /*2fc0*/  LDL.LU R52, [R1+0x364] ;  /* 0x0003640001347983 */ /* 0x000f220000300800 */
[----:B------:R-:W-:Y:S01]  /*2fd0*/  @!P0 IMAD.IADD R19, R19, 0x1, -R0 ;  /* 0x0000000113138824 */ /* 0x000fe200078e0a00 */
[----:B------:R-:W-:Y:S02]  /*2fe0*/  ISETP.GE.AND P0, PT, R59, RZ, PT ;  /* 0x000000ff3b00720c */ /* 0x000fe40003f06270 */
[----:B------:R-:W-:Y:S01]  /*2ff0*/  STL [R1+0x40dc], R12 ;  /* 0x0040dc0c01007387 */ /* 0x000fe20000100800 */
[----:B------:R-:W-:Y:S02]  /*3000*/  IABS R18, R55 ;  /* 0x0000003700127213 */ /* 0x000fe40000000000 */
[----:B------:R-:W-:Y:S01]  /*3010*/  IABS R17, R49 ;  /* 0x0000003100117213 */ /* 0x000fe20000000000 */
[----:B------:R-:W-:Y:S01]  /*3020*/  STL [R1+0x40e0], R13 ;  /* 0x0040e00d01007387 */ /* 0x000fe20000100800 */
[----:B------:R-:W-:Y:S01]  /*3030*/  IABS R23, R53 ;  /* 0x0000003500177213 */ /* 0x000fe20000000000 */
[----:B------:R-:W-:Y:S01]  /*3040*/  IMAD.HI.U32 R2, R4, R18, RZ ;  /* 0x0000001204027227 */ /* 0x000fe200078e00ff */
[----:B------:R-:W-:Y:S01]  /*3050*/  ISETP.GT.U32.AND P5, PT, R0, R16, PT ;  /* 0x000000100000720c */ /* 0x000fe20003fa4070 */
[----:B------:R-:W-:Y:S01]  /*3060*/  STL [R1+0x40e4], R14 ;  /* 0x0040e40e01007387 */ /* 0x000fe20000100800 */
[----:B------:R-:W-:Y:S01]  /*3070*/  ISETP.GE.AND P4, PT, R49, RZ, PT ;  /* 0x000000ff3100720c */ /* 0x000fe20003f86270 */
[----:B------:R-:W-:-:S02]  /*3080*/  IMAD.MOV R2, RZ, RZ, -R2 ;  /* 0x000000ffff027224 */ /* 0x000fc400078e0a02 */
[----:B------:R-:W4:Y:S01]  /*3090*/  LDL.LU R59, [R1+0x374] ;  /* 0x00037400013b7983 */ /* 0x000f220000300800 */
[----:B------:R-:W-:-:S04]  /*30a0*/  IMAD.HI.U32 R6, R4, R17, RZ ;  /* 0x0000001104067227 */ /* 0x000fc800078e00ff */
[C---:B------:R-:W-:Y:S02]  /*30b0*/  IMAD R18, R0.reuse, R2, R18 ;  /* 0x0000000200127224 */ /* 0x040fe400078e0212 */
[----:B------:R-:W-:Y:S02]  /*30c0*/  IMAD.MOV R6, RZ, RZ, -R6 ;  /* 0x000000ffff067224 */ /* 0x000fe400078e0a06 */
[----:B------:R-:W-:Y:S01]  /*30d0*/  @!P2 IMAD.MOV R15, RZ, RZ, -R15 ;  /* 0x000000ffff0fa224 */ /* 0x000fe200078e0a0f */
[C---:B------:R-:W-:Y:S01]  /*30e0*/  ISETP.GT.U32.AND P1, PT, R0.reuse, R18, PT ;  /* 0x000000120000720c */ /* 0x040fe20003f24070 */
[C---:B------:R-:W-:Y:S01]  /*30f0*/  IMAD R17, R0.reuse, R6, R17 ;  /* 0x0000000600117224 */ /* 0x040fe200078e0211 */
[----:B------:R-:W-:Y:S01]  /*3100*/  ISETP.GT.U32.AND P2, PT, R0, R19, PT ;  /* 0x000000130000720c */ /* 0x000fe20003f44070 */
[----:B------:R-:W-:-:S03]  /*3110*/  IMAD.HI.U32 R5, R4, R23, RZ ;  /* 0x0000001704057227 */ /* 0x000fc600078e00ff */
[----:B------:R-:W-:Y:S01]  /*3120*/  ISETP.GT.U32.AND P6, PT, R0, R17, PT ;  /* 0x000000110000720c */ /* 0x000fe20003fc4070 */
[----:B------:R-:W-:Y:S02]  /*3130*/  IMAD.MOV R5, RZ, RZ, -R5 ;  /* 0x000000ffff057224 */ /* 0x000fe400078e0a05 */
[----:B------:R-:W-:-:S04]  /*3140*/  @!P5 IMAD.IADD R16, R16, 0x1, -R0 ;  /* 0x000000011010d824 */ /* 0x000fc800078e0a00 */
[--C-:B------:R-:W-:Y:S01]  /*3150*/  @!P1 IMAD.IADD R18, R18, 0x1, -R0.reuse ;  /* 0x0000000112129824 */ /* 0x100fe200078e0a00 */
[----:B------:R-:W-:Y:S02]  /*3160*/  ISETP.GE.AND P1, PT, R55, RZ, PT ;  /* 0x000000ff3700720c */ /* 0x000fe40003f26270 */
[----:B------:R-:W4:Y:S01]  /*3170*/  LDL.LU R55, [R1+0x378] ;  /* 0x0003780001377983 */ /* 0x000f220000300800 */
[C---:B------:R-:W-:Y:S02]  /*3180*/  IMAD R23, R0.reuse, R5, R23 ;  /* 0x0000000500177224 */ /* 0x040fe400078e0217 */
[--C-:B------:R-:W-:Y:S02]  /*3190*/  @!P2 IMAD.IADD R19, R19, 0x1, -R0.reuse ;  /* 0x000000011313a824 */ /* 0x100fe400078e0a00 */
[----:B------:R-:W-:Y:S01]  /*31a0*/  @!P6 IMAD.IADD R17, R17, 0x1, -R0 ;  /* 0x000000011111e824 */ /* 0x000fe200078e0a00 */
[----:B------:R-:W-:-:S04]  /*31b0*/  ISETP.GT.U32.AND P2, PT, R0, R23, PT ;  /* 0x000000170000720c */ /* 0x000fc80003f44070 */
[----:B------:R-:W-:Y:S01]  /*31c0*/  ISETP.GT.U32.AND P6, PT, R0, R17, PT ;  /* 0x000000110000720c */ /* 0x000fe20003fc4070 */
[----:B------:R-:W-:-:S08]  /*31d0*/  @!P0 IMAD.MOV R19, RZ, RZ, -R19 ;  /* 0x000000ffff138224 */ /* 0x000fd000078e0a13 */
[----:B------:R-:W-:-:S04]  /*31e0*/  @!P2 IMAD.IADD R23, R23, 0x1, -R0 ;  /* 0x000000011717a824 */ /* 0x000fc800078e0a00 */
[----:B------:R-:W-:Y:S01]  /*31f0*/  @!P6 IMAD.IADD R17, R17, 0x1, -R0 ;  /* 0x000000011111e824 */ /* 0x000fe200078e0a00 */
[----:B------:R-:W-:Y:S01]  /*3200*/  ISETP.GT.U32.AND P0, PT, R0, R23, PT ;  /* 0x000000170000720c */ /* 0x000fe20003f04070 */
[----:B------:R-:W-:Y:S02]  /*3210*/  @!P3 IMAD.MOV R16, RZ, RZ, -R16 ;  /* 0x000000ffff10b224 */ /* 0x000fe400078e0a10 */
[----:B------:R-:W-:Y:S01]  /*3220*/  @!P4 IMAD.MOV R17, RZ, RZ, -R17 ;  /* 0x000000ffff11c224 */ /* 0x000fe200078e0a11 */
[----:B------:R0:W-:Y:S04]  /*3230*/  STL [R1+0x40ec], R15 ;  /* 0x0040ec0f01007387 */ /* 0x0001e80000100800 */
[----:B------:R1:W-:Y:S04]  /*3240*/  STL [R1+0x40f0], R16 ;  /* 0x0040f01001007387 */ /* 0x0003e80000100800 */
[----:B------:R1:W-:Y:S01]  /*3250*/  STL [R1+0x40f4], R17 ;  /* 0x0040f41101007387 */ /* 0x0003e20000100800 */
[----:B------:R-:W-:Y:S01]  /*3260*/  @!P0 IMAD.IADD R23, R23, 0x1, -R0 ;  /* 0x0000000117178824 */ /* 0x000fe200078e0a00 */
[----:B------:R-:W-:-:S02]  /*3270*/  IABS R5, R57 ;  /* 0x0000003900057213 */ /* 0x000fc40000000000 */
[----:B------:R-:W-:Y:S02]  /*3280*/  IABS R28, R56 ;  /* 0x00000038001c7213 */ /* 0x000fe40000000000 */
[----:B--2---:R-:W-:Y:S02]  /*3290*/  IABS R20, R50 ;  /* 0x0000003200147213 */ /* 0x004fe40000000000 */
[----:B---3--:R-:W-:-:S03]  /*32a0*/  IABS R21, R51 ;  /* 0x0000003300157213 */ /* 0x008fc60000000000 */
[----:B------:R-:W-:Y:S01]  /*32b0*/  IMAD.HI.U32 R2, R4, R20, RZ ;  /* 0x0000001404027227 */ /* 0x000fe200078e00ff */
[----:B----4-:R-:W-:-:S03]  /*32c0*/  IABS R22, R52 ;  /* 0x0000003400167213 */ /* 0x010fc60000000000 */
[----:B------:R-:W-:-:S04]  /*32d0*/  IMAD.HI.U32 R6, R4, R21, RZ ;  /* 0x0000001504067227 */ /* 0x000fc800078e00ff */
[----:B------:R-:W-:Y:S02]  /*32e0*/  IMAD.MOV R2, RZ, RZ, -R2 ;  /* 0x000000ffff027224 */ /* 0x000fe400078e0a02 */
[----:B------:R-:W-:Y:S02]  /*32f0*/  IMAD.MOV R6, RZ, RZ, -R6 ;  /* 0x000000ffff067224 */ /* 0x000fe400078e0a06 */
[C---:B------:R-:W-:Y:S02]  /*3300*/  IMAD R20, R0.reuse, R2, R20 ;  /* 0x0000000200147224 */ /* 0x040fe400078e0214 */
[----:B------:R-:W-:Y:S02]  /*3310*/  IMAD R21, R0, R6, R21 ;  /* 0x0000000600157224 */ /* 0x000fe400078e0215 */
[----:B------:R-:W-:Y:S01]  /*3320*/  IMAD.HI.U32 R2, R4, R22, RZ ;  /* 0x0000001604027227 */ /* 0x000fe200078e00ff */
[----:B------:R-:W-:Y:S02]  /*3330*/  ISETP.GT.U32.AND P5, PT, R0, R20, PT ;  /* 0x000000140000720c */ /* 0x000fe40003fa4070 */
[----:B------:R-:W-:Y:S01]  /*3340*/  IABS R26, R59 ;  /* 0x0000003b001a7213 */ /* 0x000fe20000000000 */
[----:B------:R-:W-:Y:S01]  /*3350*/  IMAD.MOV R2, RZ, RZ, -R2 ;  /* 0x000000ffff027224 */ /* 0x000fe200078e0a02 */
[----:B------:R-:W-:-:S02]  /*3360*/  ISETP.GE.AND P0, PT, R59, RZ, PT ;  /* 0x000000ff3b00720c */ /* 0x000fc40003f06270 */
[----:B------:R-:W2:Y:S01]  /*3370*/  LDL.LU R59, [R1+0x384] ;  /* 0x00038400013b7983 */ /* 0x000ea20000300800 */
[----:B------:R-:W-:-:S06]  /*3380*/  ISETP.GT.U32.AND P6, PT, R0, R21, PT ;  /* 0x000000150000720c */ /* 0x000fcc0003fc4070 */
[----:B------:R-:W-:-:S07]  /*3390*/  @!P5 IMAD.IADD R20, R20, 0x1, -R0 ;  /* 0x000000011414d824 */ /* 0x000fce00078e0a00 */
[----:B------:R-:W-:Y:S01]  /*33a0*/  @!P6 IMAD.IADD R21, R21, 0x1, -R0 ;  /* 0x000000011515e824 */ /* 0x000fe200078e0a00 */
[C---:B------:R-:W-:Y:S01]  /*33b0*/  ISETP.GT.U32.AND P6, PT, R0.reuse, R20, PT ;  /* 0x000000140000720c */ /* 0x040fe20003fc4070 */
[----:B------:R-:W-:-:S03]  /*33c0*/  IMAD R22, R0, R2, R22 ;  /* 0x0000000200167224 */ /* 0x000fc600078e0216 */
[C---:B------:R-:W-:Y:S02]  /*33d0*/  ISETP.GT.U32.AND P3, PT, R0.reuse, R21, PT ;  /* 0x000000150000720c */ /* 0x040fe40003f64070 */
[----:B------:R-:W-:Y:S01]  /*33e0*/  ISETP.GT.U32.AND P4, PT, R0, R22, PT ;  /* 0x000000160000720c */ /* 0x000fe20003f84070 */
[----:B------:R-:W-:Y:S01]  /*33f0*/  IMAD.HI.U32 R6, R4, R5, RZ ;  /* 0x0000000504067227 */ /* 0x000fe200078e00ff */
[----:B------:R-:W-:-:S05]  /*3400*/  ISETP.GT.U32.AND P5, PT, R0, R18, PT ;  /* 0x000000120000720c */ /* 0x000fca0003fa4070 */
[----:B------:R-:W-:Y:S01]  /*3410*/  @!P6 IMAD.IADD R20, R20, 0x1, -R0 ;  /* 0x000000011414e824 */ /* 0x000fe200078e0a00 */
[----:B------:R-:W-:Y:S01]  /*3420*/  ISETP.GE.AND P6, PT, R51, RZ, PT ;  /* 0x000000ff3300720c */ /* 0x000fe20003fc6270 */
[----:B------:R-:W-:Y:S02]  /*3430*/  IMAD.MOV R6, RZ, RZ, -R6 ;  /* 0x000000ffff067224 */ /* 0x000fe400078e0a06 */
[--C-:B------:R-:W-:Y:S02]  /*3440*/  @!P3 IMAD.IADD R21, R21, 0x1, -R0.reuse ;  /* 0x000000011515b824 */ /* 0x100fe400078e0a00 */
[--C-:B------:R-:W-:Y:S02]  /*3450*/  @!P4 IMAD.IADD R22, R22, 0x1, -R0.reuse ;  /* 0x000000011616c824 */ /* 0x100fe400078e0a00 */
[----:B------:R-:W-:Y:S02]  /*3460*/  IMAD R25, R0, R6, R5 ;  /* 0x0000000600197224 */ /* 0x000fe400078e0205 */
[----:B------:R-:W-:Y:S01]  /*3470*/  @!P5 IMAD.IADD R18, R18, 0x1, -R0 ;  /* 0x000000011212d824 */ /* 0x000fe200078e0a00 */
[----:B------:R-:W-:-:S02]  /*3480*/  ISETP.GE.AND P5, PT, R50, RZ, PT ;  /* 0x000000ff3200720c */ /* 0x000fc40003fa6270 */
[C---:B------:R-:W-:Y:S01]  /*3490*/  ISETP.GT.U32.AND P2, PT, R0.reuse, R22, PT ;  /* 0x000000160000720c */ /* 0x040fe20003f44070 */
[----:B------:R-:W-:Y:S01]  /*34a0*/  @!P6 IMAD.MOV R21, RZ, RZ, -R21 ;  /* 0x000000ffff15e224 */ /* 0x000fe200078e0a15 */
[----:B------:R-:W-:Y:S02]  /*34b0*/  ISETP.GT.U32.AND P6, PT, R0, R25, PT ;  /* 0x000000190000720c */ /* 0x000fe40003fc4070 */
[----:B------:R-:W-:Y:S02]  /*34c0*/  ISETP.GE.AND P3, PT, R52, RZ, PT ;  /* 0x000000ff3400720c */ /* 0x000fe40003f66270 */
[----:B------:R-:W-:-:S05]  /*34d0*/  IABS R2, R54 ;  /* 0x0000003600027213 */ /* 0x000fca0000000000 */
[----:B------:R-:W-:Y:S01]  /*34e0*/  @!P5 IMAD.MOV R20, RZ, RZ, -R20 ;  /* 0x000000ffff14d224 */ /* 0x000fe200078e0a14 */
[----:B------:R-:W-:Y:S01]  /*34f0*/  ISETP.GE.AND P5, PT, R54, RZ, PT ;  /* 0x000000ff3600720c */ /* 0x000fe20003fa6270 */
[--C-:B------:R-:W-:Y:S01]  /*3500*/  @!P2 IMAD.IADD R22, R22, 0x1, -R0.reuse ;  /* 0x000000011616a824 */ /* 0x100fe200078e0a00 */
[----:B------:R-:W-:Y:S01]  /*3510*/  ISETP.GE.AND P2, PT, R57, RZ, PT ;  /* 0x000000ff3900720c */ /* 0x000fe20003f46270 */
[----:B------:R-:W-:Y:S01]  /*3520*/  @!P6 IMAD.IADD R25, R25, 0x1, -R0 ;  /* 0x000000011919e824 */ /* 0x000fe200078e0a00 */
[----:B------:R-:W3:Y:S01]  /*3530*/  LDL.LU R54, [R1+0x388] ;  /* 0x0003880001367983 */ /* 0x000ee20000300800 */
[----:B------:R-:W-:Y:S02]  /*3540*/  IMAD.MOV.U32 R57, RZ, RZ, R58 ;  /* 0x000000ffff397224 */ /* 0x000fe400078e003a */
[----:B------:R-:W-:Y:S01]  /*3550*/  @!P3 IMAD.MOV R22, RZ, RZ, -R22 ;  /* 0x000000ffff16b224 */ /* 0x000fe200078e0a16 */
[----:B------:R-:W4:Y:S01]  /*3560*/  LDL.LU R58, [R1+0x38c] ;  /* 0x00038c00013a7983 */ /* 0x000f220000300800 */
[----:B------:R-:W-:Y:S01]  /*3570*/  ISETP.GT.U32.AND P3, PT, R0, R25, PT ;  /* 0x000000190000720c */ /* 0x000fe20003f64070 */
[----:B------:R-:W-:Y:S01]  /*3580*/  IMAD.HI.U32 R7, R4, R2, RZ ;  /* 0x0000000204077227 */ /* 0x000fe200078e00ff */
[----:B------:R-:W-:-:S03]  /*3590*/  IABS R29, R57 ;  /* 0x00000039001d7213 */ /* 0x000fc60000000000 */
[----:B------:R-:W-:-:S08]  /*35a0*/  IMAD.MOV R7, RZ, RZ, -R7 ;  /* 0x000000ffff077224 */ /* 0x000fd000078e0a07 */
[----:B------:R-:W-:Y:S01]  /*35b0*/  @!P3 IMAD.IADD R25, R25, 0x1, -R0 ;  /* 0x000000011919b824 */ /* 0x000fe200078e0a00 */
[----:B------:R-:W-:Y:S02]  /*35c0*/  ISETP.GE.AND P3, PT, R57, RZ, PT ;  /* 0x000000ff3900720c */ /* 0x000fe40003f66270 */
[----:B------:R-:W3:Y:S04]  /*35d0*/  LDL.LU R57, [R1+0x390] ;  /* 0x0003900001397983 */ /* 0x000ee80000300800 */
[----:B------:R-:W3:Y:S01]  /*35e0*/  LDL.LU R52, [R1+0x394] ;  /* 0x0003940001347983 */ /* 0x000ee20000300800 */
[----:B------:R-:W-:Y:S02]  /*35f0*/  IMAD R24, R0, R7, R2 ;  /* 0x0000000700187224 */ /* 0x000fe400078e0202 */
[----:B------:R-:W-:-:S03]  /*3600*/  @!P1 IMAD.MOV R18, RZ, RZ, -R18 ;  /* 0x000000ffff129224 */ /* 0x000fc600078e0a12 */
[----:B------:R-:W-:Y:S02]  /*3610*/  ISETP.GT.U32.AND P1, PT, R0, R24, PT ;  /* 0x000000180000720c */ /* 0x000fe40003f24070 */
[----:B------:R-:W-:Y:S02]  /*3620*/  ISETP.GE.AND P4, PT, R53, RZ, PT ;  /* 0x000000ff3500720c */ /* 0x000fe40003f86270 */
[----:B------:R-:W3:Y:S01]  /*3630*/  LDL.LU R53, [R1+0x398] ;  /* 0x0003980001357983 */ /* 0x000ee20000300800 */
[----:B------:R-:W-:Y:S01]  /*3640*/  IABS R27, R55 ;  /* 0x00000037001b7213 */ /* 0x000fe20000000000 */
[----:B------:R-:W-:Y:S01]  /*3650*/  IMAD.HI.U32 R2, R4, R26, RZ ;  /* 0x0000001a04027227 */ /* 0x000fe200078e00ff */
[----:B------:R-:W-:Y:S02]  /*3660*/  ISETP.GE.AND P6, PT, R55, RZ, PT ;  /* 0x000000ff3700720c */ /* 0x000fe40003fc6270 */
[----:B------:R-:W3:Y:S04]  /*3670*/  LDL.LU R55, [R1+0x39c] ;  /* 0x00039c0001377983 */ /* 0x000ee80000300800 */
[----:B------:R-:W-:-:S05]  /*3680*/  @!P1 IMAD.IADD R24, R24, 0x1, -R0 ;  /* 0x0000000118189824 */ /* 0x000fca00078e0a00 */
[----:B------:R-:W-:Y:S01]  /*3690*/  ISETP.GT.U32.AND P1, PT, R0, R24, PT ;  /* 0x000000180000720c */ /* 0x000fe20003f24070 */
[----:B------:R-:W-:-:S04]  /*36a0*/  IMAD.MOV R2, RZ, RZ, -R2 ;  /* 0x000000ffff027224 */ /* 0x000fc800078e0a02 */
[----:B------:R-:W-:-:S08]  /*36b0*/  IMAD R26, R0, R2, R26 ;  /* 0x00000002001a7224 */ /* 0x000fd000078e021a */
[----:B------:R-:W-:Y:S01]  /*36c0*/  @!P1 IMAD.IADD R24, R24, 0x1, -R0 ;  /* 0x0000000118189824 */ /* 0x000fe200078e0a00 */
[----:B------:R-:W-:-:S13]  /*36d0*/  ISETP.GT.U32.AND P1, PT, R0, R26, PT ;  /* 0x0000001a0000720c */ /* 0x000fda0003f24070 */
[----:B------:R-:W-:-:S05]  /*36e0*/  @!P1 IMAD.IADD R26, R26, 0x1, -R0 ;  /* 0x000000011a1a9824 */ /* 0x000fca00078e0a00 */
[----:B------:R-:W-:Y:S01]  /*36f0*/  ISETP.GT.U32.AND P1, PT, R0, R26, PT ;  /* 0x0000001a0000720c */ /* 0x000fe20003f24070 */
[----:B------:R-:W-:Y:S01]  /*3700*/  @!P4 IMAD.MOV R23, RZ, RZ, -R23 ;  /* 0x000000ffff17c224 */ /* 0x000fe200078e0a17 */
[----:B------:R-:W-:Y:S02]  /*3710*/  ISETP.GE.AND P4, PT, R56, RZ, PT ;  /* 0x000000ff3800720c */ /* 0x000fe40003f86270 */
[----:B------:R-:W3:Y:S09]  /*3720*/  LDL.LU R56, [R1+0x3a0] ;  /* 0x0003a00001387983 */ /* 0x000ef20000300800 */
[----:B------:R-:W-:Y:S01]  /*3730*/  @!P1 IMAD.IADD R26, R26, 0x1, -R0 ;  /* 0x000000011a1a9824 */ /* 0x000fe200078e0a00 */
[----:B--2---:R-:W-:-:S02]  /*3740*/  IABS R30, R59 ;  /* 0x0000003b001e7213 */ /* 0x004fc40000000000 */
[----:B------:R-:W-:Y:S02]  /*3750*/  ISETP.GE.AND P1, PT, R59, RZ, PT ;  /* 0x000000ff3b00720c */ /* 0x000fe40003f26270 */
[----:B------:R-:W2:Y:S01]  /*3760*/  LDL.LU R59, [R1+0x3a4] ;  /* 0x0003a400013b7983 */ /* 0x000ea20000300800 */
[----:B------:R-:W-:-:S04]  /*3770*/  IMAD.HI.U32 R5, R4, R27, RZ ;  /* 0x0000001b04057227 */ /* 0x000fc800078e00ff */
[----:B------:R-:W-:-:S04]  /*3780*/  IMAD.MOV R5, RZ, RZ, -R5 ;  /* 0x000000ffff057224 */ /* 0x000fc800078e0a05 */
[----:B------:R-:W-:Y:S02]  /*3790*/  IMAD R27, R0, R5, R27 ;  /* 0x00000005001b7224 */ /* 0x000fe400078e021b */
[----:B------:R-:W-:-:S03]  /*37a0*/  @!P5 IMAD.MOV R24, RZ, RZ, -R24 ;  /* 0x000000ffff18d224 */ /* 0x000fc600078e0a18 */
[----:B------:R-:W-:Y:S01]  /*37b0*/  ISETP.GT.U32.AND P5, PT, R0, R27, PT ;  /* 0x0000001b0000720c */ /* 0x000fe20003fa4070 */
[----:B------:R-:W-:-:S04]  /*37c0*/  IMAD.HI.U32 R2, R4, R28, RZ ;  /* 0x0000001c04027227 */ /* 0x000fc800078e00ff */
[----:B------:R-:W-:Y:S02]  /*37d0*/  IMAD.MOV R2, RZ, RZ, -R2 ;  /* 0x000000ffff027224 */ /* 0x000fe400078e0a02 */
[----:B------:R-:W-:-:S06]  /*37e0*/  IMAD.HI.U32 R7, R4, R29, RZ ;  /* 0x0000001d04077227 */ /* 0x000fcc00078e00ff */
[----:B------:R-:W-:-:S05]  /*37f0*/  @!P5 IMAD.IADD R27, R27, 0x1, -R0 ;  /* 0x000000011b1bd824 */ /* 0x000fca00078e0a00 */
[C---:B------:R-:W-:Y:S01]  /*3800*/  ISETP.GT.U32.AND P5, PT, R0.reuse, R27, PT ;  /* 0x0000001b0000720c */ /* 0x040fe20003fa4070 */
[C---:B------:R-:W-:Y:S02]  /*3810*/  IMAD R28, R0.reuse, R2, R28 ;  /* 0x00000002001c7224 */ /* 0x040fe400078e021c */
[----:B------:R-:W-:Y:S02]  /*3820*/  IMAD.MOV R7, RZ, RZ, -R7 ;  /* 0x000000ffff077224 */ /* 0x000fe400078e0a07 */
[----:B------:R-:W-:Y:S01]  /*3830*/  @!P2 IMAD.MOV R25, RZ, RZ, -R25 ;  /* 0x000000ffff19a224 */ /* 0x000fe200078e0a19 */
[C---:B------:R-:W-:Y:S01]  /*3840*/  ISETP.GT.U32.AND P2, PT, R0.reuse, R28, PT ;  /* 0x0000001c0000720c */ /* 0x040fe20003f44070 */
[----:B------:R-:W-:Y:S02]  /*3850*/  IMAD R29, R0, R7, R29 ;  /* 0x00000007001d7224 */ /* 0x000fe400078e021d */
[----:B------:R-:W-:-:S04]  /*3860*/  IMAD.HI.U32 R6, R4, R30, RZ ;  /* 0x0000001e04067227 */ /* 0x000fc800078e00ff */
[----:B------:R-:W-:Y:S01]  /*3870*/  @!P5 IMAD.IADD R27, R27, 0x1, -R0 ;  /* 0x000000011b1bd824 */ /* 0x000fe200078e0a00 */
[----:B------:R-:W-:Y:S01]  /*3880*/  ISETP.GT.U32.AND P5, PT, R0, R29, PT ;  /* 0x0000001d0000720c */ /* 0x000fe20003fa4070 */
[----:B------:R-:W-:-:S04]  /*3890*/  IMAD.MOV R6, RZ, RZ, -R6 ;  /* 0x000000ffff067224 */ /* 0x000fc800078e0a06 */
[----:B------:R-:W-:Y:S02]  /*38a0*/  IMAD R30, R0, R6, R30 ;  /* 0x00000006001e7224 */ /* 0x000fe400078e021e */
[----:B------:R-:W-:Y:S01]  /*38b0*/  @!P2 IMAD.IADD R28, R28, 0x1, -R0 ;  /* 0x000000011c1ca824 */ /* 0x000fe200078e0a00 */
[----:B----4-:R-:W-:-:S05]  /*38c0*/  IABS R32, R58 ;  /* 0x0000003a00207213 */ /* 0x010fca0000000000 */
[----:B------:R-:W-:Y:S01]  /*38d0*/  @!P5 IMAD.IADD R29, R29, 0x1, -R0 ;  /* 0x000000011d1dd824 */ /* 0x000fe200078e0a00 */
[C---:B------:R-:W-:Y:S02]  /*38e0*/  ISETP.GT.U32.AND P2, PT, R0.reuse, R30, PT ;  /* 0x0000001e0000720c */ /* 0x040fe40003f44070 */
[----:B------:R-:W-:Y:S01]  /*38f0*/  ISETP.GT.U32.AND P5, PT, R0, R28, PT ;  /* 0x0000001c0000720c */ /* 0x000fe20003fa4070 */
[----:B------:R-:W-:-:S04]  /*3900*/  IMAD.HI.U32 R5, R4, R32, RZ ;  /* 0x0000002004057227 */ /* 0x000fc800078e00ff */
[----:B------:R-:W-:-:S04]  /*3910*/  IMAD.MOV R5, RZ, RZ, -R5 ;  /* 0x000000ffff057224 */ /* 0x000fc800078e0a05 */
[----:B------:R-:W-:Y:S02]  /*3920*/  IMAD R32, R0, R5, R32 ;  /* 0x0000000500207224 */ /* 0x000fe400078e0220 */
[--C-:B------:R-:W-:Y:S02]  /*3930*/  @!P2 IMAD.IADD R30, R30, 0x1, -R0.reuse ;  /* 0x000000011e1ea824 */ /* 0x100fe400078e0a00 */
[----:B------:R-:W-:Y:S01]  /*3940*/  @!P5 IMAD.IADD R28, R28, 0x1, -R0 ;  /* 0x000000011c1cd824 */ /* 0x000fe200078e0a00 */
[C---:B------:R-:W-:Y:S02]  /*3950*/  ISETP.GT.U32.AND P5, PT, R0.reuse, R32, PT ;  /* 0x000000200000720c */ /* 0x040fe40003fa4070 */
[----:B---3--:R-:W-:Y:S01]  /*3960*/  IABS R34, R52 ;  /* 0x0000003400227213 */ /* 0x008fe20000000000 */
[----:B------:R-:W-:Y:S01]  /*3970*/  @!P0 IMAD.MOV R26, RZ, RZ, -R26 ;  /* 0x000000ffff1a8224 */ /* 0x000fe200078e0a1a */
[----:B------:R-:W-:Y:S02]  /*3980*/  ISETP.GT.U32.AND P0, PT, R0, R30, PT ;  /* 0x0000001e0000720c */ /* 0x000fe40003f04070 */
[----:B------:R-:W-:Y:S01]  /*3990*/  IABS R31, R54 ;  /* 0x00000036001f7213 */ /* 0x000fe20000000000 */
[----:B------:R-:W-:-:S04]  /*39a0*/  IMAD.HI.U32 R6, R4, R34, RZ ;  /* 0x0000002204067227 */ /* 0x000fc800078e00ff */
[----:B------:R-:W-:Y:S02]  /*39b0*/  IMAD.MOV R6, RZ, RZ, -R6 ;  /* 0x000000ffff067224 */ /* 0x000fe400078e0a06 */
[----:B------:R-:W-:Y:S01]  /*39c0*/  IMAD.HI.U32 R2, R4, R31, RZ ;  /* 0x0000001f04027227 */ /* 0x000fe200078e00ff */
[----:B------:R-:W-:-:S03]  /*39d0*/  IABS R33, R57 ;  /* 0x0000003900217213 */ /* 0x000fc60000000000 */
[----:B------:R-:W-:Y:S02]  /*39e0*/  IMAD R34, R0, R6, R34 ;  /* 0x0000000600227224 */ /* 0x000fe400078e0222 */
[----:B------:R-:W-:Y:S01]  /*39f0*/  @!P5 IMAD.IADD R32, R32, 0x1, -R0 ;  /* 0x000000012020d824 */ /* 0x000fe200078e0a00 */
[----:B------:R-:W-:Y:S01]  /*3a00*/  ISETP.GE.AND P5, PT, R58, RZ, PT ;  /* 0x000000ff3a00720c */ /* 0x000fe20003fa6270 */
[----:B------:R-:W-:Y:S01]  /*3a10*/  IMAD.MOV R2, RZ, RZ, -R2 ;  /* 0x000000ffff027224 */ /* 0x000fe200078e0a02 */
[----:B------:R-:W3:Y:S01]  /*3a20*/  LDL.LU R58, [R1+0x3a8] ;  /* 0x0003a800013a7983 */ /* 0x000ee20000300800 */
[----:B------:R-:W-:Y:S01]  /*3a30*/  @!P0 IMAD.IADD R30, R30, 0x1, -R0 ;  /* 0x000000011e1e8824 */ /* 0x000fe200078e0a00 */
[C---:B------:R-:W-:Y:S01]  /*3a40*/  ISETP.GT.U32.AND P0, PT, R0.reuse, R34, PT ;  /* 0x000000220000720c */ /* 0x040fe20003f04070 */
[----:B------:R-:W-:Y:S02]  /*3a50*/  IMAD R31, R0, R2, R31 ;  /* 0x00000002001f7224 */ /* 0x000fe400078e021f */
[----:B------:R-:W-:Y:S01]  /*3a60*/  IMAD.HI.U32 R2, R4, R33, RZ ;  /* 0x0000002104027227 */ /* 0x000fe200078e00ff */
[----:B------:R-:W-:-:S03]  /*3a70*/  IABS R35, R53 ;  /* 0x0000003500237213 */ /* 0x000fc60000000000 */
[----:B------:R-:W-:Y:S01]  /*3a80*/  IMAD.MOV R2, RZ, RZ, -R2 ;  /* 0x000000ffff027224 */ /* 0x000fe200078e0a02 */
[----:B------:R-:W-:-:S03]  /*3a90*/  IABS R36, R55 ;  /* 0x0000003700247213 */ /* 0x000fc60000000000 */
[----:B------:R-:W-:Y:S02]  /*3aa0*/  IMAD R33, R0, R2, R33 ;  /* 0x0000000200217224 */ /* 0x000fe400078e0221 */
[----:B------:R-:W-:Y:S01]  /*3ab0*/  IMAD.HI.U32 R2, R4, R35, RZ ;  /* 0x0000002304027227 */ /* 0x000fe200078e00ff */
[----:B------:R-:W-:-:S03]  /*3ac0*/  ISETP.GT.U32.AND P2, PT, R0, R29, PT ;  /* 0x0000001d0000720c */ /* 0x000fc60003f44070 */
[----:B------:R-:W-:Y:S01]  /*3ad0*/  @!P0 IMAD.IADD R34, R34, 0x1, -R0 ;  /* 0x0000000122228824 */ /* 0x000fe200078e0a00 */
[----:B------:R-:W-:Y:S01]  /*3ae0*/  ISETP.GT.U32.AND P0, PT, R0, R32, PT ;  /* 0x000000200000720c */ /* 0x000fe20003f04070 */
[----:B------:R-:W-:-:S04]  /*3af0*/  IMAD.HI.U32 R5, R4, R36, RZ ;  /* 0x0000002404057227 */ /* 0x000fc800078e00ff */
[----:B------:R-:W-:Y:S02]  /*3b00*/  IMAD.MOV R2, RZ, RZ, -R2 ;  /* 0x000000ffff027224 */ /* 0x000fe400078e0a02 */
[----:B------:R-:W-:Y:S02]  /*3b10*/  IMAD.MOV R5, RZ, RZ, -R5 ;  /* 0x000000ffff057224 */ /* 0x000fe400078e0a05 */
[C---:B------:R-:W-:Y:S02]  /*3b20*/  IMAD R35, R0.reuse, R2, R35 ;  /* 0x0000000200237224 */ /* 0x040fe400078e0223 */
[----:B------:R-:W-:Y:S01]  /*3b30*/  @!P6 IMAD.MOV R27, RZ, RZ, -R27 ;  /* 0x000000ffff1be224 */ /* 0x000fe200078e0a1b */
[C---:B------:R-:W-:Y:S01]  /*3b40*/  ISETP.GT.U32.AND P6, PT, R0.reuse, R31, PT ;  /* 0x0000001f0000720c */ /* 0x040fe20003fc4070 */
[C---:B------:R-:W-:Y:S02]  /*3b50*/  IMAD R36, R0.reuse, R5, R36 ;  /* 0x0000000500247224 */ /* 0x040fe400078e0224 */
[----:B------:R-:W-:Y:S01]  /*3b60*/  @!P1 IMAD.MOV R30, RZ, RZ, -R30 ;  /* 0x000000ffff1e9224 */ /* 0x000fe200078e0a1e */
[C---:B------:R-:W-:Y:S01]  /*3b70*/  ISETP.GT.U32.AND P1, PT, R0.reuse, R35, PT ;  /* 0x000000230000720c */ /* 0x040fe20003f24070 */
[--C-:B------:R-:W-:Y:S01]  /*3b80*/  @!P2 IMAD.IADD R29, R29, 0x1, -R0.reuse ;  /* 0x000000011d1da824 */ /* 0x100fe200078e0a00 */
[----:B------:R-:W-:Y:S01]  /*3b90*/  ISETP.GT.U32.AND P2, PT, R0, R33, PT ;  /* 0x000000210000720c */ /* 0x000fe20003f44070 */
[----:B------:R-:W-:Y:S01]  /*3ba0*/  @!P0 IMAD.IADD R32, R32, 0x1, -R0 ;  /* 0x0000000120208824 */ /* 0x000fe200078e0a00 */
[----:B------:R-:W-:-:S05]  /*3bb0*/  ISETP.GT.U32.AND P0, PT, R0, R36, PT ;  /* 0x000000240000720c */ /* 0x000fca0003f04070 */
[----:B------:R-:W-:-:S04]  /*3bc0*/  @!P6 IMAD.IADD R31, R31, 0x1, -R0 ;  /* 0x000000011f1fe824 */ /* 0x000fc800078e0a00 */
[--C-:B------:R-:W-:Y:S02]  /*3bd0*/  @!P1 IMAD.IADD R35, R35, 0x1, -R0.reuse ;  /* 0x0000000123239824 */ /* 0x100fe400078e0a00 */
[--C-:B------:R-:W-:Y:S01]  /*3be0*/  @!P2 IMAD.IADD R33, R33, 0x1, -R0.reuse ;  /* 0x000000012121a824 */ /* 0x100fe200078e0a00 */
[----:B------:R-:W-:Y:S01]  /*3bf0*/  ISETP.GT.U32.AND P2, PT, R0, R31, PT ;  /* 0x0000001f0000720c */ /* 0x000fe20003f44070 */
[--C-:B------:R-:W-:Y:S01]  /*3c00*/  @!P0 IMAD.IADD R36, R36, 0x1, -R0.reuse ;  /* 0x0000000124248824 */ /* 0x100fe200078e0a00 */
[----:B------:R-:W-:Y:S02]  /*3c10*/  ISETP.GT.U32.AND P0, PT, R0, R35, PT ;  /* 0x000000230000720c */ /* 0x000fe40003f04070 */
[----:B------:R-:W-:Y:S02]  /*3c20*/  ISETP.GE.AND P6, PT, R54, RZ, PT ;  /* 0x000000ff3600720c */ /* 0x000fe40003fc6270 */
[----:B------:R-:W4:Y:S07]  /*3c30*/  LDL.LU R54, [R1+0x3ac] ;  /* 0x0003ac0001367983 */ /* 0x000f2e0000300800 */
[--C-:B------:R-:W-:Y:S01]  /*3c40*/  @!P2 IMAD.IADD R31, R31, 0x1, -R0.reuse ;  /* 0x000000011f1fa824 */ /* 0x100fe200078e0a00 */
[----:B------:R-:W-:Y:S01]  /*3c50*/  ISETP.GE.AND P2, PT, R57, RZ, PT ;  /* 0x000000ff3900720c */ /* 0x000fe20003f46270 */
[----:B------:R-:W-:Y:S01]  /*3c60*/  @!P0 IMAD.IADD R35, R35, 0x1, -R0 ;  /* 0x0000000123238824 */ /* 0x000fe200078e0a00 */
[----:B------:R-:W4:Y:S01]  /*3c70*/  LDL.LU R57, [R1+0x3b0] ;  /* 0x0003b00001397983 */ /* 0x000f220000300800 */
[----:B--2---:R-:W-:-:S02]  /*3c80*/  IABS R5, R59 ;  /* 0x0000003b00057213 */ /* 0x004fc40000000000 */
[----:B------:R-:W-:Y:S02]  /*3c90*/  ISETP.GE.AND P0, PT, R59, RZ, PT ;  /* 0x000000ff3b00720c */ /* 0x000fe40003f06270 */
[----:B------:R-:W2:Y:S01]  /*3ca0*/  LDL.LU R59, [R1+0x3b4] ;  /* 0x0003b400013b7983 */ /* 0x000ea20000300800 */
[----:B------:R-:W-:Y:S01]  /*3cb0*/  @!P6 IMAD.MOV R31, RZ, RZ, -R31 ;  /* 0x000000ffff1fe224 */ /* 0x000fe200078e0a1f */
[C---:B------:R-:W-:Y:S01]  /*3cc0*/  ISETP.GT.U32.AND P6, PT, R0.reuse, R36, PT ;  /* 0x000000240000720c */ /* 0x040fe20003fc4070 */
[----:B------:R-:W-:Y:S01]  /*3cd0*/  @!P3 IMAD.MOV R29, RZ, RZ, -R29 ;  /* 0x000000ffff1db224 */ /* 0x000fe200078e0a1d */
[----:B------:R-:W-:Y:S01]  /*3ce0*/  ISETP.GT.U32.AND P3, PT, R0, R33, PT ;  /* 0x000000210000720c */ /* 0x000fe20003f64070 */
[----:B------:R-:W-:-:S10]  /*3cf0*/  @!P4 IMAD.MOV R28, RZ, RZ, -R28 ;  /* 0x000000ffff1cc224 */ /* 0x000fd400078e0a1c */
[--C-:B------:R-:W-:Y:S01]  /*3d00*/  @!P6 IMAD.IADD R36, R36, 0x1, -R0.reuse ;  /* 0x000000012424e824 */ /* 0x100fe200078e0a00 */
[----:B------:R-:W-:Y:S01]  /*3d10*/  ISETP.GT.U32.AND P4, PT, R0, R34, PT ;  /* 0x000000220000720c */ /* 0x000fe20003f84070 */
[----:B------:R-:W-:Y:S01]  /*3d20*/  @!P3 IMAD.IADD R33, R33, 0x1, -R0 ;  /* 0x000000012121b824 */ /* 0x000fe200078e0a00 */
[----:B------:R-:W-:Y:S01]  /*3d30*/  ISETP.GE.AND P3, PT, R52, RZ, PT ;  /* 0x000000ff3400720c */ /* 0x000fe20003f66270 */
[----:B------:R-:W-:-:S04]  /*3d40*/  IMAD.HI.U32 R6, R4, R5, RZ ;  /* 0x0000000504067227 */ /* 0x000fc800078e00ff */
[----:B------:R-:W-:-:S04]  /*3d50*/  IMAD.MOV R6, RZ, RZ, -R6 ;  /* 0x000000ffff067224 */ /* 0x000fc800078e0a06 */
[----:B------:R-:W-:Y:S02]  /*3d60*/  IMAD R38, R0, R6, R5 ;  /* 0x0000000600267224 */ /* 0x000fe400078e0205 */
[----:B------:R-:W-:Y:S01]  /*3d70*/  @!P4 IMAD.IADD R34, R34, 0x1, -R0 ;  /* 0x000000012222c824 */ /* 0x000fe200078e0a00 */
[----:B------:R-:W-:-:S03]  /*3d80*/  ISETP.GE.AND P1, PT, R55, RZ, PT ;  /* 0x000000ff3700720c */ /* 0x000fc60003f26270 */
[----:B------:R-:W-:Y:S01]  /*3d90*/  @!P3 IMAD.MOV R34, RZ, RZ, -R34 ;  /* 0x000000ffff22b224 */ /* 0x000fe200078e0a22 */
[----:B------:R-:W-:Y:S01]  /*3da0*/  ISETP.GT.U32.AND P3, PT, R0, R38, PT ;  /* 0x000000260000720c */ /* 0x000fe20003f64070 */
[----:B------:R-:W-:Y:S01]  /*3db0*/  @!P2 IMAD.MOV R33, RZ, RZ, -R33 ;  /* 0x000000ffff21a224 */ /* 0x000fe200078e0a21 */
[----:B------:R-:W-:Y:S02]  /*3dc0*/  IABS R2, R56 ;  /* 0x0000003800027213 */ /* 0x000fe40000000000 */
[----:B------:R-:W-:Y:S02]  /*3dd0*/  ISETP.GE.AND P2, PT, R56, RZ, PT ;  /* 0x000000ff3800720c */ /* 0x000fe40003f46270 */
[----:B------:R-:W-:-:S07]  /*3de0*/  ISETP.GE.AND P4, PT, R53, RZ, PT ;  /* 0x000000ff3500720c */ /* 0x000fce0003f86270 */
[----:B------:R-:W-:Y:S01]  /*3df0*/  @!P3 IMAD.IADD R38, R38, 0x1, -R0 ;  /* 0x000000012626b824 */ /* 0x000fe200078e0a00 */
[----:B---3--:R-:W-:Y:S02]  /*3e00*/  IABS R39, R58 ;  /* 0x0000003a00277213 */ /* 0x008fe40000000000 */
[----:B------:R-:W-:Y:S02]  /*3e10*/  ISETP.GE.AND P6, PT, R58, RZ, PT ;  /* 0x000000ff3a00720c */ /* 0x000fe40003fc6270 */
[----:B------:R-:W3:Y:S04]  /*3e20*/  LDL.LU R58, [R1+0x3b8] ;  /* 0x0003b800013a7983 */ /* 0x000ee80000300800 */
[----:B------:R-:W3:Y:S04]  /*3e30*/  LDL.LU R55, [R1+0x3bc] ;  /* 0x0003bc0001377983 */ /* 0x000ee80000300800 */
[----:B------:R-:W3:Y:S04]  /*3e40*/  LDL.LU R56, [R1+0x3c0] ;  /* 0x0003c00001387983 */ /* 0x000ee80000300800 */
[----:B------:R-:W3:Y:S01]  /*3e50*/  LDL.LU R52, [R1+0x3c4] ;  /* 0x0003c40001347983 */ /* 0x000ee20000300800 */
[----:B------:R-:W-:Y:S01]  /*3e60*/  @!P4 IMAD.MOV R35, RZ, RZ, -R35 ;  /* 0x000000ffff23c224 */ /* 0x000fe200078e0a23 */
[----:B------:R-:W-:-:S02]  /*3e70*/  ISETP.GT.U32.AND P4, PT, R0, R38, PT ;  /* 0x000000260000720c */ /* 0x000fc40003f84070 */
[----:B------:R-:W3:Y:S01]  /*3e80*/  LDL.LU R53, [R1+0x3c8] ;  /* 0x0003c80001357983 */ /* 0x000ee20000300800 */
[----:B------:R-:W-:-:S10]  /*3e90*/  @!P1 IMAD.MOV R36, RZ, RZ, -R36 ;  /* 0x000000ffff249224 */ /* 0x000fd400078e0a24 */
[----:B------:R-:W-:Y:S01]  /*3ea0*/  @!P4 IMAD.IADD R38, R38, 0x1, -R0 ;  /* 0x000000012626c824 */ /* 0x000fe200078e0a00 */
[----:B----4-:R-:W-:Y:S02]  /*3eb0*/  IABS R41, R57 ;  /* 0x0000003900297213 */ /* 0x010fe40000000000 */
[----:B------:R-:W-:Y:S02]  /*3ec0*/  ISETP.GE.AND P1, PT, R57, RZ, PT ;  /* 0x000000ff3900720c */ /* 0x000fe40003f26270 */
[----:B------:R-:W4:Y:S01]  /*3ed0*/  LDL.LU R57, [R1+0x3cc] ;  /* 0x0003cc0001397983 */ /* 0x000f220000300800 */
[----:B--2---:R-:W-:Y:S02]  /*3ee0*/  ISETP.GE.AND P4, PT, R59, RZ, PT ;  /* 0x000000ff3b00720c */ /* 0x004fe40003f86270 */
[----:B------:R-:W-:Y:S02]  /*3ef0*/  IABS R42, R59 ;  /* 0x0000003b002a7213 */ /* 0x000fe40000000000 */
[----:B------:R-:W2:Y:S01]  /*3f00*/  LDL.LU R59, [R1+0x3d0] ;  /* 0x0003d000013b7983 */ /* 0x000ea20000300800 */
[----:B------:R-:W-:-:S04]  /*3f10*/  IMAD.HI.U32 R7, R4, R2, RZ ;  /* 0x0000000204077227 */ /* 0x000fc800078e00ff */
[----:B------:R-:W-:-:S04]  /*3f20*/  IMAD.MOV R7, RZ, RZ, -R7 ;  /* 0x000000ffff077224 */ /* 0x000fc800078e0a07 */
[----:B------:R-:W-:Y:S02]  /*3f30*/  IMAD R37, R0, R7, R2 ;  /* 0x0000000700257224 */ /* 0x000fe400078e0202 */
[----:B------:R-:W-:-:S03]  /*3f40*/  @!P5 IMAD.MOV R32, RZ, RZ, -R32 ;  /* 0x000000ffff20d224 */ /* 0x000fc600078e0a20 */
[----:B------:R-:W-:Y:S01]  /*3f50*/  ISETP.GT.U32.AND P5, PT, R0, R37, PT ;  /* 0x000000250000720c */ /* 0x000fe20003fa4070 */
[----:B------:R-:W-:-:S12]  /*3f60*/  IMAD.HI.U32 R2, R4, R39, RZ ;  /* 0x0000002704027227 */ /* 0x000fd800078e00ff */
[----:B------:R-:W-:-:S05]  /*3f70*/  @!P5 IMAD.IADD R37, R37, 0x1, -R0 ;  /* 0x000000012525d824 */ /* 0x000fca00078e0a00 */
[----:B------:R-:W-:Y:S01]  /*3f80*/  ISETP.GT.U32.AND P5, PT, R0, R37, PT ;  /* 0x000000250000720c */ /* 0x000fe20003fa4070 */
[----:B------:R-:W-:Y:S01]  /*3f90*/  IMAD.MOV R2, RZ, RZ, -R2 ;  /* 0x000000ffff027224 */ /* 0x000fe200078e0a02 */
[----:B------:R-:W-:-:S03]  /*3fa0*/  IABS R40, R54 ;  /* 0x0000003600287213 */ /* 0x000fc60000000000 */
[----:B------:R-:W-:Y:S02]  /*3fb0*/  IMAD R39, R0, R2, R39 ;  /* 0x0000000200277224 */ /* 0x000fe400078e0227 */
[----:B------:R-:W-:-:S04]  /*3fc0*/  IMAD.HI.U32 R2, R4, R41, RZ ;  /* 0x0000002904027227 */ /* 0x000fc800078e00ff */
[----:B------:R-:W-:Y:S02]  /*3fd0*/  IMAD.MOV R2, RZ, RZ, -R2 ;  /* 0x000000ffff027224 */ /* 0x000fe400078e0a02 */
[----:B------:R-:W-:Y:S01]  /*3fe0*/  @!P5 IMAD.IADD R37, R37, 0x1, -R0 ;  /* 0x000000012525d824 */ /* 0x000fe200078e0a00 */
[----:B------:R-:W-:Y:S01]  /*3ff0*/  ISETP.GT.U32.AND P5, PT, R0, R39, PT ;  /* 0x000000270000720c */ /* 0x000fe20003fa4070 */
[----:B------:R-:W-:-:S04]  /*4000*/  IMAD.HI.U32 R5, R4, R40, RZ ;  /* 0x0000002804057227 */ /* 0x000fc800078e00ff */
[C---:B------:R-:W-:Y:S02]  /*4010*/  IMAD R41, R0.reuse, R2, R41 ;  /* 0x0000000200297224 */ /* 0x040fe400078e0229 */
[----:B------:R-:W-:Y:S02]  /*4020*/  IMAD.MOV R5, RZ, RZ, -R5 ;  /* 0x000000ffff057224 */ /* 0x000fe400078e0a05 */
[----:B------:R-:W-:Y:S01]  /*4030*/  @!P0 IMAD.MOV R38, RZ, RZ, -R38 ;  /* 0x000000ffff268224 */ /* 0x000fe200078e0a26 */
[C---:B------:R-:W-:Y:S01]  /*4040*/  ISETP.GT.U32.AND P0, PT, R0.reuse, R41, PT ;  /* 0x000000290000720c */ /* 0x040fe20003f04070 */
[C---:B------:R-:W-:Y:S02]  /*4050*/  IMAD R40, R0.reuse, R5, R40 ;  /* 0x0000000500287224 */ /* 0x040fe400078e0228 */
[----:B------:R-:W-:Y:S02]  /*4060*/  @!P2 IMAD.MOV R37, RZ, RZ, -R37 ;  /* 0x000000ffff25a224 */ /* 0x000fe400078e0a25 */
[----:B------:R-:W-:Y:S01]  /*4070*/  @!P5 IMAD.IADD R39, R39, 0x1, -R0 ;  /* 0x000000012727d824 */ /* 0x000fe200078e0a00 */
[----:B------:R-:W-:-:S04]  /*4080*/  ISETP.GT.U32.AND P2, PT, R0, R40, PT ;  /* 0x000000280000720c */ /* 0x000fc80003f44070 */
[----:B------:R-:W-:-:S03]  /*4090*/  ISETP.GT.U32.AND P5, PT, R0, R39, PT ;  /* 0x000000270000720c */ /* 0x000fc60003fa4070 */
[----:B------:R-:W-:Y:S01]  /*40a0*/  @!P0 IMAD.IADD R41, R41, 0x1, -R0 ;  /* 0x0000000129298824 */ /* 0x000fe200078e0a00 */
[----:B---3--:R-:W-:-:S05]  /*40b0*/  IABS R43, R58 ;  /* 0x0000003a002b7213 */ /* 0x008fca0000000000 */
[----:B------:R-:W-:-:S04]  /*40c0*/  IMAD.HI.U32 R2, R4, R43, RZ ;  /* 0x0000002b04027227 */ /* 0x000fc800078e00ff */
[----:B------:R-:W-:-:S04]  /*40d0*/  IMAD.MOV R2, RZ, RZ, -R2 ;  /* 0x000000ffff027224 */ /* 0x000fc800078e0a02 */
[----:B------:R-:W-:-:S05]  /*40e0*/  IMAD R43, R0, R2, R43 ;  /* 0x00000002002b7224 */ /* 0x000fca00078e022b */
[----:B------:R-:W-:Y:S01]  /*40f0*/  ISETP.GT.U32.AND P0, PT, R0, R43, PT ;  /* 0x0000002b0000720c */ /* 0x000fe20003f04070 */
[--C-:B------:R-:W-:Y:S01]  /*4100*/  @!P2 IMAD.IADD R40, R40, 0x1, -R0.reuse ;  /* 0x000000012828a824 */ /* 0x100fe200078e0a00 */
[----:B------:R-:W-:Y:S01]  /*4110*/  IABS R44, R55 ;  /* 0x00000037002c7213 */ /* 0x000fe20000000000 */
[--C-:B------:R-:W-:Y:S01]  /*4120*/  @!P5 IMAD.IADD R39, R39, 0x1, -R0.reuse ;  /* 0x000000012727d824 */ /* 0x100fe200078e0a00 */
[----:B------:R-:W-:Y:S01]  /*4130*/  ISETP.GE.AND P5, PT, R58, RZ, PT ;  /* 0x000000ff3a00720c */ /* 0x000fe20003fa6270 */
[----:B------:R-:W-:Y:S01]  /*4140*/  IMAD.HI.U32 R5, R4, R42, RZ ;  /* 0x0000002a04057227 */ /* 0x000fe200078e00ff */
[----:B------:R-:W-:Y:S01]  /*4150*/  ISETP.GT.U32.AND P2, PT, R0, R40, PT ;  /* 0x000000280000720c */ /* 0x000fe20003f44070 */
[----:B------:R-:W3:Y:S01]  /*4160*/  LDL.LU R58, [R1+0x3d4] ;  /* 0x0003d400013a7983 */ /* 0x000ee20000300800 */
[----:B------:R-:W-:Y:S01]  /*4170*/  ISETP.GE.AND P3, PT, R54, RZ, PT ;  /* 0x000000ff3600720c */ /* 0x000fe20003f66270 */
[----:B------:R-:W-:Y:S01]  /*4180*/  IMAD.HI.U32 R6, R4, R44, RZ ;  /* 0x0000002c04067227 */ /* 0x000fe200078e00ff */
[----:B------:R-:W-:Y:S01]  /*4190*/  IABS R46, R52 ;  /* 0x00000034002e7213 */ /* 0x000fe20000000000 */
[----:B------:R-:W3:Y:S02]  /*41a0*/  LDL.LU R54, [R1+0x3d8] ;  /* 0x0003d80001367983 */ /* 0x000ee40000300800 */
[----:B------:R-:W-:-:S02]  /*41b0*/  @!P0 IMAD.IADD R43, R43, 0x1, -R0 ;  /* 0x000000012b2b8824 */ /* 0x000fc400078e0a00 */
[----:B------:R-:W-:Y:S02]  /*41c0*/  IMAD.MOV R5, RZ, RZ, -R5 ;  /* 0x000000ffff057224 */ /* 0x000fe400078e0a05 */
[----:B------:R-:W-:Y:S01]  /*41d0*/  IMAD.MOV R6, RZ, RZ, -R6 ;  /* 0x000000ffff067224 */ /* 0x000fe200078e0a06 */
[C---:B------:R-:W-:Y:S01]  /*41e0*/  ISETP.GT.U32.AND P0, PT, R0.reuse, R43, PT ;  /* 0x0000002b0000720c */ /* 0x040fe20003f04070 */
[----:B------:R-:W-:Y:S02]  /*41f0*/  IMAD R42, R0, R5, R42 ;  /* 0x00000005002a7224 */ /* 0x000fe400078e022a */
[----:B------:R-:W-:-:S04]  /*4200*/  IMAD.HI.U32 R2, R4, R46, RZ ;  /* 0x0000002e04027227 */ /* 0x000fc800078e00ff */
[----:B------:R-:W-:Y:S01]  /*4210*/  @!P2 IMAD.IADD R40, R40, 0x1, -R0 ;  /* 0x000000012828a824 */ /* 0x000fe200078e0a00 */
[C---:B------:R-:W-:Y:S01]  /*4220*/  ISETP.GT.U32.AND P2, PT, R0.reuse, R42, PT ;  /* 0x0000002a0000720c */ /* 0x040fe20003f44070 */
[C---:B------:R-:W-:Y:S02]  /*4230*/  IMAD R44, R0.reuse, R6, R44 ;  /* 0x00000006002c7224 */ /* 0x040fe400078e022c */
[----:B------:R-:W-:Y:S02]  /*4240*/  IMAD.MOV R2, RZ, RZ, -R2 ;  /* 0x000000ffff027224 */ /* 0x000fe400078e0a02 */
[----:B------:R-:W-:Y:S01]  /*4250*/  @!P3 IMAD.MOV R40, RZ, RZ, -R40 ;  /* 0x000000ffff28b224 */ /* 0x000fe200078e0a28 */
[C---:B------:R-:W-:Y:S01]  /*4260*/  ISETP.GT.U32.AND P3, PT, R0.reuse, R44, PT ;  /* 0x0000002c0000720c */ /* 0x040fe20003f64070 */
[----:B------:R-:W-:Y:S02]  /*4270*/  IMAD R46, R0, R2, R46 ;  /* 0x00000002002e7224 */ /* 0x000fe400078e022e */
[----:B------:R-:W-:Y:S01]  /*4280*/  @!P0 IMAD.IADD R43, R43, 0x1, -R0 ;  /* 0x000000012b2b8824 */ /* 0x000fe200078e0a00 */
[----:B------:R-:W-:-:S02]  /*4290*/  IABS R47, R53 ;  /* 0x00000035002f7213 */ /* 0x000fc40000000000 */
[----:B------:R-:W-:Y:S01]  /*42a0*/  ISETP.GT.U32.AND P0, PT, R0, R46, PT ;  /* 0x0000002e0000720c */ /* 0x000fe20003f04070 */
[----:B------:R-:W-:Y:S02]  /*42b0*/  @!P2 IMAD.IADD R42, R42, 0x1, -R0 ;  /* 0x000000012a2aa824 */ /* 0x000fe400078e0a00 */
[----:B------:R-:W-:-:S04]  /*42c0*/  IMAD.HI.U32 R5, R4, R47, RZ ;  /* 0x0000002f04057227 */ /* 0x000fc800078e00ff */
[----:B------:R-:W-:Y:S01]  /*42d0*/  @!P6 IMAD.MOV R39, RZ, RZ, -R39 ;  /* 0x000000ffff27e224 */ /* 0x000fe200078e0a27 */
[----:B------:R-:W-:Y:S01]  /*42e0*/  ISETP.GT.U32.AND P6, PT, R0, R42, PT ;  /* 0x0000002a0000720c */ /* 0x000fe20003fc4070 */
[--C-:B------:R-:W-:Y:S02]  /*42f0*/  @!P3 IMAD.IADD R44, R44, 0x1, -R0.reuse ;  /* 0x000000012c2cb824 */ /* 0x100fe400078e0a00 */
[----:B------:R-:W-:Y:S01]  /*4300*/  IMAD.MOV R5, RZ, RZ, -R5 ;  /* 0x000000ffff057224 */ /* 0x000fe200078e0a05 */
[----:B----4-:R-:W-:Y:S01]  /*4310*/  IABS R48, R57 ;  /* 0x0000003900307213 */ /* 0x010fe20000000000 */
[----:B------:R-:W-:Y:S01]  /*4320*/  @!P0 IMAD.IADD R46, R46, 0x1, -R0 ;  /* 0x000000012e2e8824 */ /* 0x000fe200078e0a00 */
[C---:B------:R-:W-:Y:S01]  /*4330*/  ISETP.GT.U32.AND P0, PT, R0.reuse, R44, PT ;  /* 0x0000002c0000720c */ /* 0x040fe20003f04070 */
[----:B------:R-:W-:Y:S02]  /*4340*/  IMAD R47, R0, R5, R47 ;  /* 0x00000005002f7224 */ /* 0x000fe400078e022f */
[----:B------:R-:W-:-:S04]  /*4350*/  IMAD.HI.U32 R2, R4, R48, RZ ;  /* 0x0000003004027227 */ /* 0x000fc800078e00ff */
[----:B------:R-:W-:Y:S02]  /*4360*/  IMAD.MOV R6, RZ, RZ, -R2 ;  /* 0x000000ffff067224 */ /* 0x000fe400078e0a02 */
[----:B------:R-:W-:Y:S02]  /*4370*/  @!P6 IMAD.IADD R42, R42, 0x1, -R0 ;  /* 0x000000012a2ae824 */ /* 0x000fe400078e0a00 */
[----:B------:R-:W-:Y:S01]  /*4380*/  IMAD R48, R0, R6, R48 ;  /* 0x0000000600307224 */ /* 0x000fe200078e0230 */
[----:B------:R-:W-:Y:S01]  /*4390*/  ISETP.GE.AND P6, PT, R55, RZ, PT ;  /* 0x000000ff3700720c */ /* 0x000fe20003fc6270 */
[----:B------:R-:W-:Y:S01]  /*43a0*/  @!P5 IMAD.MOV R43, RZ, RZ, -R43 ;  /* 0x000000ffff2bd224 */ /* 0x000fe200078e0a2b */
[----:B------:R-:W4:Y:S01]  /*43b0*/  LDL.LU R55, [R1+0x3dc] ;  /* 0x0003dc0001377983 */ /* 0x000f220000300800 */
[----:B------:R-:W-:Y:S01]  /*43c0*/  @!P0 IMAD.IADD R44, R44, 0x1, -R0 ;  /* 0x000000012c2c8824 */ /* 0x000fe200078e0a00 */
[----:B------:R-:W-:Y:S02]  /*43d0*/  ISETP.GT.U32.AND P5, PT, R0, R48, PT ;  /* 0x000000300000720c */ /* 0x000fe40003fa4070 */
[----:B------:R-:W-:-:S02]  /*43e0*/  IABS R45, R56 ;  /* 0x00000038002d7213 */ /* 0x000fc40000000000 */
[----:B------:R-:W-:Y:S02]  /*43f0*/  ISETP.GE.AND P3, PT, R56, RZ, PT ;  /* 0x000000ff3800720c */ /* 0x000fe40003f66270 */
[----:B------:R-:W4:Y:S07]  /*4400*/  LDL.LU R56, [R1+0x3e0] ;  /* 0x0003e00001387983 */ /* 0x000f2e0000300800 */
[----:B------:R-:W-:Y:S01]  /*4410*/  @!P5 IMAD.IADD R48, R48, 0x1, -R0 ;  /* 0x000000013030d824 */ /* 0x000fe200078e0a00 */
[----:B------:R-:W-:-:S02]  /*4420*/  ISETP.GE.AND P5, PT, R57, RZ, PT ;  /* 0x000000ff3900720c */ /* 0x000fc40003fa6270 */
[----:B------:R-:W4:Y:S01]  /*4430*/  LDL.LU R57, [R1+0x3e4] ;  /* 0x0003e40001397983 */ /* 0x000f220000300800 */
[----:B--2---:R-:W-:-:S05]  /*4440*/  IABS R49, R59 ;  /* 0x0000003b00317213 */ /* 0x004fca0000000000 */
[----:B------:R-:W-:-:S04]  /*4450*/  IMAD.HI.U32 R5, R4, R49, RZ ;  /* 0x0000003104057227 */ /* 0x000fc800078e00ff */
[----:B------:R-:W-:-:S04]  /*4460*/  IMAD.MOV R2, RZ, RZ, -R5 ;  /* 0x000000ffff027224 */ /* 0x000fc800078e0a05 */
[----:B------:R-:W-:-:S05]  /*4470*/  IMAD R49, R0, R2, R49 ;  /* 0x0000000200317224 */ /* 0x000fca00078e0231 */
[----:B------:R-:W-:-:S13]  /*4480*/  ISETP.GT.U32.AND P0, PT, R0, R49, PT ;  /* 0x000000310000720c */ /* 0x000fda0003f04070 */
[----:B------:R-:W-:Y:S01]  /*4490*/  @!P0 IMAD.IADD R49, R49, 0x1, -R0 ;  /* 0x0000000131318824 */ /* 0x000fe200078e0a00 */
[----:B------:R-:W-:Y:S02]  /*44a0*/  ISETP.GE.AND P0, PT, R59, RZ, PT ;  /* 0x000000ff3b00720c */ /* 0x000fe40003f06270 */
[----:B------:R-:W2:Y:S04]  /*44b0*/  LDL.LU R59, [R1+0x3e8] ;  /* 0x0003e800013b7983 */ /* 0x000ea80000300800 */
[----:B------:R-:W2:Y:S01]  /*44c0*/  LDL.LU R3, [R1+0x3ec] ;  /* 0x0003ec0001037983 */ /* 0x000ea20000300800 */
[----:B------:R-:W-:Y:S01]  /*44d0*/  ISETP.GT.U32.AND P2, PT, R0, R41, PT ;  /* 0x000000290000720c */ /* 0x000fe20003f44070 */
[----:B------:R-:W-:-:S04]  /*44e0*/  IMAD.HI.U32 R7, R4, R45, RZ ;  /* 0x0000002d04077227 */ /* 0x000fc800078e00ff */
[----:B------:R-:W-:-:S04]  /*44f0*/  IMAD.MOV R7, RZ, RZ, -R7 ;  /* 0x000000ffff077224 */ /* 0x000fc800078e0a07 */
[----:B------:R-:W-:-:S04]  /*4500*/  IMAD R45, R0, R7, R45 ;  /* 0x00000007002d7224 */ /* 0x000fc800078e022d */
[----:B------:R-:W-:Y:S01]  /*4510*/  @!P2 IMAD.IADD R41, R41, 0x1, -R0 ;  /* 0x000000012929a824 */ /* 0x000fe200078e0a00 */
[----:B------:R-:W-:-:S13]  /*4520*/  ISETP.GT.U32.AND P2, PT, R0, R45, PT ;  /* 0x0000002d0000720c */ /* 0x000fda0003f44070 */
[----:B------:R-:W-:Y:S01]  /*4530*/  @!P2 IMAD.IADD R45, R45, 0x1, -R0 ;  /* 0x000000012d2da824 */ /* 0x000fe200078e0a00 */
[----:B------:R-:W-:Y:S01]  /*4540*/  ISETP.GT.U32.AND P2, PT, R0, R47, PT ;  /* 0x0000002f0000720c */ /* 0x000fe20003f44070 */
[----:B------:R-:W-:-:S03]  /*4550*/  @!P1 IMAD.MOV R41, RZ, RZ, -R41 ;  /* 0x000000ffff299224 */ /* 0x000fc600078e0a29 */
[----:B------:R-:W-:-:S09]  /*4560*/  ISETP.GT.U32.AND P1, PT, R0, R45, PT ;  /* 0x0000002d0000720c */ /* 0x000fd20003f24070 */
[----:B------:R-:W-:-:S05]  /*4570*/  @!P2 IMAD.IADD R47, R47, 0x1, -R0 ;  /* 0x000000012f2fa824 */ /* 0x000fca00078e0a00 */
[C---:B------:R-:W-:Y:S01]  /*4580*/  ISETP.GT.U32.AND P2, PT, R0.reuse, R47, PT ;  /* 0x0000002f0000720c */ /* 0x040fe20003f44070 */
[----:B------:R-:W-:Y:S01]  /*4590*/  @!P4 IMAD.MOV R42, RZ, RZ, -R42 ;  /* 0x000000ffff2ac224 */ /* 0x000fe200078e0a2a */
[----:B------:R-:W-:Y:S01]  /*45a0*/  ISETP.GT.U32.AND P4, PT, R0, R46, PT ;  /* 0x0000002e0000720c */ /* 0x000fe20003f84070 */
[----:B------:R-:W-:Y:S01]  /*45b0*/  @!P1 IMAD.IADD R45, R45, 0x1, -R0 ;  /* 0x000000012d2d9824 */ /* 0x000fe200078e0a00 */
[----:B------:R-:W-:-:S09]  /*45c0*/  ISETP.GE.AND P1, PT, R52, RZ, PT ;  /* 0x000000ff3400720c */ /* 0x000fd20003f26270 */
[----:B------:R-:W-:Y:S01]  /*45d0*/  @!P2 IMAD.IADD R47, R47, 0x1, -R0 ;  /* 0x000000012f2fa824 */ /* 0x000fe200078e0a00 */
[----:B---3--:R-:W-:-:S05]  /*45e0*/  IABS R50, R58 ;  /* 0x0000003a00327213 */ /* 0x008fca0000000000 */
[----:B------:R-:W-:-:S04]  /*45f0*/  IMAD.HI.U32 R2, R4, R50, RZ ;  /* 0x0000003204027227 */ /* 0x000fc800078e00ff */
[----:B------:R-:W-:Y:S01]  /*4600*/  IMAD.MOV R2, RZ, RZ, -R2 ;  /* 0x000000ffff027224 */ /* 0x000fe200078e0a02 */
[----:B------:R-:W-:-:S03]  /*4610*/  IABS R51, R54 ;  /* 0x0000003600337213 */ /* 0x000fc60000000000 */
[----:B------:R-:W-:Y:S02]  /*4620*/  IMAD R50, R0, R2, R50 ;  /* 0x0000000200327224 */ /* 0x000fe400078e0232 */
[----:B------:R-:W-:-:S03]  /*4630*/  IMAD.HI.U32 R2, R4, R51, RZ ;  /* 0x0000003304027227 */ /* 0x000fc600078e00ff */
[----:B------:R-:W-:Y:S01]  /*4640*/  ISETP.GT.U32.AND P2, PT, R0, R50, PT ;  /* 0x000000320000720c */ /* 0x000fe20003f44070 */
[----:B------:R-:W-:Y:S02]  /*4650*/  IMAD.MOV R2, RZ, RZ, -R2 ;  /* 0x000000ffff027224 */ /* 0x000fe400078e0a02 */
[----:B------:R-:W-:Y:S02]  /*4660*/  @!P4 IMAD.IADD R46, R46, 0x1, -R0 ;  /* 0x000000012e2ec824 */ /* 0x000fe400078e0a00 */
[----:B------:R-:W-:Y:S02]  /*4670*/  IMAD R51, R0, R2, R51 ;  /* 0x0000000200337224 */ /* 0x000fe400078e0233 */
[----:B------:R-:W-:-:S03]  /*4680*/  @!P1 IMAD.MOV R46, RZ, RZ, -R46 ;  /* 0x000000ffff2e9224 */ /* 0x000fc600078e0a2e */
[----:B------:R-:W-:-:S03]  /*4690*/  ISETP.GT.U32.AND P1, PT, R0, R51, PT ;  /* 0x000000330000720c */ /* 0x000fc60003f24070 */
[----:B------:R-:W-:Y:S01]  /*46a0*/  @!P2 IMAD.IADD R50, R50, 0x1, -R0 ;  /* 0x000000013232a824 */ /* 0x000fe200078e0a00 */
[C---:B------:R-:W-:Y:S01]  /*46b0*/  ISETP.GT.U32.AND P2, PT, R0.reuse, R48, PT ;  /* 0x000000300000720c */ /* 0x040fe20003f44070 */
[----:B------:R-:W-:Y:S01]  /*46c0*/  @!P6 IMAD.MOV R44, RZ, RZ, -R44 ;  /* 0x000000ffff2ce224 */ /* 0x000fe200078e0a2c */
[----:B------:R-:W-:Y:S02]  /*46d0*/  ISETP.GE.AND P4, PT, R53, RZ, PT ;  /* 0x000000ff3500720c */ /* 0x000fe40003f86270 */
[----:B------:R-:W-:-:S05]  /*46e0*/  ISETP.GT.U32.AND P6, PT, R0, R50, PT ;  /* 0x000000320000720c */ /* 0x000fca0003fc4070 */
[----:B------:R-:W-:-:S04]  /*46f0*/  @!P1 IMAD.IADD R51, R51, 0x1, -R0 ;  /* 0x0000000133339824 */ /* 0x000fc800078e0a00 */
[----:B------:R-:W-:-:S04]  /*4700*/  @!P2 IMAD.IADD R48, R48, 0x1, -R0 ;  /* 0x000000013030a824 */ /* 0x000fc800078e0a00 */
[----:B------:R-:W-:Y:S01]  /*4710*/  @!P5 IMAD.MOV R48, RZ, RZ, -R48 ;  /* 0x000000ffff30d224 */ /* 0x000fe200078e0a30 */
[----:B------:R-:W-:Y:S02]  /*4720*/  ISETP.GT.U32.AND P5, PT, R0, R51, PT ;  /* 0x000000330000720c */ /* 0x000fe40003fa4070 */
[----:B----4-:R-:W-:-:S05]  /*4730*/  IABS R52, R55 ;  /* 0x0000003700347213 */ /* 0x010fca0000000000 */
[----:B------:R-:W-:-:S04]  /*4740*/  IMAD.HI.U32 R2, R4, R52, RZ ;  /* 0x0000003404027227 */ /* 0x000fc800078e00ff */
[----:B------:R-:W-:Y:S02]  /*4750*/  IMAD.MOV R2, RZ, RZ, -R2 ;  /* 0x000000ffff027224 */ /* 0x000fe400078e0a02 */
[----:B------:R-:W-:Y:S02]  /*4760*/  @!P4 IMAD.MOV R47, RZ, RZ, -R47 ;  /* 0x000000ffff2fc224 */ /* 0x000fe400078e0a2f */
[----:B------:R-:W-:Y:S01]  /*4770*/  IMAD R52, R0, R2, R52 ;  /* 0x0000000200347224 */ /* 0x000fe200078e0234 */
[----:B------:R-:W-:Y:S01]  /*4780*/  ISETP.GE.AND P4, PT, R58, RZ, PT ;  /* 0x000000ff3a00720c */ /* 0x000fe20003f86270 */
[--C-:B------:R-:W-:Y:S01]  /*4790*/  @!P6 IMAD.IADD R50, R50, 0x1, -R0.reuse ;  /* 0x000000013232e824 */ /* 0x100fe200078e0a00 */
[----:B------:R-:W3:Y:S01]  /*47a0*/  LDL.LU R58, [R1+0x3f0] ;  /* 0x0003f000013a7983 */ /* 0x000ee20000300800 */
[----:B------:R-:W-:Y:S01]  /*47b0*/  ISETP.GE.AND P6, PT, R55, RZ, PT ;  /* 0x000000ff3700720c */ /* 0x000fe20003fc6270 */
[----:B------:R-:W-:Y:S01]  /*47c0*/  @!P5 IMAD.IADD R51, R51, 0x1, -R0 ;  /* 0x000000013333d824 */ /* 0x000fe200078e0a00 */
[----:B------:R-:W-:-:S13]  /*47d0*/  ISETP.GT.U32.AND P2, PT, R0, R52, PT ;  /* 0x000000340000720c */ /* 0x000fda0003f44070 */
[----:B------:R-:W-:-:S05]  /*47e0*/  @!P2 IMAD.IADD R52, R52, 0x1, -R0 ;  /* 0x000000013434a824 */ /* 0x000fca00078e0a00 */
[----:B------:R-:W-:Y:S02]  /*47f0*/  ISETP.GT.U32.AND P2, PT, R0, R52, PT ;  /* 0x000000340000720c */ /* 0x000fe40003f44070 */
[----:B------:R-:W-:Y:S02]  /*4800*/  IABS R53, R56 ;  /* 0x0000003800357213 */ /* 0x000fe40000000000 */
[----:B------:R-:W-:-:S09]  /*4810*/  ISETP.GE.AND P1, PT, R56, RZ, PT ;  /* 0x000000ff3800720c */ /* 0x000fd20003f26270 */
[----:B------:R-:W-:Y:S01]  /*4820*/  @!P2 IMAD.IADD R52, R52, 0x1, -R0 ;  /* 0x000000013434a824 */ /* 0x000fe200078e0a00 */
[----:B--2---:R-:W-:Y:S02]  /*4830*/  ISETP.GE.AND P5, PT, R59, RZ, PT ;  /* 0x000000ff3b00720c */ /* 0x004fe40003fa6270 */
[----:B------:R-:W-:Y:S02]  /*4840*/  IABS R55, R59 ;  /* 0x0000003b00377213 */ /* 0x000fe40000000000 */
[----:B------:R-:W2:Y:S04]  /*4850*/  LDL.LU R59, [R1+0x3f4] ;  /* 0x0003f400013b7983 */ /* 0x000ea80000300800 */
[----:B0-----:R-:W4:Y:S04]  /*4860*/  LDL.LU R15, [R1+0x3f8] ;  /* 0x0003f800010f7983 */ /* 0x001f280000300800 */
[----:B------:R-:W4:Y:S04]  /*4870*/  LDL.LU R13, [R1+0x3fc] ;  /* 0x0003fc00010d7983 */ /* 0x000f280000300800 */
[----:B------:R-:W4:Y:S04]  /*4880*/  LDL.LU R11, [R1+0x400] ;  /* 0x00040000010b7983 */ /* 0x000f280000300800 */
[----:B------:R-:W4:Y:S01]  /*4890*/  LDL.LU R10, [R1+0x404] ;  /* 0x00040400010a7983 */ /* 0x000f220000300800 */
[----:B------:R-:W-:-:S02]  /*48a0*/  IABS R56, R3 ;  /* 0x0000000300387213 */ /* 0x000fc40000000000 */
[----:B------:R-:W-:Y:S02]  /*48b0*/  ISETP.GE.AND P2, PT, R3, RZ, PT ;  /* 0x000000ff0300720c */ /* 0x000fe40003f46270 */
[----:B------:R-:W4:Y:S04]  /*48c0*/  LDL.LU R3, [R1+0x408] ;  /* 0x0004080001037983 */ /* 0x000f280000300800 */
[----:B------:R-:W4:Y:S04]  /*48d0*/  LDL.LU R9, [R1+0x40c] ;  /* 0x00040c0001097983 */ /* 0x000f280000300800 */
[----:B------:R-:W4:Y:S04]  /*48e0*/  LDL.LU R61, [R1+0x410] ;  /* 0x00041000013d7983 */ /* 0x000f280000300800 */
[----:B------:R-:W4:Y:S01]  /*48f0*/  LDL R14, [R1+0x15b4] ;  /* 0x0015b400010e7983 */ /* 0x000f220000100800 */
[----:B------:R-:W-:Y:S01]  /*4900*/  @!P3 IMAD.MOV R45, RZ, RZ, -R45 ;  /* 0x000000ffff2db224 */ /* 0x000fe200078e0a2d */
[----:B------:R-:W-:Y:S01]  /*4910*/  ISETP.GT.U32.AND P3, PT, R0, R49, PT ;  /* 0x000000310000720c */ /* 0x000fe20003f64070 */
[----:B------:R-:W-:-:S04]  /*4920*/  IMAD.HI.U32 R2, R4, R53, RZ ;  /* 0x0000003504027227 */ /* 0x000fc800078e00ff */
[----:B------:R-:W-:-:S08]  /*4930*/  IMAD.MOV R2, RZ, RZ, -R2 ;  /* 0x000000ffff027224 */ /* 0x000fd000078e0a02 */
[----:B------:R-:W-:Y:S01]  /*4940*/  @!P3 IMAD.IADD R49, R49, 0x1, -R0 ;  /* 0x000000013131b824 */ /* 0x000fe200078e0a00 */
[----:B------:R-:W-:Y:S02]  /*4950*/  ISETP.GE.AND P3, PT, R54, RZ, PT ;  /* 0x000000ff3600720c */ /* 0x000fe40003f66270 */
[----:B------:R-:W-:Y:S01]  /*4960*/  IABS R54, R57 ;  /* 0x0000003900367213 */ /* 0x000fe20000000000 */
[----:B------:R-:W-:-:S04]  /*4970*/  IMAD R53, R0, R2, R53 ;  /* 0x0000000200357224 */ /* 0x000fc800078e0235 */
[----:B------:R-:W-:-:S04]  /*4980*/  IMAD.HI.U32 R2, R4, R54, RZ ;  /* 0x0000003604027227 */ /* 0x000fc800078e00ff */
[----:B------:R-:W-:Y:S02]  /*4990*/  IMAD.MOV R2, RZ, RZ, -R2 ;  /* 0x000000ffff027224 */ /* 0x000fe400078e0a02 */
[----:B------:R-:W-:Y:S01]  /*49a0*/  @!P4 IMAD.MOV R50, RZ, RZ, -R50 ;  /* 0x000000ffff32c224 */ /* 0x000fe200078e0a32 */
[C---:B------:R-:W-:Y:S01]  /*49b0*/  ISETP.GT.U32.AND P4, PT, R0.reuse, R53, PT ;  /* 0x000000350000720c */ /* 0x040fe20003f84070 */
[----:B------:R-:W-:Y:S02]  /*49c0*/  IMAD R54, R0, R2, R54 ;  /* 0x0000000200367224 */ /* 0x000fe400078e0236 */
[----:B------:R-:W-:-:S03]  /*49d0*/  @!P3 IMAD.MOV R51, RZ, RZ, -R51 ;  /* 0x000000ffff33b224 */ /* 0x000fc600078e0a33 */
[----:B------:R-:W-:-:S07]  /*49e0*/  ISETP.GT.U32.AND P3, PT, R0, R54, PT ;  /* 0x000000360000720c */ /* 0x000fce0003f64070 */
[----:B------:R-:W-:-:S05]  /*49f0*/  @!P4 IMAD.IADD R53, R53, 0x1, -R0 ;  /* 0x000000013535c824 */ /* 0x000fca00078e0a00 */
[----:B------:R-:W-:Y:S01]  /*4a00*/  ISETP.GT.U32.AND P4, PT, R0, R53, PT ;  /* 0x000000350000720c */ /* 0x000fe20003f84070 */
[----:B------:R-:W-:Y:S02]  /*4a10*/  @!P3 IMAD.IADD R54, R54, 0x1, -R0 ;  /* 0x000000013636b824 */ /* 0x000fe400078e0a00 */
[----:B------:R-:W-:-:S03]  /*4a20*/  IMAD.HI.U32 R6, R4, R55, RZ ;  /* 0x0000003704067227 */ /* 0x000fc600078e00ff */
[----:B------:R-:W-:Y:S01]  /*4a30*/  ISETP.GT.U32.AND P3, PT, R0, R54, PT ;  /* 0x000000360000720c */ /* 0x000fe20003f64070 */
[----:B------:R-:W-:-:S04]  /*4a40*/  IMAD.HI.U32 R5, R4, R56, RZ ;  /* 0x0000003804057227 */ /* 0x000fc800078e00ff */
[----:B------:R-:W-:Y:S02]  /*4a50*/  IMAD.MOV R6, RZ, RZ, -R6 ;  /* 0x000000ffff067224 */ /* 0x000fe400078e0a06 */
[----:B------:R-:W-:Y:S02]  /*4a60*/  IMAD.MOV R5, RZ, RZ, -R5 ;  /* 0x000000ffff057224 */ /* 0x000fe400078e0a05 */
[C---:B------:R-:W-:Y:S02]  /*4a70*/  IMAD R55, R0.reuse, R6, R55 ;  /* 0x0000000600377224 */ /* 0x040fe400078e0237 */
[----:B------:R-:W-:Y:S02]  /*4a80*/  IMAD R56, R0, R5, R56 ;  /* 0x0000000500387224 */ /* 0x000fe400078e0238 */
[--C-:B------:R-:W-:Y:S02]  /*4a90*/  @!P4 IMAD.IADD R53, R53, 0x1, -R0.reuse ;  /* 0x000000013535c824 */ /* 0x100fe400078e0a00 */
[----:B------:R-:W-:Y:S01]  /*4aa0*/  @!P3 IMAD.IADD R54, R54, 0x1, -R0 ;  /* 0x000000013636b824 */ /* 0x000fe200078e0a00 */
[C---:B------:R-:W-:Y:S01]  /*4ab0*/  ISETP.GT.U32.AND P3, PT, R0.reuse, R56, PT ;  /* 0x000000380000720c */ /* 0x040fe20003f64070 */
[----:B------:R-:W-:Y:S01]  /*4ac0*/  @!P1 IMAD.MOV R53, RZ, RZ, -R53 ;  /* 0x000000ffff359224 */ /* 0x000fe200078e0a35 */
[----:B------:R-:W-:Y:S01]  /*4ad0*/  ISETP.GT.U32.AND P1, PT, R0, R55, PT ;  /* 0x000000370000720c */ /* 0x000fe20003f24070 */
[----:B------:R-:W-:Y:S01]  /*4ae0*/  @!P0 IMAD.MOV R49, RZ, RZ, -R49 ;  /* 0x000000ffff318224 */ /* 0x000fe200078e0a31 */
[----:B------:R-:W-:Y:S01]  /*4af0*/  ISETP.GE.AND P0, PT, R57, RZ, PT ;  /* 0x000000ff3900720c */ /* 0x000fe20003f06270 */
[----:B------:R-:W-:-:S08]  /*4b00*/  @!P6 IMAD.MOV R52, RZ, RZ, -R52 ;  /* 0x000000ffff34e224 */ /* 0x000fd000078e0a34 */
[--C-:B------:R-:W-:Y:S02]  /*4b10*/  @!P3 IMAD.IADD R56, R56, 0x1, -R0.reuse ;  /* 0x000000013838b824 */ /* 0x100fe400078e0a00 */
[----:B------:R-:W-:-:S03]  /*4b20*/  @!P1 IMAD.IADD R55, R55, 0x1, -R0 ;  /* 0x0000000137379824 */ /* 0x000fc600078e0a00 */
[C---:B------:R-:W-:Y:S02]  /*4b30*/  ISETP.GT.U32.AND P3, PT, R0.reuse, R56, PT ;  /* 0x000000380000720c */ /* 0x040fe40003f64070 */
[----:B------:R-:W-:Y:S01]  /*4b40*/  ISETP.GT.U32.AND P1, PT, R0, R55, PT ;  /* 0x000000370000720c */ /* 0x000fe20003f24070 */
[----:B------:R-:W-:-:S10]  /*4b50*/  @!P0 IMAD.MOV R54, RZ, RZ, -R54 ;  /* 0x000000ffff368224 */ /* 0x000fd400078e0a36 */
[----:B------:R-:W-:Y:S01]  /*4b60*/  @!P3 IMAD.IADD R56, R56, 0x1, -R0 ;  /* 0x000000013838b824 */ /* 0x000fe200078e0a00 */
[----:B---3--:R-:W-:Y:S02]  /*4b70*/  IABS R57, R58 ;  /* 0x0000003a00397213 */ /* 0x008fe40000000000 */
[----:B------:R-:W-:-:S03]  /*4b80*/  ISETP.GE.AND P6, PT, R58, RZ, PT ;  /* 0x000000ff3a00720c */ /* 0x000fc60003fc6270 */
[----:B------:R-:W-:-:S04]  /*4b90*/  IMAD.HI.U32 R2, R4, R57, RZ ;  /* 0x0000003904027227 */ /* 0x000fc800078e00ff */
[----:B------:R-:W-:-:S04]  /*4ba0*/  IMAD.MOV R2, RZ, RZ, -R2 ;  /* 0x000000ffff027224 */ /* 0x000fc800078e0a02 */
[----:B------:R-:W-:Y:S02]  /*4bb0*/  IMAD R57, R0, R2, R57 ;  /* 0x0000000200397224 */ /* 0x000fe400078e0239 */
[----:B------:R-:W-:-:S03]  /*4bc0*/  @!P1 IMAD.IADD R55, R55, 0x1, -R0 ;  /* 0x0000000137379824 */ /* 0x000fc600078e0a00 */
[----:B------:R-:W-:Y:S01]  /*4bd0*/  ISETP.GT.U32.AND P1, PT, R0, R57, PT ;  /* 0x000000390000720c */ /* 0x000fe20003f24070 */
[----:B------:R-:W-:Y:S02]  /*4be0*/  @!P5 IMAD.MOV R55, RZ, RZ, -R55 ;  /* 0x000000ffff37d224 */ /* 0x000fe400078e0a37 */
[----:B------:R-:W-:-:S10]  /*4bf0*/  @!P2 IMAD.MOV R56, RZ, RZ, -R56 ;  /* 0x000000ffff38a224 */ /* 0x000fd400078e0a38 */
[----:B------:R-:W-:Y:S01]  /*4c00*/  @!P1 IMAD.IADD R57, R57, 0x1, -R0 ;  /* 0x0000000139399824 */ /* 0x000fe200078e0a00 */
[----:B--2---:R-:W-:Y:S02]  /*4c10*/  IABS R58, R59 ;  /* 0x0000003b003a7213 */ /* 0x004fe40000000000 */
[----:B----4-:R-:W-:Y:S02]  /*4c20*/  IABS R60, R13 ;  /* 0x0000000d003c7213 */ /* 0x010fe40000000000 */
[----:B------:R-:W-:-:S03]  /*4c30*/  ISETP.GE.AND P4, PT, R59, RZ, PT ;  /* 0x000000ff3b00720c */ /* 0x000fc60003f86270 */
[----:B------:R-:W-:Y:S01]  /*4c40*/  IMAD.HI.U32 R6, R4, R60, RZ ;  /* 0x0000003c04067227 */ /* 0x000fe200078e00ff */
[----:B------:R-:W-:-:S03]  /*4c50*/  IABS R59, R15 ;  /* 0x0000000f003b7213 */ /* 0x000fc60000000000 */
[----:B------:R-:W-:-:S04]  /*4c60*/  IMAD.HI.U32 R2, R4, R58, RZ ;  /* 0x0000003a04027227 */ /* 0x000fc800078e00ff */
[----:B------:R-:W-:Y:S02]  /*4c70*/  IMAD.MOV R6, RZ, RZ, -R6 ;  /* 0x000000ffff067224 */ /* 0x000fe400078e0a06 */
[----:B------:R-:W-:Y:S01]  /*4c80*/  IMAD.HI.U32 R5, R4, R59, RZ ;  /* 0x0000003b04057227 */ /* 0x000fe200078e00ff */
[----:B------:R-:W-:-:S03]  /*4c90*/  IABS R8, R11 ;  /* 0x0000000b00087213 */ /* 0x000fc60000000000 */
[----:B------:R-:W-:Y:S02]  /*4ca0*/  IMAD.MOV R2, RZ, RZ, -R2 ;  /* 0x000000ffff027224 */ /* 0x000fe400078e0a02 */
[C---:B------:R-:W-:Y:S02]  /*4cb0*/  IMAD R60, R0.reuse, R6, R60 ;  /* 0x00000006003c7224 */ /* 0x040fe400078e023c */
[----:B------:R-:W-:Y:S02]  /*4cc0*/  IMAD.MOV R5, RZ, RZ, -R5 ;  /* 0x000000ffff057224 */ /* 0x000fe400078e0a05 */
[C---:B------:R-:W-:Y:S01]  /*4cd0*/  IMAD R58, R0.reuse, R2, R58 ;  /* 0x00000002003a7224 */ /* 0x040fe200078e023a */
[----:B------:R-:W-:Y:S01]  /*4ce0*/  ISETP.GT.U32.AND P3, PT, R0, R60, PT ;  /* 0x0000003c0000720c */ /* 0x000fe20003f64070 */
[----:B------:R-:W-:Y:S01]  /*4cf0*/  IMAD.HI.U32 R12, R4, R8, RZ ;  /* 0x00000008040c7227 */ /* 0x000fe200078e00ff */
[----:B------:R-:W-:Y:S02]  /*4d00*/  IABS R7, R10 ;  /* 0x0000000a00077213 */ /* 0x000fe40000000000 */
[C---:B------:R-:W-:Y:S01]  /*4d10*/  ISETP.GT.U32.AND P0, PT, R0.reuse, R58, PT ;  /* 0x0000003a0000720c */ /* 0x040fe20003f04070 */
[----:B------:R-:W-:-:S02]  /*4d20*/  IMAD R59, R0, R5, R59 ;  /* 0x00000005003b7224 */ /* 0x000fc400078e023b */
[----:B------:R-:W-:Y:S02]  /*4d30*/  IMAD.MOV R12, RZ, RZ, -R12 ;  /* 0x000000ffff0c7224 */ /* 0x000fe400078e0a0c */
[----:B-1----:R-:W-:Y:S01]  /*4d40*/  IMAD.HI.U32 R16, R4, R7, RZ ;  /* 0x0000000704107227 */ /* 0x002fe200078e00ff */
[C---:B------:R-:W-:Y:S02]  /*4d50*/  ISETP.GT.U32.AND P5, PT, R0.reuse, R59, PT ;  /* 0x0000003b0000720c */ /* 0x040fe40003fa4070 */
[----:B------:R-:W-:Y:S01]  /*4d60*/  IABS R6, R3 ;  /* 0x0000000300067213 */ /* 0x000fe20000000000 */
[----:B------:R-:W-:Y:S02]  /*4d70*/  IMAD R8, R0, R12, R8 ;  /* 0x0000000c00087224 */ /* 0x000fe400078e0208 */
[----:B------:R-:W-:Y:S02]  /*4d80*/  IMAD.MOV R2, RZ, RZ, -R16 ;  /* 0x000000ffff027224 */ /* 0x000fe400078e0a10 */
[----:B------:R-:W-:Y:S01]  /*4d90*/  @!P3 IMAD.IADD R60, R60, 0x1, -R0 ;  /* 0x000000013c3cb824 */ /* 0x000fe200078e0a00 */
[----:B------:R-:W-:Y:S01]  /*4da0*/  IABS R5, R9 ;  /* 0x0000000900057213 */ /* 0x000fe20000000000 */
[C---:B------:R-:W-:Y:S01]  /*4db0*/  IMAD R7, R0.reuse, R2, R7 ;  /* 0x0000000200077224 */ /* 0x040fe200078e0207 */
[----:B------:R-:W-:Y:S01]  /*4dc0*/  ISETP.GT.U32.AND P1, PT, R0, R8, PT ;  /* 0x000000080000720c */ /* 0x000fe20003f24070 */
[----:B------:R-:W-:Y:S01]  /*4dd0*/  IMAD.HI.U32 R2, R4, R6, RZ ;  /* 0x0000000604027227 */ /* 0x000fe200078e00ff */
[----:B------:R-:W-:-:S03]  /*4de0*/  ISETP.GT.U32.AND P2, PT, R0, R60, PT ;  /* 0x0000003c0000720c */ /* 0x000fc60003f44070 */
[----:B------:R-:W-:Y:S01]  /*4df0*/  @!P0 IMAD.IADD R58, R58, 0x1, -R0 ;  /* 0x000000013a3a8824 */ /* 0x000fe200078e0a00 */
[----:B------:R-:W-:Y:S01]  /*4e00*/  ISETP.GT.U32.AND P0, PT, R0, R57, PT ;  /* 0x000000390000720c */ /* 0x000fe20003f04070 */
[----:B------:R-:W-:-:S04]  /*4e10*/  IMAD.HI.U32 R12, R4, R5, RZ ;  /* 0x00000005040c7227 */ /* 0x000fc800078e00ff */
[----:B------:R-:W-:Y:S02]  /*4e20*/  IMAD.MOV R2, RZ, RZ, -R2 ;  /* 0x000000ffff027224 */ /* 0x000fe400078e0a02 */
[----:B------:R-:W-:Y:S01]  /*4e30*/  @!P5 IMAD.IADD R59, R59, 0x1, -R0 ;  /* 0x000000013b3bd824 */ /* 0x000fe200078e0a00 */
[C---:B------:R-:W-:Y:S01]  /*4e40*/  ISETP.GT.U32.AND P5, PT, R0.reuse, R58, PT ;  /* 0x0000003a0000720c */ /* 0x040fe20003fa4070 */
[----:B------:R-:W-:Y:S02]  /*4e50*/  IMAD.MOV R12, RZ, RZ, -R12 ;  /* 0x000000ffff0c7224 */ /* 0x000fe400078e0a0c */
[C---:B------:R-:W-:Y:S01]  /*4e60*/  IMAD R6, R0.reuse, R2, R6 ;  /* 0x0000000200067224 */ /* 0x040fe200078e0206 */
[----:B------:R-:W-:Y:S01]  /*4e70*/  IABS R2, R61 ;  /* 0x0000003d00027213 */ /* 0x000fe20000000000 */
[C---:B------:R-:W-:Y:S01]  /*4e80*/  IMAD R5, R0.reuse, R12, R5 ;  /* 0x0000000c00057224 */ /* 0x040fe200078e0205 */
[----:B------:R-:W-:Y:S01]  /*4e90*/  ISETP.GT.U32.AND P3, PT, R0, R59, PT ;  /* 0x0000003b0000720c */ /* 0x000fe20003f64070 */
[----:B------:R-:W-:Y:S01]  /*4ea0*/  @!P1 IMAD.IADD R8, R8, 0x1, -R0 ;  /* 0x0000000108089824 */ /* 0x000fe200078e0a00 */
[----:B------:R-:W-:Y:S01]  /*4eb0*/  IABS R12, R14 ;  /* 0x0000000e000c7213 */ /* 0x000fe20000000000 */
[----:B------:R-:W-:-:S02]  /*4ec0*/  IMAD.MOV.U32 R16, RZ, RZ, R2 ;  /* 0x000000ffff107224 */ /* 0x000fc400078e0002 */
[--C-:B------:R-:W-:Y:S01]  /*4ed0*/  @!P0 IMAD.IADD R57, R57, 0x1, -R0.reuse ;  /* 0x0000000139398824 */ /* 0x100fe200078e0a00 */
[----:B------:R-:W-:Y:S01]  /*4ee0*/  ISETP.GT.U32.AND P0, PT, R0, R7, PT ;  /* 0x000000070000720c */ /* 0x000fe20003f04070 */
[----:B------:R-:W-:Y:S01]  /*4ef0*/  @!P2 IMAD.IADD R60, R60, 0x1, -R0 ;  /* 0x000000013c3ca824 */ /* 0x000fe200078e0a00 */
[----:B------:R-:W-:Y:S01]  /*4f00*/  ISETP.GE.AND P2, PT, R15, RZ, PT ;  /* 0x000000ff0f00720c */ /* 0x000fe20003f46270 */
[----:B------:R-:W-:Y:S01]  /*4f10*/  IMAD.MOV.U32 R2, RZ, RZ, R12 ;  /* 0x000000ffff027224 */ /* 0x000fe200078e000c */
[----:B------:R-:W0:Y:S01]  /*4f20*/  S2R R15, SR_TID.X ;  /* 0x00000000000f7919 */ /* 0x000e220000002100 */
[----:B------:R-:W-:Y:S01]  /*4f30*/  ISETP.GT.U32.AND P1, PT, R0, R8, PT ;  /* 0x000000080000720c */ /* 0x000fe20003f24070 */
[----:B------:R-:W-:-:S04]  /*4f40*/  IMAD.HI.U32 R17, R4, R16, RZ ;  /* 0x0000001004117227 */ /* 0x000fc800078e00ff */
[----:B------:R-:W-:Y:S01]  /*4f50*/  @!P5 IMAD.IADD R58, R58, 0x1, -R0 ;  /* 0x000000013a3ad824 */ /* 0x000fe200078e0a00 */
[----:B------:R-:W-:Y:S01]  /*4f60*/  ISETP.GT.U32.AND P5, PT, R0, R6, PT ;  /* 0x000000060000720c */ /* 0x000fe20003fa4070 */
[----:B------:R-:W-:-:S04]  /*4f70*/  IMAD.HI.U32 R12, R4, R2, RZ ;  /* 0x00000002040c7227 */ /* 0x000fc800078e00ff */
[----:B------:R-:W-:Y:S02]  /*4f80*/  IMAD.MOV R4, RZ, RZ, -R17 ;  /* 0x000000ffff047224 */ /* 0x000fe400078e0a11 */
[----:B------:R-:W-:Y:S01]  /*4f90*/  @!P3 IMAD.IADD R59, R59, 0x1, -R0 ;  /* 0x000000013b3bb824 */ /* 0x000fe200078e0a00 */
[C---:B------:R-:W-:Y:S01]  /*4fa0*/  ISETP.GT.U32.AND P3, PT, R0.reuse, R5, PT ;  /* 0x000000050000720c */ /* 0x040fe20003f64070 */
[----:B------:R-:W-:Y:S02]  /*4fb0*/  IMAD R4, R0, R4, R16 ;  /* 0x0000000400047224 */ /* 0x000fe400078e0210 */
[--C-:B------:R-:W-:Y:S02]  /*4fc0*/  @!P0 IMAD.IADD R7, R7, 0x1, -R0.reuse ;  /* 0x0000000107078824 */ /* 0x100fe400078e0a00 */
[--C-:B------:R-:W-:Y:S01]  /*4fd0*/  @!P1 IMAD.IADD R8, R8, 0x1, -R0.reuse ;  /* 0x0000000108089824 */ /* 0x100fe200078e0a00 */
[----:B------:R-:W-:Y:S01]  /*4fe0*/  ISETP.GT.U32.AND P1, PT, R0, R4, PT ;  /* 0x000000040000720c */ /* 0x000fe20003f24070 */
[----:B------:R-:W-:Y:S01]  /*4ff0*/  @!P5 IMAD.IADD R6, R6, 0x1, -R0 ;  /* 0x000000010606d824 */ /* 0x000fe200078e0a00 */
[----:B------:R-:W-:-:S05]  /*5000*/  ISETP.GT.U32.AND P5, PT, R0, R7, PT ;  /* 0x000000070000720c */ /* 0x000fca0003fa4070 */
[----:B------:R-:W-:Y:S01]  /*5010*/  @!P3 IMAD.IADD R5, R5, 0x1, -R0 ;  /* 0x000000010505b824 */ /* 0x000fe200078e0a00 */
[----:B------:R-:W-:Y:S01]  /*5020*/  ISETP.GT.U32.AND P3, PT, R0, R6, PT ;  /* 0x000000060000720c */ /* 0x000fe20003f64070 */
[----:B------:R-:W-:-:S04]  /*5030*/  @!P4 IMAD.MOV R58, RZ, RZ, -R58 ;  /* 0x000000ffff3ac224 */ /* 0x000fc800078e0a3a */
[--C-:B------:R-:W-:Y:S02]  /*5040*/  @!P1 IMAD.IADD R4, R4, 0x1, -R0.reuse ;  /* 0x0000000104049824 */ /* 0x100fe400078e0a00 */
[--C-:B------:R-:W-:Y:S01]  /*5050*/  @!P5 IMAD.IADD R7, R7, 0x1, -R0.reuse ;  /* 0x000000010707d824 */ /* 0x100fe200078e0a00 */
[----:B------:R-:W-:Y:S02]  /*5060*/  ISETP.GE.AND P5, PT, R10, RZ, PT ;  /* 0x000000ff0a00720c */ /* 0x000fe40003fa6270 */
[C---:B------:R-:W-:Y:S02]  /*5070*/  ISETP.GT.U32.AND P1, PT, R0.reuse, R5, PT ;  /* 0x000000050000720c */ /* 0x040fe40003f24070 */
[----:B0-----:R-:W-:Y:S02]  /*5080*/  LOP3.LUT R10, R15, 0x7, RZ, 0xc0, !PT ;  /* 0x000000070f0a7812 */ /* 0x001fe400078ec0ff */
[----:B------:R-:W-:Y:S01]  /*5090*/  ISETP.GT.U32.AND P4, PT, R0, R4, PT ;  /* 0x000000040000720c */ /* 0x000fe20003f84070 */
[----:B------:R-:W-:Y:S01]  /*50a0*/  @!P3 IMAD.IADD R6, R6, 0x1, -R0 ;  /* 0x000000010606b824 */ /* 0x000fe200078e0a00 */
[----:B------:R-:W-:Y:S01]  /*50b0*/  ISETP.GE.AND P3, PT, R3, RZ, PT ;  /* 0x000000ff0300720c */ /* 0x000fe20003f66270 */
[----:B------:R-:W-:-:S02]  /*50c0*/  IMAD.SHL.U32 R17, R15, 0x2, RZ ;  /* 0x000000020f117824 */ /* 0x000fc400078e00ff */
[C---:B------:R-:W-:Y:S01]  /*50d0*/  IMAD R3, R10.reuse, 0x210, RZ ;  /* 0x000002100a037824 */ /* 0x040fe200078e02ff */
[----:B------:R-:W-:Y:S01]  /*50e0*/  ISETP.GE.AND P0, PT, R13, RZ, PT ;  /* 0x000000ff0d00720c */ /* 0x000fe20003f06270 */
[----:B------:R-:W-:Y:S01]  /*50f0*/  IMAD.MOV R12, RZ, RZ, -R12 ;  /* 0x000000ffff0c7224 */ /* 0x000fe200078e0a0c */
[----:B------:R-:W-:Y:S01]  /*5100*/  LOP3.LUT R13, R15, 0x1f, RZ, 0xc0, !PT ;  /* 0x0000001f0f0d7812 */ /* 0x000fe200078ec0ff */
[----:B------:R-:W-:Y:S01]  /*5110*/  IMAD R16, R10, 0x110, RZ ;  /* 0x000001100a107824 */ /* 0x000fe200078e02ff */
[--C-:B------:R-:W-:Y:S01]  /*5120*/  LOP3.LUT R3, R3, 0x10, R17.reuse, 0x78, !PT ;  /* 0x0000001003037812 */ /* 0x100fe200078e7811 */
[----:B------:R-:W-:Y:S02]  /*5130*/  IMAD.SHL.U32 R15, R15, 0x100, RZ ;  /* 0x000001000f0f7824 */ /* 0x000fe400078e00ff */
[----:B------:R-:W-:Y:S01]  /*5140*/  IMAD R2, R0, R12, R2 ;  /* 0x0000000c00027224 */ /* 0x000fe200078e0202 */
[----:B------:R-:W-:Y:S01]  /*5150*/  LOP3.LUT R16, R16, 0x30, R17, 0x78, !PT ;  /* 0x0000003010107812 */ /* 0x000fe200078e7811 */
[----:B------:R-:W-:Y:S01]  /*5160*/  @!P2 IMAD.MOV R59, RZ, RZ, -R59 ;  /* 0x000000ffff3ba224 */ /* 0x000fe200078e0a3b */
[----:B------:R-:W-:Y:S01]  /*5170*/  ISETP.GE.AND P2, PT, R11, RZ, PT ;  /* 0x000000ff0b00720c */ /* 0x000fe20003f46270 */
[----:B------:R-:W2:Y:S01]  /*5180*/  LDL.LU R12, [R1+0x14] ;  /* 0x00001400010c7983 */ /* 0x000ea20000300800 */
[--C-:B------:R-:W-:Y:S01]  /*5190*/  @!P1 IMAD.IADD R5, R5, 0x1, -R0.reuse ;  /* 0x0000000105059824 */ /* 0x100fe200078e0a00 */
[----:B------:R-:W-:Y:S01]  /*51a0*/  ISETP.GE.AND P1, PT, R9, RZ, PT ;  /* 0x000000ff0900720c */ /* 0x000fe20003f26270 */
[----:B------:R-:W-:Y:S01]  /*51b0*/  @!P4 IMAD.IADD R4, R4, 0x1, -R0 ;  /* 0x000000010404c824 */ /* 0x000fe200078e0a00 */
[----:B------:R-:W3:Y:S01]  /*51c0*/  LDL.LU R11, [R1+0x10] ;  /* 0x00001000010b7983 */ /* 0x000ee20000300800 */
[----:B------:R-:W-:-:S02]  /*51d0*/  LOP3.LUT R3, R3, 0x1000, R15, 0xf8, !PT ;  /* 0x0000100003037812 */ /* 0x000fc400078ef80f */
[----:B------:R-:W-:Y:S01]  /*51e0*/  ISETP.GE.AND P4, PT, R61, RZ, PT ;  /* 0x000000ff3d00720c */ /* 0x000fe20003f86270 */
[----:B------:R-:W4:Y:S04]  /*51f0*/  LDL.LU R10, [R1+0x8] ;  /* 0x00000800010a7983 */ /* 0x000f280000300800 */
[----:B------:R-:W4:Y:S04]  /*5200*/  LDL.LU R9, [R1+0x4] ;  /* 0x0000040001097983 */ /* 0x000f280000300800 */
[----:B------:R-:W4:Y:S04]  /*5210*/  LDL.LU R61, [R1] ;  /* 0x00000000013d7983 */ /* 0x000f280000300800 */
[----:B------:R-:W4:Y:S04]  /*5220*/  LDL.LU R17, [R1+0x40f4] ;  /* 0x0040f40001117983 */ /* 0x000f280000300800 */
[----:B------:R-:W4:Y:S04]  /*5230*/  LDL.LU R16, [R1+0x40f0] ;  /* 0x0040f00001107983 */ /* 0x000f280000300800 */
[----:B------:R-:W4:Y:S04]  /*5240*/  LDL.LU R15, [R1+0x40ec] ;  /* 0x0040ec00010f7983 */ /* 0x000f280000300800 */
[----:B------:R-:W2:Y:S01]  /*5250*/  LDL.LU R3, [R1+0x40e8] ;  /* 0x0040e80001037983 */ /* 0x000ea20000300800 */
[----:B------:R-:W-:Y:S01]  /*5260*/  @!P6 IMAD.MOV R57, RZ, RZ, -R57 ;  /* 0x000000ffff39e224 */ /* 0x000fe200078e0a39 */
[----:B------:R-:W-:-:S13]  /*5270*/  ISETP.GT.U32.AND P6, PT, R0, R2, PT ;  /* 0x000000020000720c */ /* 0x000fda0003fc4070 */
[----:B------:R-:W-:-:S05]  /*5280*/  @!P6 IMAD.IADD R2, R2, 0x1, -R0 ;  /* 0x000000010202e824 */ /* 0x000fca00078e0a00 */
[----:B------:R-:W-:Y:S01]  /*5290*/  ISETP.GT.U32.AND P6, PT, R0, R2, PT ;  /* 0x000000020000720c */ /* 0x000fe20003fc4070 */
[----:B------:R-:W-:Y:S02]  /*52a0*/  IMAD R13, R13, UR7, RZ ;  /* 0x000000070d0d7c24 */ /* 0x000fe4000f8e02ff */
[----:B------:R-:W-:-:S10]  /*52b0*/  @!P0 IMAD.MOV R60, RZ, RZ, -R60 ;  /* 0x000000ffff3c8224 */ /* 0x000fd400078e0a3c */
[----:B------:R-:W-:Y:S02]  /*52c0*/  @!P6 IMAD.IADD R2, R2, 0x1, -R0 ;  /* 0x000000010202e824 */ /* 0x000fe400078e0a00 */
[----:B------:R-:W-:-:S04]  /*52d0*/  IMAD.U32 R0, RZ, RZ, UR7 ;  /* 0x00000007ff007e24 */ /* 0x000fc8000f8e00ff */
[----:B------:R-:W-:Y:S01]  /*52e0*/  IMAD R13, R0, 0x20, R13 ;  /* 0x00000020000d7824 */ /* 0x000fe200078e020d */
[----:B------:R-:W-:-:S03]  /*52f0*/  ISETP.GE.AND P6, PT, R14, RZ, PT ;  /* 0x000000ff0e00720c */ /* 0x000fc60003fc6270 */
[----:B------:R-:W-:Y:S01]  /*5300*/  IMAD R0, R0, 0x20, R13 ;  /* 0x0000002000007824 */ /* 0x000fe200078e020d */
[----:B------:R0:W-:Y:S04]  /*5310*/  STL [R1+0xc], R13 ;  /* 0x00000c0d01007387 */ /* 0x0001e80000100800 */
[----:B------:R-:W4:Y:S04]  /*5320*/  LDL.LU R14, [R1+0x40e4] ;  /* 0x0040e400010e7983 */ /* 0x000f280000300800 */
[----:B0-----:R-:W4:Y:S01]  /*5330*/  LDL.LU R13, [R1+0x40e0] ;  /* 0x0040e000010d7983 */ /* 0x001f220000300800 */
[----:B--2---:R-:W-:-:S02]  /*5340*/  ISETP.NE.AND P0, PT, R3, RZ, PT ;  /* 0x000000ff0300720c */ /* 0x004fc40003f05270 */
[----:B------:R-:W-:-:S04]  /*5350*/  LOP3.LUT R3, RZ, R3, RZ, 0x33, !PT ;  /* 0x00000003ff037212 */ /* 0x000fc800078e33ff */
[C---:B------:R-:W-:Y:S02]  /*5360*/  SEL R12, R3.reuse, R12, !P0 ;  /* 0x0000000c030c7207 */ /* 0x040fe40004000000 */
[C---:B---3--:R-:W-:Y:S02]  /*5370*/  SEL R11, R3.reuse, R11, !P0 ;  /* 0x0000000b030b7207 */ /* 0x048fe40004000000 */
[C---:B----4-:R-:W-:Y:S01]  /*5380*/  SEL R10, R3.reuse, R10, !P0 ;  /* 0x0000000a030a7207 */ /* 0x050fe20004000000 */
[----:B------:R0:W-:Y:S01]  /*5390*/  STL [R1+0x30], R12 ;  /* 0x0000300c01007387 */ /* 0x0001e20000100800 */
[C---:B------:R-:W-:Y:S02]  /*53a0*/  SEL R9, R3.reuse, R9, !P0 ;  /* 0x0000000903097207 */ /* 0x040fe40004000000 */
[C---:B------:R-:W-:Y:S01]  /*53b0*/  SEL R61, R3.reuse, R61, !P0 ;  /* 0x0000003d033d7207 */ /* 0x040fe20004000000 */
[----:B0-----:R-:W2:Y:S04]  /*53c0*/  LDL.LU R12, [R1+0x40dc] ;  /* 0x0040dc00010c7983 */ /* 0x001ea80000300800 */
[----:B------:R0:W-:Y:S04]  /*53d0*/  STL [R1+0x2c], R11 ;  /* 0x00002c0b01007387 */ /* 0x0001e80000100800 */
[----:B0-----:R-:W3:Y:S04]  /*53e0*/  LDL.LU R11, [R1+0x40d8] ;  /* 0x0040d800010b7983 */ /* 0x001ee80000300800 */
[----:B------:R0:W-:Y:S04]  /*53f0*/  STL [R1+0x28], R10 ;  /* 0x0000280a01007387 */ /* 0x0001e80000100800 */
[----:B0-----:R-:W4:Y:S04]  /*5400*/  LDL.LU R10, [R1+0x40d4] ;  /* 0x0040d400010a7983 */ /* 0x001f280000300800 */
[----:B------:R0:W-:Y:S04]  /*5410*/  STL [R1+0x24], R9 ;  /* 0x0000240901007387 */ /* 0x0001e80000100800 */
[----:B0-----:R-:W2:Y:S04]  /*5420*/  LDL.LU R9, [R1+0x40d0] ;  /* 0x0040d00001097983 */ /* 0x001ea80000300800 */
[----:B------:R0:W-:Y:S04]  /*5430*/  STL [R1+0x20], R61 ;  /* 0x0000203d01007387 */ /* 0x0001e80000100800 */
[----:B0-----:R-:W3:Y:S02]  /*5440*/  LDL.LU R61, [R1+0x40cc] ;  /* 0x0040cc00013d7983 */ /* 0x001ee40000300800 */
[----:B---3--:R-:W-:-:S05]  /*5450*/  SEL R61, R3, R61, !P0 ;  /* 0x0000003d033d7207 */ /* 0x008fca0004000000 */
[----:B------:R0:W-:Y:S04]  /*5460*/  STL [R1+0x1c], R61 ;  /* 0x00001c3d01007387 */ /* 0x0001e80000100800 */
[----:B0-----:R-:W3:Y:S01]  /*5470*/  LDL.LU R61, [R1+0xc] ;  /* 0x00000c00013d7983 */ /* 0x001ee20000300800 */
[C---:B--2---:R-:W-:Y:S02]  /*5480*/  SEL R9, R3.reuse, R9, !P0 ;  /* 0x0000000903097207 */ /* 0x044fe40004000000 */
[----:B----4-:R-:W-:-:S03]  /*5490*/  SEL R10, R3, R10, !P0 ;  /* 0x0000000a030a7207 */ /* 0x010fc60004000000 */
[----:B------:R0:W-:Y:S04]  /*54a0*/  STL [R1+0x18], R9 ;  /* 0x0000180901007387 */ /* 0x0001e80000100800 */
[----:B------:R1:W-:Y:S01]  /*54b0*/  STL [R1+0x14], R10 ;  /* 0x0000140a01007387 */ /* 0x0003e20000100800 */
[C---:B0-----:R-:W-:Y:S02]  /*54c0*/  SEL R9, R3.reuse, R11, !P0 ;  /* 0x0000000b03097207 */ /* 0x041fe40004000000 */
[C---:B------:R-:W-:Y:S02]  /*54d0*/  SEL R11, R3.reuse, R12, !P0 ;  /* 0x0000000c030b7207 */ /* 0x040fe40004000000 */
[C---:B-1----:R-:W-:Y:S01]  /*54e0*/  SEL R10, R3.reuse, R13, !P0 ;  /* 0x0000000d030a7207 */ /* 0x042fe20004000000 */
[----:B------:R0:W-:Y:S04]  /*54f0*/  STL [R1+0x10], R9 ;  /* 0x0000100901007387 */ /* 0x0001e80000100800 */
[----:B------:R-:W-:Y:S01]  /*5500*/  STL [R1+0x8], R11 ;  /* 0x0000080b01007387 */ /* 0x000fe20000100800 */
[----:B0-----:R-:W-:-:S03]  /*5510*/  SEL R9, R3, R14, !P0 ;  /* 0x0000000e03097207 */ /* 0x001fc60004000000 */
[----:B------:R-:W-:Y:S04]  /*5520*/  STL [R1+0x4], R10 ;  /* 0x0000040a01007387 */ /* 0x000fe80000100800 */
[----:B------:R-:W-:Y:S01]  /*5530*/  STL [R1], R9 ;  /* 0x0000000901007387 */ /* 0x000fe20000100800 */
[----:B---3--:R-:W-:Y:S01]  /*5540*/  IMAD.MOV.U32 R13, RZ, RZ, R61 ;  /* 0x000000ffff0d7224 */ /* 0x008fe200078e003d */
[----:B------:R-:W-:-:S05]  /*5550*/  SEL R61, R3, R15, !P0 ;  /* 0x0000000f033d7207 */ /* 0x000fca0004000000 */
[----:B------:R0:W-:Y:S04]  /*5560*/  STL [R1+0x40b8], R61 ;  /* 0x0040b83d01007387 */ /* 0x0001e80000100800 */
[----:B0-----:R-:W2:Y:S04]  /*5570*/  LDL.LU R61, [R1+0x1c] ;  /* 0x00001c00013d7983 */ /* 0x001ea80000300800 */
[----:B--2---:R0:W-:Y:S04]  /*5580*/  STL [R1+0x40bc], R61 ;  /* 0x0040bc3d01007387 */ /* 0x0041e80000100800 */
[----:B0-----:R-:W2:Y:S04]  /*5590*/  LDL.LU R61, [R1+0x20] ;  /* 0x00002000013d7983 */ /* 0x001ea80000300800 */
[----:B--2---:R0:W-:Y:S04]  /*55a0*/  STL [R1+0x40c0], R61 ;  /* 0x0040c03d01007387 */ /* 0x0041e80000100800 */
[----:B0-----:R-:W2:Y:S04]  /*55b0*/  LDL.LU R61, [R1+0x24] ;  /* 0x00002400013d7983 */ /* 0x001ea80000300800 */
[----:B--2---:R0:W-:Y:S04]  /*55c0*/  STL [R1+0x40c4], R61 ;  /* 0x0040c43d01007387 */ /* 0x0041e80000100800 */
[----:B0-----:R-:W2:Y:S01]  /*55d0*/  LDL.LU R61, [R1+0x28] ;  /* 0x00002800013d7983 */ /* 0x001ea20000300800 */
[C---:B------:R-:W-:Y:S01]  /*55e0*/  SEL R10, R3.reuse, R36, !P0 ;  /* 0x00000024030a7207 */ /* 0x040fe20004000000 */
[----:B------:R-:W0:Y:S01]  /*55f0*/  S2R R14, SR_TID.X ;  /* 0x00000000000e7919 */ /* 0x000e220000002100 */
[----:B------:R-:W1:Y:S01]  /*5600*/  S2R R36, SR_TID.X ;  /* 0x0000000000247919 */ /* 0x000e620000002100 */
[----:B------:R-:W-:Y:S01]  /*5610*/  @!P1 IMAD.MOV R5, RZ, RZ, -R5 ;  /* 0x000000ffff059224 */ /* 0x000fe200078e0a05 */
[C---:B------:R-:W-:Y:S01]  /*5620*/  SEL R15, R3.reuse, R18, !P0 ;  /* 0x00000012030f7207 */ /* 0x040fe20004000000 */
[----:B------:R-:W-:Y:S01]  /*5630*/  @!P4 IMAD.MOV R4, RZ, RZ, -R4 ;  /* 0x000000ffff04c224 */ /* 0x000fe200078e0a04 */
[C---:B------:R-:W-:Y:S01]  /*5640*/  SEL R9, R3.reuse, R19, !P0 ;  /* 0x0000001303097207 */ /* 0x040fe20004000000 */
[----:B------:R-:W-:Y:S01]  /*5650*/  @!P2 IMAD.MOV R8, RZ, RZ, -R8 ;  /* 0x000000ffff08a224 */ /* 0x000fe200078e0a08 */
[----:B------:R-:W-:Y:S01]  /*5660*/  SEL R12, R3, R5, !P0 ;  /* 0x00000005030c7207 */ /* 0x000fe20004000000 */
[----:B------:R-:W-:-:S02]  /*5670*/  @!P5 IMAD.MOV R7, RZ, RZ, -R7 ;  /* 0x000000ffff07d224 */ /* 0x000fc400078e0a07 */
[----:B------:R-:W-:Y:S02]  /*5680*/  @!P3 IMAD.MOV R6, RZ, RZ, -R6 ;  /* 0x000000ffff06b224 */ /* 0x000fe400078e0a06 */
[----:B------:R-:W-:Y:S02]  /*5690*/  @!P6 IMAD.MOV R2, RZ, RZ, -R2 ;  /* 0x000000ffff02e224 */ /* 0x000fe400078e0a02 */
[----:B------:R-:W-:Y:S01]  /*56a0*/  IMAD.MOV.U32 R5, RZ, RZ, R13 ;  /* 0x000000ffff057224 */ /* 0x000fe200078e000d */
[----:B--2---:R2:W-:Y:S04]  /*56b0*/  STL [R1+0x40c8], R61 ;  /* 0x0040c83d01007387 */ /* 0x0045e80000100800 */
[----:B--2---:R-:W2:Y:S01]  /*56c0*/  LDL.LU R61, [R1+0x2c] ;  /* 0x00002c00013d7983 */ /* 0x004ea20000300800 */
[----:B0-----:R-:W-:Y:S01]  /*56d0*/  LOP3.LUT R18, R14, 0x1f, RZ, 0xc0, !PT ;  /* 0x0000001f0e127812 */ /* 0x001fe200078ec0ff */
[----:B------:R-:W-:Y:S01]  /*56e0*/  IMAD.U32 R19, RZ, RZ, UR7 ;  /* 0x00000007ff137e24 */ /* 0x000fe2000f8e00ff */
[----:B------:R-:W-:-:S02]  /*56f0*/  SEL R13, R3, R4, !P0 ;  /* 0x00000004030d7207 */ /* 0x000fc40004000000 */
[----:B-1----:R-:W-:Y:S01]  /*5700*/  LOP3.LUT R4, R36, 0x1f, RZ, 0xc0, !PT ;  /* 0x0000001f24047812 */ /* 0x002fe200078ec0ff */
[----:B------:R-:W-:Y:S01]  /*5710*/  IMAD R18, R18, UR7, RZ ;  /* 0x0000000712127c24 */ /* 0x000fe2000f8e02ff */
[C---:B------:R-:W-:Y:S02]  /*5720*/  SEL R16, R3.reuse, R16, !P0 ;  /* 0x0000001003107207 */ /* 0x040fe40004000000 */
[C---:B------:R-:W-:Y:S02]  /*5730*/  SEL R17, R3.reuse, R17, !P0 ;  /* 0x0000001103117207 */ /* 0x040fe40004000000 */
[C---:B------:R-:W-:Y:S02]  /*5740*/  SEL R20, R3.reuse, R20, !P0 ;  /* 0x0000001403147207 */ /* 0x040fe40004000000 */
[C---:B------:R-:W-:Y:S02]  /*5750*/  SEL R21, R3.reuse, R21, !P0 ;  /* 0x0000001503157207 */ /* 0x040fe40004000000 */
[----:B------:R-:W-:-:S02]  /*5760*/  SEL R22, R3, R22, !P0 ;  /* 0x0000001603167207 */ /* 0x000fc40004000000 */
[C---:B------:R-:W-:Y:S02]  /*5770*/  SEL R23, R3.reuse, R23, !P0 ;  /* 0x0000001703177207 */ /* 0x040fe40004000000 */
        /* <DEDUP_REMOVED lines=39> */
[----:B------:R-:W-:Y:S01]  /*59f0*/  SEL R14, R3, R2, !P0 ;  /* 0x00000002030e7207 */ /* 0x000fe20004000000 */
[----:B------:R-:W-:Y:S01]  /*5a00*/  IMAD R3, R19, 0x20, R0 ;  /* 0x0000002013037824 */ /* 0x000fe200078e0200 */
[----:B------:R-:W-:Y:S01]  /*5a10*/  LEA R18, P0, R18, UR8, 0x1 ;  /* 0x0000000812127c11 */ /* 0x000fe2000f8008ff */
[----:B------:R-:W-:Y:S01]  /*5a20*/  IMAD R19, R4, UR7, RZ ;  /* 0x0000000704137c24 */ /* 0x000fe2000f8e02ff */
[----:B------:R-:W-:Y:S01]  /*5a30*/  LEA R36, P1, R5, UR8, 0x1 ;  /* 0x0000000805247c11 */ /* 0x000fe2000f8208ff */
[----:B------:R-:W-:-:S03]  /*5a40*/  IMAD.MOV.U32 R37, RZ, RZ, R5 ;  /* 0x000000ffff257224 */ /* 0x000fc600078e0005 */
[----:B------:R-:W-:Y:S01]  /*5a50*/  LEA.HI.X.SX32 R19, R19, UR9, 0x1, P0 ;  /* 0x0000000913137c11 */ /* 0x000fe200080f0eff */
[----:B------:R0:W-:Y:S01]  /*5a60*/  STL [R1+0x407c], R18 ;  /* 0x00407c1201007387 */ /* 0x0001e20000100800 */
[----:B------:R-:W-:Y:S02]  /*5a70*/  LEA.HI.X.SX32 R37, R37, UR9, 0x1, P1 ;  /* 0x0000000925257c11 */ /* 0x000fe400088f0eff */
[C---:B------:R-:W-:Y:S01]  /*5a80*/  LEA R4, P2, R0.reuse, UR8, 0x1 ;  /* 0x0000000800047c11 */ /* 0x040fe2000f8408ff */
[----:B0-----:R-:W3:Y:S04]  /*5a90*/  LDL.LU R18, [R1] ;  /* 0x0000000001127983 */ /* 0x001ee80000300800 */
[----:B------:R0:W-:Y:S01]  /*5aa0*/  STL [R1+0x4078], R19 ;  /* 0x0040781301007387 */ /* 0x0001e20000100800 */
[----:B------:R-:W-:-:S03]  /*5ab0*/  LEA.HI.X.SX32 R5, R0, UR9, 0x1, P2 ;  /* 0x0000000900057c11 */ /* 0x000fc600090f0eff */
[----:B0-----:R-:W4:Y:S04]  /*5ac0*/  LDL.LU R19, [R1+0x4] ;  /* 0x0000040001137983 */ /* 0x001f280000300800 */
[----:B------:R0:W-:Y:S04]  /*5ad0*/  STL [R1+0x4084], R36 ;  /* 0x0040842401007387 */ /* 0x0001e80000100800 */
[----:B0-----:R-:W3:Y:S04]  /*5ae0*/  LDL.LU R36, [R1+0x8] ;  /* 0x0000080001247983 */ /* 0x001ee80000300800 */
[----:B------:R0:W-:Y:S04]  /*5af0*/  STL [R1+0x4080], R37 ;  /* 0x0040802501007387 */ /* 0x0001e80000100800 */
[----:B0-----:R-:W4:Y:S04]  /*5b00*/  LDL.LU R37, [R1+0x10] ;  /* 0x0000100001257983 */ /* 0x001f280000300800 */
[----:B------:R-:W4:Y:S04]  /*5b10*/  LDL.LU R0, [R1+0x30] ;  /* 0x0000300001007983 */ /* 0x000f280000300800 */
[----:B------:R0:W-:Y:S04]  /*5b20*/  STL [R1+0x4094], R4 ;  /* 0x0040940401007387 */ /* 0x0001e80000100800 */
[----:B0-----:R-:W4:Y:S04]  /*5b30*/  LDL.LU R4, [R1+0x14] ;  /* 0x0000140001047983 */ /* 0x001f280000300800 */
[----:B------:R0:W-:Y:S04]  /*5b40*/  STL [R1+0x4090], R5 ;  /* 0x0040900501007387 */ /* 0x0001e80000100800 */
[----:B0-----:R-:W3:Y:S01]  /*5b50*/  LDL.LU R5, [R1+0x18] ;  /* 0x0000180001057983 */ /* 0x001ee20000300800 */
[----:B--2---:R-:W-:-:S05]  /*5b60*/  IMAD R61, R61, UR6, RZ ;  /* 0x000000063d3d7c24 */ /* 0x004fca000f8e02ff */
[----:B------:R0:W-:Y:S04]  /*5b70*/  STL [R1+0x2c], R61 ;  /* 0x00002c3d01007387 */ /* 0x0001e80000100800 */
[----:B0-----:R-:W2:Y:S02]  /*5b80*/  LDL.LU R61, [R1+0x40c8] ;  /* 0x0040c800013d7983 */ /* 0x001ea40000300800 */
        /* <DEDUP_REMOVED lines=8> */
[----:B0-----:R-:W2:Y:S01]  /*5c10*/  LDL.LU R61, [R1+0x40bc] ;  /* 0x0040bc00013d7983 */ /* 0x001ea20000300800 */
[----:B---3--:R-:W-:Y:S02]  /*5c20*/  IMAD R5, R5, UR6, RZ ;  /* 0x0000000605057c24 */ /* 0x008fe4000f8e02ff */
[----:B------:R-:W-:Y:S02]  /*5c30*/  IMAD R36, R36, UR6, RZ ;  /* 0x0000000624247c24 */ /* 0x000fe4000f8e02ff */
[----:B------:R-:W-:Y:S02]  /*5c40*/  IMAD R16, R16, UR6, RZ ;  /* 0x0000000610107c24 */ /* 0x000fe4000f8e02ff */
[----:B------:R-:W-:-:S02]  /*5c50*/  IMAD R17, R17, UR6, RZ ;  /* 0x0000000611117c24 */ /* 0x000fc4000f8e02ff */
[----:B------:R-:W-:Y:S02]  /*5c60*/  IMAD R20, R20, UR6, RZ ;  /* 0x0000000614147c24 */ /* 0x000fe4000f8e02ff */
[----:B------:R-:W-:Y:S02]  /*5c70*/  IMAD R21, R21, UR6, RZ ;  /* 0x0000000615157c24 */ /* 0x000fe4000f8e02ff */
[----:B--2---:R-:W-:-:S05]  /*5c80*/  IMAD R61, R61, UR6, RZ ;  /* 0x000000063d3d7c24 */ /* 0x004fca000f8e02ff */
[----:B------:R0:W-:Y:S04]  /*5c90*/  STL [R1+0x58], R61 ;  /* 0x0000583d01007387 */ /* 0x0001e80000100800 */
[----:B0-----:R-:W2:Y:S04]  /*5ca0*/  LDL.LU R61, [R1+0x40b8] ;  /* 0x0040b800013d7983 */ /* 0x001ea80000300800 */
[----:B------:R4:W-:Y:S02]  /*5cb0*/  STL [R1+0x5c], R5 ;  /* 0x00005c0501007387 */ /* 0x0009e40000100800 */
[----:B----4-:R-:W-:-:S02]  /*5cc0*/  IMAD R5, R4, UR6, RZ ;  /* 0x0000000604057c24 */ /* 0x010fc4000f8e02ff */
[----:B------:R-:W-:-:S03]  /*5cd0*/  IMAD R4, R37, UR6, RZ ;  /* 0x0000000625047c24 */ /* 0x000fc6000f8e02ff */
[----:B------:R0:W-:Y:S04]  /*5ce0*/  STL [R1+0x14], R5 ;  /* 0x0000140501007387 */ /* 0x0001e80000100800 */
[----:B------:R1:W-:Y:S01]  /*5cf0*/  STL [R1+0x10], R4 ;  /* 0x0000100401007387 */ /* 0x0003e20000100800 */
[----:B0-----:R-:W-:-:S03]  /*5d00*/  IMAD R5, R19, UR6, RZ ;  /* 0x0000000613057c24 */ /* 0x001fc6000f8e02ff */
[----:B------:R-:W-:Y:S01]  /*5d10*/  STL [R1+0x60], R36 ;  /* 0x0000602401007387 */ /* 0x000fe20000100800 */
[----:B-1----:R-:W-:-:S03]  /*5d20*/  IMAD R4, R18, UR6, RZ ;  /* 0x0000000612047c24 */ /* 0x002fc6000f8e02ff */
[----:B------:R0:W-:Y:S04]  /*5d30*/  STL [R1+0x64], R5 ;  /* 0x0000640501007387 */ /* 0x0001e80000100800 */
[----:B------:R1:W-:Y:S01]  /*5d40*/  STL [R1+0x68], R4 ;  /* 0x0000680401007387 */ /* 0x0003e20000100800 */
[----:B0-----:R-:W-:-:S03]  /*5d50*/  IMAD R5, R15, UR6, RZ ;  /* 0x000000060f057c24 */ /* 0x001fc6000f8e02ff */
[----:B------:R-:W-:Y:S01]  /*5d60*/  STL [R1+0x6c], R16 ;  /* 0x00006c1001007387 */ /* 0x000fe20000100800 */
[----:B-1----:R-:W-:-:S03]  /*5d70*/  IMAD R4, R9, UR6, RZ ;  /* 0x0000000609047c24 */ /* 0x002fc6000f8e02ff */
[----:B------:R-:W-:Y:S04]  /*5d80*/  STL [R1+0x74], R5 ;  /* 0x0000740501007387 */ /* 0x000fe80000100800 */
[----:B------:R0:W-:Y:S01]  /*5d90*/  STL [R1+0x78], R4 ;  /* 0x0000780401007387 */ /* 0x0001e20000100800 */
[----:B------:R-:W-:-:S03]  /*5da0*/  IMAD R9, R22, UR6, RZ ;  /* 0x0000000616097c24 */ /* 0x000fc6000f8e02ff */
[----:B------:R-:W-:Y:S01]  /*5db0*/  STL [R1+0x70], R17 ;  /* 0x0000701101007387 */ /* 0x000fe20000100800 */
[----:B------:R-:W-:Y:S02]  /*5dc0*/  IMAD R15, R23, UR6, RZ ;  /* 0x00000006170f7c24 */ /* 0x000fe4000f8e02ff */
[----:B0-----:R-:W-:Y:S01]  /*5dd0*/  IMAD R4, R24, UR6, RZ ;  /* 0x0000000618047c24 */ /* 0x001fe2000f8e02ff */
[----:B------:R-:W-:Y:S01]  /*5de0*/  STL [R1+0x7c], R20 ;  /* 0x00007c1401007387 */ /* 0x000fe20000100800 */
[----:B------:R-:W-:-:S03]  /*5df0*/  IMAD R5, R25, UR6, RZ ;  /* 0x0000000619057c24 */ /* 0x000fc6000f8e02ff */
[----:B------:R-:W-:Y:S04]  /*5e00*/  STL [R1+0x80], R21 ;  /* 0x0000801501007387 */ /* 0x000fe80000100800 */
[----:B------:R0:W-:Y:S04]  /*5e10*/  STL [R1+0x3d0], R4 ;  /* 0x0003d00401007387 */ /* 0x0001e80000100800 */
[----:B------:R-:W-:Y:S01]  /*5e20*/  STL [R1+0x84], R9 ;  /* 0x0000840901007387 */ /* 0x000fe20000100800 */
[----:B0-----:R-:W-:-:S03]  /*5e30*/  IMAD R4, R26, UR6, RZ ;  /* 0x000000061a047c24 */ /* 0x001fc6000f8e02ff */
[----:B------:R0:W-:Y:S04]  /*5e40*/  STL [R1+0x3d8], R5 ;  /* 0x0003d80501007387 */ /* 0x0001e80000100800 */
[----:B------:R-:W-:Y:S04]  /*5e50*/  STL [R1+0x3c8], R15 ;  /* 0x0003c80f01007387 */ /* 0x000fe80000100800 */
[----:B------:R1:W-:Y:S01]  /*5e60*/  STL [R1+0x3e0], R4 ;  /* 0x0003e00401007387 */ /* 0x0003e20000100800 */
[----:B0-----:R-:W-:Y:S02]  /*5e70*/  IMAD R5, R27, UR6, RZ ;  /* 0x000000061b057c24 */ /* 0x001fe4000f8e02ff */
[----:B------:R-:W-:-:S03]  /*5e80*/  IMAD R18, R29, UR6, RZ ;  /* 0x000000061d127c24 */ /* 0x000fc6000f8e02ff */
[----:B------:R0:W-:Y:S01]  /*5e90*/  STL [R1+0x3e8], R5 ;  /* 0x0003e80501007387 */ /* 0x0001e20000100800 */
[----:B-1----:R-:W-:-:S05]  /*5ea0*/  IMAD R4, R28, UR6, RZ ;  /* 0x000000061c047c24 */ /* 0x002fca000f8e02ff */
[----:B------:R1:W-:Y:S01]  /*5eb0*/  STL [R1+0x3f0], R4 ;  /* 0x0003f00401007387 */ /* 0x0003e20000100800 */
[----:B0-----:R-:W-:-:S03]  /*5ec0*/  IMAD R5, R30, UR6, RZ ;  /* 0x000000061e057c24 */ /* 0x001fc6000f8e02ff */
[----:B------:R0:W-:Y:S01]  /*5ed0*/  STL [R1+0x3f8], R18 ;  /* 0x0003f81201007387 */ /* 0x0001e20000100800 */
[----:B-1----:R-:W-:-:S03]  /*5ee0*/  IMAD R4, R31, UR6, RZ ;  /* 0x000000061f047c24 */ /* 0x002fc6000f8e02ff */
[----:B------:R1:W-:Y:S01]  /*5ef0*/  STL [R1+0x400], R5 ;  /* 0x0004000501007387 */ /* 0x0003e20000100800 */
[----:B0-----:R-:W-:-:S03]  /*5f00*/  IMAD R18, R32, UR6, RZ ;  /* 0x0000000620127c24 */ /* 0x001fc6000f8e02ff */
[----:B------:R0:W-:Y:S01]  /*5f10*/  STL [R1+0x408], R4 ;  /* 0x0004080401007387 */ /* 0x0001e20000100800 */
[----:B-1----:R-:W-:-:S03]  /*5f20*/  IMAD R5, R33, UR6, RZ ;  /* 0x0000000621057c24 */ /* 0x002fc6000f8e02ff */
[----:B------:R1:W-:Y:S01]  /*5f30*/  STL [R1+0x410], R18 ;  /* 0x0004101201007387 */ /* 0x0003e20000100800 */
[----:B0-----:R-:W-:-:S03]  /*5f40*/  IMAD R4, R34, UR6, RZ ;  /* 0x0000000622047c24 */ /* 0x001fc6000f8e02ff */
[----:B------:R0:W-:Y:S04]  /*5f50*/  STL [R1+0x418], R5 ;  /* 0x0004180501007387 */ /* 0x0001e80000100800 */
[----:B------:R3:W-:Y:S01]  /*5f60*/  STL [R1+0x420], R4 ;  /* 0x0004200401007387 */ /* 0x0007e20000100800 */
[----:B-1----:R-:W-:Y:S02]  /*5f70*/  IMAD R18, R35, UR6, RZ ;  /* 0x0000000623127c24 */ /* 0x002fe4000f8e02ff */
[----:B0-----:R-:W-:-:S03]  /*5f80*/  IMAD R5, R10, UR6, RZ ;  /* 0x000000060a057c24 */ /* 0x001fc6000f8e02ff */
[----:B------:R-:W-:Y:S01]  /*5f90*/  STL [R1+0x428], R18 ;  /* 0x0004281201007387 */ /* 0x000fe20000100800 */
[----:B------:R-:W-:Y:S02]  /*5fa0*/  IMAD R10, R38, UR6, RZ ;  /* 0x00000006260a7c24 */ /* 0x000fe4000f8e02ff */
[----:B---3--:R-:W-:Y:S01]  /*5fb0*/  IMAD R4, R11, UR6, RZ ;  /* 0x000000060b047c24 */ /* 0x008fe2000f8e02ff */
[----:B------:R0:W-:Y:S04]  /*5fc0*/  STL [R1+0x430], R5 ;  /* 0x0004300501007387 */ /* 0x0001e80000100800 */
        /* <DEDUP_REMOVED lines=8> */
[----:B------:R1:W-:Y:S04]  /*6050*/  STL [R1+0x458], R10 ;  /* 0x0004580a01007387 */ /* 0x0003e80000100800 */
[----:B------:R-:W3:Y:S01]  /*6060*/  LDL R11, [R1+0x28] ;  /* 0x00002800010b7983 */ /* 0x000ee20000100800 */
[----:B0-----:R-:W-:-:S03]  /*6070*/  IMAD R4, R43, UR6, RZ ;  /* 0x000000062b047c24 */ /* 0x001fc6000f8e02ff */
[----:B------:R0:W-:Y:S01]  /*6080*/  STL [R1+0x460], R5 ;  /* 0x0004600501007387 */ /* 0x0001e20000100800 */
[----:B------:R-:W-:-:S03]  /*6090*/  IMAD R18, R49, UR6, RZ ;  /* 0x0000000631127c24 */ /* 0x000fc6000f8e02ff */
[----:B-1----:R-:W4:Y:S04]  /*60a0*/  LDL R10, [R1+0x40] ;  /* 0x00004000010a7983 */ /* 0x002f280000100800 */
[----:B------:R1:W-:Y:S01]  /*60b0*/  STL [R1+0x468], R4 ;  /* 0x0004680401007387 */ /* 0x0003e20000100800 */
[----:B0-----:R-:W-:-:S03]  /*60c0*/  IMAD R5, R47, UR6, RZ ;  /* 0x000000062f057c24 */ /* 0x001fc6000f8e02ff */
[----:B------:R-:W2:Y:S04]  /*60d0*/  LDL R35, [R1+0x44] ;  /* 0x0000440001237983 */ /* 0x000ea80000100800 */
[----:B------:R-:W4:Y:S01]  /*60e0*/  LDL R34, [R1+0x58] ;  /* 0x0000580001227983 */ /* 0x000f220000100800 */
[----:B-1----:R-:W-:-:S03]  /*60f0*/  IMAD R4, R48, UR6, RZ ;  /* 0x0000000630047c24 */ /* 0x002fc6000f8e02ff */
[----:B------:R-:W4:Y:S04]  /*6100*/  LDL R31, [R1+0x5c] ;  /* 0x00005c00011f7983 */ /* 0x000f280000100800 */
[----:B------:R-:W4:Y:S04]  /*6110*/  LDL R30, [R1+0x14] ;  /* 0x00001400011e7983 */ /* 0x000f280000100800 */
[----:B------:R-:W4:Y:S04]  /*6120*/  LDL R27, [R1+0x10] ;  /* 0x00001000011b7983 */ /* 0x000f280000100800 */
[----:B------:R-:W4:Y:S04]  /*6130*/  LDL R26, [R1+0x60] ;  /* 0x00006000011a7983 */ /* 0x000f280000100800 */
[----:B------:R-:W4:Y:S04]  /*6140*/  LDL R23, [R1+0x64] ;  /* 0x0000640001177983 */ /* 0x000f280000100800 */
[----:B------:R-:W4:Y:S04]  /*6150*/  LDL R22, [R1+0x68] ;  /* 0x0000680001167983 */ /* 0x000f280000100800 */
[----:B------:R0:W-:Y:S04]  /*6160*/  STL [R1+0x454], R5 ;  /* 0x0004540501007387 */ /* 0x0001e80000100800 */
[----:B------:R1:W-:Y:S04]  /*6170*/  STL [R1+0x44c], R4 ;  /* 0x00044c0401007387 */ /* 0x0003e80000100800 */
[----:B------:R1:W-:Y:S04]  /*6180*/  STL [R1+0x444], R18 ;  /* 0x0004441201007387 */ /* 0x0003e80000100800 */
[----:B------:R-:W4:Y:S01]  /*6190*/  LDL R38, [R1+0x2c] ;  /* 0x00002c0001267983 */ /* 0x000f220000100800 */
[----:B0-----:R-:W-:-:S02]  /*61a0*/  IMAD R5, R50, UR6, RZ ;  /* 0x0000000632057c24 */ /* 0x001fc4000f8e02ff */
[----:B-1----:R-:W-:-:S03]  /*61b0*/  IMAD R4, R51, UR6, RZ ;  /* 0x0000000633047c24 */ /* 0x002fc6000f8e02ff */
[----:B------:R0:W-:Y:S01]  /*61c0*/  STL [R1+0x43c], R5 ;  /* 0x00043c0501007387 */ /* 0x0001e20000100800 */
[----:B------:R-:W-:-:S03]  /*61d0*/  IMAD R18, R52, UR6, RZ ;  /* 0x0000000634127c24 */ /* 0x000fc6000f8e02ff */
[----:B------:R1:W-:Y:S01]  /*61e0*/  STL [R1+0x434], R4 ;  /* 0x0004340401007387 */ /* 0x0003e20000100800 */
[----:B0-----:R-:W-:Y:S02]  /*61f0*/  IMAD R5, R54, UR6, RZ ;  /* 0x0000000636057c24 */ /* 0x001fe4000f8e02ff */
[----:B-1----:R-:W-:Y:S01]  /*6200*/  IMAD R4, R53, UR6, RZ ;  /* 0x0000000635047c24 */ /* 0x002fe2000f8e02ff */
[----:B------:R0:W-:Y:S04]  /*6210*/  STL [R1+0x42c], R18 ;  /* 0x00042c1201007387 */ /* 0x0001e80000100800 */
[----:B------:R1:W-:Y:S01]  /*6220*/  STL [R1+0x424], R4 ;  /* 0x0004240401007387 */ /* 0x0003e20000100800 */
[----:B------:R-:W-:-:S03]  /*6230*/  IMAD R36, R58, UR6, RZ ;  /* 0x000000063a247c24 */ /* 0x000fc6000f8e02ff */
[----:B------:R1:W-:Y:S01]  /*6240*/  STL [R1+0x41c], R5 ;  /* 0x00041c0501007387 */ /* 0x0003e20000100800 */
[----:B0-----:R-:W-:Y:S02]  /*6250*/  IMAD R18, R55, UR6, RZ ;  /* 0x0000000637127c24 */ /* 0x001fe4000f8e02ff */
[----:B-1----:R-:W-:-:S03]  /*6260*/  IMAD R4, R56, UR6, RZ ;  /* 0x0000000638047c24 */ /* 0x002fc6000f8e02ff */
[----:B------:R-:W-:Y:S01]  /*6270*/  STL [R1+0x414], R18 ;  /* 0x0004141201007387 */ /* 0x000fe20000100800 */
[----:B------:R-:W-:-:S03]  /*6280*/  IMAD R5, R57, UR6, RZ ;  /* 0x0000000639057c24 */ /* 0x000fc6000f8e02ff */
[----:B------:R-:W-:Y:S01]  /*6290*/  STL [R1+0x40c], R4 ;  /* 0x00040c0401007387 */ /* 0x000fe20000100800 */
[----:B------:R-:W-:Y:S02]  /*62a0*/  IMAD R37, R59, UR6, RZ ;  /* 0x000000063b257c24 */ /* 0x000fe4000f8e02ff */
[----:B------:R-:W-:Y:S01]  /*62b0*/  IMAD R8, R8, UR6, RZ ;  /* 0x0000000608087c24 */ /* 0x000fe2000f8e02ff */
[----:B------:R-:W-:Y:S01]  /*62c0*/  STL [R1+0x404], R5 ;  /* 0x0004040501007387 */ /* 0x000fe20000100800 */
[----:B------:R-:W-:Y:S01]  /*62d0*/  IMAD R19, R60, UR6, RZ ;  /* 0x000000063c137c24 */ /* 0x000fe2000f8e02ff */
[----:B------:R-:W-:Y:S02]  /*62e0*/  LEA R2, P3, R3, UR8, 0x1 ;  /* 0x0000000803027c11 */ /* 0x000fe4000f8608ff */
[----:B------:R0:W-:Y:S01]  /*62f0*/  STL.64 [R1+0x4098], R4 ;  /* 0x0040980401007387 */ /* 0x0001e20000100a00 */
[----:B------:R-:W-:-:S03]  /*6300*/  IMAD R33, R7, UR6, RZ ;  /* 0x0000000607217c24 */ /* 0x000fc6000f8e02ff */
[----:B------:R-:W-:Y:S01]  /*6310*/  STL [R1+0x3fc], R36 ;  /* 0x0003fc2401007387 */ /* 0x000fe20000100800 */
[----:B------:R-:W-:-:S03]  /*6320*/  IMAD R32, R6, UR6, RZ ;  /* 0x0000000606207c24 */ /* 0x000fc6000f8e02ff */
[----:B------:R-:W-:Y:S01]  /*6330*/  STL [R1+0x3f4], R37 ;  /* 0x0003f42501007387 */ /* 0x000fe20000100800 */
[----:B------:R-:W-:Y:S01]  /*6340*/  LEA.HI.X.SX32 R3, R3, UR9, 0x1, P3 ;  /* 0x0000000903037c11 */ /* 0x000fe200098f0eff */
[----:B------:R-:W-:Y:S01]  /*6350*/  IMAD R29, R12, UR6, RZ ;  /* 0x000000060c1d7c24 */ /* 0x000fe2000f8e02ff */
[----:B------:R-:W-:Y:S01]  /*6360*/  ULDC UR9, c[0x0][0x234] ;  /* 0x00008d0000097ab9 */ /* 0x000fe20000000800 */
[----:B------:R-:W-:Y:S01]  /*6370*/  STL.64 [R1+0x40a0], R36 ;  /* 0x0040a02401007387 */ /* 0x000fe20000100a00 */
[----:B------:R-:W-:-:S03]  /*6380*/  IMAD R0, R0, UR6, RZ ;  /* 0x0000000600007c24 */ /* 0x000fc6000f8e02ff */
[----:B------:R-:W-:Y:S01]  /*6390*/  STL [R1+0x3e4], R8 ;  /* 0x0003e40801007387 */ /* 0x000fe20000100800 */
[----:B0-----:R-:W-:-:S03]  /*63a0*/  IMAD R4, R14, UR6, RZ ;  /* 0x000000060e047c24 */ /* 0x001fc6000f8e02ff */
[----:B------:R-:W-:Y:S04]  /*63b0*/  STL [R1+0x3ec], R19 ;  /* 0x0003ec1301007387 */ /* 0x000fe80000100800 */
[----:B------:R-:W-:Y:S01]  /*63c0*/  STL.64 [R1+0x40a8], R18 ;  /* 0x0040a81201007387 */ /* 0x000fe20000100a00 */
[----:B------:R-:W-:-:S03]  /*63d0*/  IMAD.WIDE R6, R0, 0x2, R2 ;  /* 0x0000000200067825 */ /* 0x000fc600078e0202 */
[----:B------:R-:W-:Y:S01]  /*63e0*/  STL [R1+0x3dc], R33 ;  /* 0x0003dc2101007387 */ /* 0x000fe20000100800 */
[----:B------:R-:W-:-:S03]  /*63f0*/  IMAD R28, R13, UR6, RZ ;  /* 0x000000060d1c7c24 */ /* 0x000fc6000f8e02ff */
[----:B------:R-:W-:Y:S04]  /*6400*/  STL [R1+0x3d4], R32 ;  /* 0x0003d42001007387 */ /* 0x000fe80000100800 */
[----:B------:R-:W-:Y:S04]  /*6410*/  STL.64 [R1+0x40b0], R32 ;  /* 0x0040b02001007387 */ /* 0x000fe80000100a00 */
[----:B------:R-:W-:Y:S04]  /*6420*/  STL [R1+0x3cc], R29 ;  /* 0x0003cc1d01007387 */ /* 0x000fe80000100800 */
[----:B------:R-:W-:Y:S04]  /*6430*/  STL [R1+0x3c0], R4 ;  /* 0x0003c00401007387 */ /* 0x000fe80000100800 */
[----:B------:R3:W-:Y:S04]  /*6440*/  STL.64 [R1+0x3b8], R6 ;  /* 0x0003b80601007387 */ /* 0x0007e80000100a00 */
[----:B------:R-:W-:Y:S01]  /*6450*/  STL [R1+0x3c4], R28 ;  /* 0x0003c41c01007387 */ /* 0x000fe20000100800 */
[----:B------:R-:W-:-:S02]  /*6460*/  IMAD R25, R44, UR6, RZ ;  /* 0x000000062c197c24 */ /* 0x000fc4000f8e02ff */
[----:B------:R-:W-:Y:S02]  /*6470*/  IMAD R24, R45, UR6, RZ ;  /* 0x000000062d187c24 */ /* 0x000fe4000f8e02ff */
[----:B------:R-:W-:Y:S02]  /*6480*/  IMAD.MOV.U32 R53, RZ, RZ, R25 ;  /* 0x000000ffff357224 */ /* 0x000fe400078e0019 */
[----:B------:R-:W-:Y:S02]  /*6490*/  IMAD.MOV.U32 R47, RZ, RZ, R24 ;  /* 0x000000ffff2f7224 */ /* 0x000fe400078e0018 */
[----:B---3--:R-:W-:-:S04]  /*64a0*/  IMAD.WIDE R6, R11, 0x2, R2 ;  /* 0x000000020b067825 */ /* 0x008fc800078e0202 */
[----:B--2---:R-:W-:-:S04]  /*64b0*/  IMAD.WIDE R12, R35, 0x2, R2 ;  /* 0x00000002230c7825 */ /* 0x004fc800078e0202 */
[----:B----4-:R-:W-:-:S05]  /*64c0*/  IMAD.WIDE R4, R38, 0x2, R2 ;  /* 0x0000000226047825 */ /* 0x010fca00078e0202 */
[----:B------:R0:W-:Y:S04]  /*64d0*/  STL.64 [R1+0x3b0], R4 ;  /* 0x0003b00401007387 */ /* 0x0001e80000100a00 */
[----:B------:R1:W-:Y:S01]  /*64e0*/  STL.64 [R1+0x3a8], R6 ;  /* 0x0003a80601007387 */ /* 0x0003e20000100a00 */
[----:B0-----:R-:W-:-:S04]  /*64f0*/  IMAD.WIDE R4, R10, 0x2, R2 ;  /* 0x000000020a047825 */ /* 0x001fc800078e0202 */
[--C-:B-1----:R-:W-:Y:S01]  /*6500*/  IMAD.WIDE R6, R34, 0x2, R2.reuse ;  /* 0x0000000222067825 */ /* 0x102fe200078e0202 */
[----:B------:R0:W-:Y:S04]  /*6510*/  STL.64 [R1+0x3a0], R4 ;  /* 0x0003a00401007387 */ /* 0x0001e80000100a00 */
[----:B------:R-:W-:Y:S04]  /*6520*/  STL.64 [R1+0x398], R12 ;  /* 0x0003980c01007387 */ /* 0x000fe80000100a00 */
[----:B------:R-:W-:Y:S01]  /*6530*/  STL.64 [R1+0x390], R6 ;  /* 0x0003900601007387 */ /* 0x000fe20000100a00 */
[----:B0-----:R-:W-:-:S05]  /*6540*/  IMAD.WIDE R4, R31, 0x2, R2 ;  /* 0x000000021f047825 */ /* 0x001fca00078e0202 */
[----:B------:R0:W-:Y:S04]  /*6550*/  STL.64 [R1+0x388], R4 ;  /* 0x0003880401007387 */ /* 0x0001e80000100a00 */
[----:B------:R-:W2:Y:S04]  /*6560*/  LDL R25, [R1+0x74] ;  /* 0x0000740001197983 */ /* 0x000ea80000100800 */
[----:B------:R-:W3:Y:S01]  /*6570*/  LDL R24, [R1+0x78] ;  /* 0x0000780001187983 */ /* 0x000ee20000100800 */
[----:B0-----:R-:W-:-:S04]  /*6580*/  IMAD.WIDE R4, R30, 0x2, R2 ;  /* 0x000000021e047825 */ /* 0x001fc800078e0202 */
[--C-:B------:R-:W-:Y:S01]  /*6590*/  IMAD.WIDE R6, R27, 0x2, R2.reuse ;  /* 0x000000021b067825 */ /* 0x100fe200078e0202 */
[----:B------:R0:W-:Y:S04]  /*65a0*/  STL.64 [R1+0x380], R4 ;  /* 0x0003800401007387 */ /* 0x0001e80000100a00 */
[----:B------:R-:W4:Y:S04]  /*65b0*/  LDL.LU R60, [R1+0x3d0] ;  /* 0x0003d000013c7983 */ /* 0x000f280000300800 */
[----:B------:R1:W-:Y:S01]  /*65c0*/  STL.64 [R1+0x378], R6 ;  /* 0x0003780601007387 */ /* 0x0003e20000100a00 */
[----:B0-----:R-:W-:-:S03]  /*65d0*/  IMAD.WIDE R4, R26, 0x2, R2 ;  /* 0x000000021a047825 */ /* 0x001fc600078e0202 */
[----:B------:R-:W4:Y:S04]  /*65e0*/  LDL.LU R59, [R1+0x3d8] ;  /* 0x0003d800013b7983 */ /* 0x000f280000300800 */
[----:B------:R0:W-:Y:S04]  /*65f0*/  STL.64 [R1+0x370], R4 ;  /* 0x0003700401007387 */ /* 0x0001e80000100a00 */
[----:B------:R-:W4:Y:S04]  /*6600*/  LDL.LU R57, [R1+0x3e0] ;  /* 0x0003e00001397983 */ /* 0x000f280000300800 */
[----:B------:R-:W4:Y:S04]  /*6610*/  LDL.LU R55, [R1+0x3e8] ;  /* 0x0003e80001377983 */ /* 0x000f280000300800 */
[----:B------:R-:W4:Y:S04]  /*6620*/  LDL.LU R51, [R1+0x3f0] ;  /* 0x0003f00001337983 */ /* 0x000f280000300800 */
[----:B------:R-:W4:Y:S04]  /*6630*/  LDL.LU R49, [R1+0x3f8] ;  /* 0x0003f80001317983 */ /* 0x000f280000300800 */
[----:B------:R-:W4:Y:S04]  /*6640*/  LDL.LU R45, [R1+0x400] ;  /* 0x00040000012d7983 */ /* 0x000f280000300800 */
[----:B------:R-:W4:Y:S04]  /*6650*/  LDL.LU R41, [R1+0x408] ;  /* 0x0004080001297983 */ /* 0x000f280000300800 */
[----:B------:R-:W4:Y:S04]  /*6660*/  LDL.LU R39, [R1+0x410] ;  /* 0x0004100001277983 */ /* 0x000f280000300800 */
[----:B------:R-:W4:Y:S04]  /*6670*/  LDL.LU R38, [R1+0x418] ;  /* 0x0004180001267983 */ /* 0x000f280000300800 */
[----:B------:R-:W4:Y:S01]  /*6680*/  LDL.LU R40, [R1+0x420] ;  /* 0x0004200001287983 */ /* 0x000f220000300800 */
[----:B------:R-:W-:-:S03]  /*6690*/  IMAD R43, R46, UR6, RZ ;  /* 0x000000062e2b7c24 */ /* 0x000fc6000f8e02ff */
[----:B------:R-:W4:Y:S04]  /*66a0*/  LDL.LU R42, [R1+0x428] ;  /* 0x00042800012a7983 */ /* 0x000f280000300800 */
[----:B------:R-:W4:Y:S01]  /*66b0*/  LDL.LU R44, [R1+0x430] ;  /* 0x00043000012c7983 */ /* 0x000f220000300800 */
[----:B-1----:R-:W-:-:S03]  /*66c0*/  IMAD.WIDE R6, R23, 0x2, R2 ;  /* 0x0000000217067825 */ /* 0x002fc600078e0202 */
[----:B------:R-:W4:Y:S04]  /*66d0*/  LDL.LU R46, [R1+0x438] ;  /* 0x00043800012e7983 */ /* 0x000f280000300800 */
[----:B------:R-:W4:Y:S04]  /*66e0*/  LDL.LU R48, [R1+0x440] ;  /* 0x0004400001307983 */ /* 0x000f280000300800 */
[----:B------:R1:W-:Y:S04]  /*66f0*/  STL.64 [R1+0x368], R6 ;  /* 0x0003680601007387 */ /* 0x0003e80000100a00 */
[----:B------:R-:W4:Y:S01]  /*6700*/  LDL.LU R50, [R1+0x448] ;  /* 0x0004480001327983 */ /* 0x000f220000300800 */
[----:B0-----:R-:W-:-:S03]  /*6710*/  IMAD.WIDE R4, R22, 0x2, R2 ;  /* 0x0000000216047825 */ /* 0x001fc600078e0202 */
[----:B------:R-:W4:Y:S04]  /*6720*/  LDL.LU R52, [R1+0x450] ;  /* 0x0004500001347983 */ /* 0x000f280000300800 */
[----:B------:R0:W-:Y:S04]  /*6730*/  STL.64 [R1+0x360], R4 ;  /* 0x0003600401007387 */ /* 0x0001e80000100a00 */
[----:B------:R-:W4:Y:S01]  /*6740*/  LDL.LU R54, [R1+0x458] ;  /* 0x0004580001367983 */ /* 0x000f220000300800 */
[----:B------:R-:W-:Y:S01]  /*6750*/  IMAD R61, R61, UR6, RZ ;  /* 0x000000063d3d7c24 */ /* 0x000fe2000f8e02ff */
[----:B------:R-:W-:-:S02]  /*6760*/  ULDC UR6, c[0x0][0x238] ;  /* 0x00008e0000067ab9 */ /* 0x000fc40000000800 */
[----:B------:R-:W4:Y:S01]  /*6770*/  LDL.LU R56, [R1+0x460] ;  /* 0x0004600001387983 */ /* 0x000f220000300800 */
[----:B-1----:R-:W-:-:S03]  /*6780*/  IMAD.WIDE R6, R61, 0x2, R2 ;  /* 0x000000023d067825 */ /* 0x002fc600078e0202 */
[----:B------:R-:W4:Y:S01]  /*6790*/  LDL.LU R58, [R1+0x468] ;  /* 0x00046800013a7983 */ /* 0x000f220000300800 */
[----:B0-----:R-:W-:-:S03]  /*67a0*/  IMAD.WIDE R4, R16, 0x2, R2 ;  /* 0x0000000210047825 */ /* 0x001fc600078e0202 */
[----:B------:R0:W-:Y:S04]  /*67b0*/  STL.64 [R1+0x358], R6 ;  /* 0x0003580601007387 */ /* 0x0001e80000100a00 */
[----:B------:R-:W-:Y:S01]  /*67c0*/  STL.64 [R1+0x350], R4 ;  /* 0x0003500401007387 */ /* 0x000fe20000100a00 */
[----:B0-----:R-:W-:-:S05]  /*67d0*/  IMAD.WIDE R6, R17, 0x2, R2 ;  /* 0x0000000211067825 */ /* 0x001fca00078e0202 */
[----:B------:R0:W-:Y:S02]  /*67e0*/  STL.64 [R1+0x348], R6 ;  /* 0x0003480601007387 */ /* 0x0001e40000100a00 */
[----:B0-----:R-:W-:-:S04]  /*67f0*/  IMAD.WIDE R6, R20, 0x2, R2 ;  /* 0x0000000214067825 */ /* 0x001fc800078e0202 */
[----:B--2---:R-:W-:-:S04]  /*6800*/  IMAD.WIDE R4, R25, 0x2, R2 ;  /* 0x0000000219047825 */ /* 0x004fc800078e0202 */
[--C-:B---3--:R-:W-:Y:S01]  /*6810*/  IMAD.WIDE R12, R24, 0x2, R2.reuse ;  /* 0x00000002180c7825 */ /* 0x108fe200078e0202 */
[----:B------:R0:W-:Y:S04]  /*6820*/  STL.64 [R1+0x340], R4 ;  /* 0x0003400401007387 */ /* 0x0001e80000100a00 */
[----:B------:R1:W-:Y:S04]  /*6830*/  STL.64 [R1+0x338], R12 ;  /* 0x0003380c01007387 */ /* 0x0003e80000100a00 */
[----:B------:R2:W-:Y:S01]  /*6840*/  STL.64 [R1+0x330], R6 ;  /* 0x0003300601007387 */ /* 0x0005e20000100a00 */
[----:B0-----:R-:W-:-:S04]  /*6850*/  IMAD.WIDE R4, R21, 0x2, R2 ;  /* 0x0000000215047825 */ /* 0x001fc800078e0202 */
[--C-:B-1----:R-:W-:Y:S01]  /*6860*/  IMAD.WIDE R12, R9, 0x2, R2.reuse ;  /* 0x00000002090c7825 */ /* 0x102fe200078e0202 */
[----:B------:R4:W-:Y:S03]  /*6870*/  STL.64 [R1+0x328], R4 ;  /* 0x0003280401007387 */ /* 0x0009e60000100a00 */
[--C-:B--2---:R-:W-:Y:S01]  /*6880*/  IMAD.WIDE R6, R15, 0x2, R2.reuse ;  /* 0x000000020f067825 */ /* 0x104fe200078e0202 */
[----:B------:R0:W-:Y:S04]  /*6890*/  STL.64 [R1+0x320], R12 ;  /* 0x0003200c01007387 */ /* 0x0001e80000100a00 */
[----:B------:R1:W-:Y:S01]  /*68a0*/  STL.64 [R1+0x318], R6 ;  /* 0x0003180601007387 */ /* 0x0003e20000100a00 */
[----:B----4-:R-:W-:-:S04]  /*68b0*/  IMAD.WIDE R4, R60, 0x2, R2 ;  /* 0x000000023c047825 */ /* 0x010fc800078e0202 */
[--C-:B0-----:R-:W-:Y:S01]  /*68c0*/  IMAD.WIDE R12, R59, 0x2, R2.reuse ;  /* 0x000000023b0c7825 */ /* 0x101fe200078e0202 */
[----:B------:R0:W-:Y:S03]  /*68d0*/  STL.64 [R1+0x310], R4 ;  /* 0x0003100401007387 */ /* 0x0001e60000100a00 */
[--C-:B-1----:R-:W-:Y:S01]  /*68e0*/  IMAD.WIDE R6, R57, 0x2, R2.reuse ;  /* 0x0000000239067825 */ /* 0x102fe200078e0202 */
[----:B------:R-:W-:Y:S04]  /*68f0*/  STL.64 [R1+0x308], R12 ;  /* 0x0003080c01007387 */ /* 0x000fe80000100a00 */
[----:B------:R-:W2:Y:S04]  /*6900*/  LDL R18, [R1+0x454] ;  /* 0x0004540001127983 */ /* 0x000ea80000100800 */
[----:B------:R-:W-:Y:S01]  /*6910*/  STL.64 [R1+0x300], R6 ;  /* 0x0003000601007387 */ /* 0x000fe20000100a00 */
[----:B0-----:R-:W-:-:S03]  /*6920*/  IMAD.WIDE R4, R55, 0x2, R2 ;  /* 0x0000000237047825 */ /* 0x001fc600078e0202 */
[----:B------:R-:W3:Y:S04]  /*6930*/  LDL R19, [R1+0x44c] ;  /* 0x00044c0001137983 */ /* 0x000ee80000100800 */
[----:B------:R0:W-:Y:S04]  /*6940*/  STL.64 [R1+0x2f8], R4 ;  /* 0x0002f80401007387 */ /* 0x0001e80000100a00 */
[----:B------:R-:W4:Y:S04]  /*6950*/  LDL R36, [R1+0x444] ;  /* 0x0004440001247983 */ /* 0x000f280000100800 */
[----:B------:R-:W4:Y:S04]  /*6960*/  LDL R37, [R1+0x43c] ;  /* 0x00043c0001257983 */ /* 0x000f280000100800 */
[----:B0-----:R-:W4:Y:S04]  /*6970*/  LDL R4, [R1+0x434] ;  /* 0x0004340001047983 */ /* 0x001f280000100800 */
[----:B------:R-:W4:Y:S01]  /*6980*/  LDL R5, [R1+0x42c] ;  /* 0x00042c0001057983 */ /* 0x000f220000100800 */
[----:B------:R-:W-:-:S03]  /*6990*/  IMAD.WIDE R6, R51, 0x2, R2 ;  /* 0x0000000233067825 */ /* 0x000fc600078e0202 */
[----:B------:R-:W4:Y:S01]  /*69a0*/  LDL R14, [R1+0x41c] ;  /* 0x00041c00010e7983 */ /* 0x000f220000100800 */
[----:B------:R-:W-:-:S03]  /*69b0*/  IMAD.WIDE R32, R49, 0x2, R2 ;  /* 0x0000000231207825 */ /* 0x000fc600078e0202 */
[----:B------:R0:W-:Y:S01]  /*69c0*/  STL.64 [R1+0x2f0], R6 ;  /* 0x0002f00601007387 */ /* 0x0001e20000100a00 */
[----:B------:R-:W-:-:S03]  /*69d0*/  IMAD.WIDE R12, R45, 0x2, R2 ;  /* 0x000000022d0c7825 */ /* 0x000fc600078e0202 */
[----:B------:R1:W-:Y:S04]  /*69e0*/  STL.64 [R1+0x2e8], R32 ;  /* 0x0002e82001007387 */ /* 0x0003e80000100a00 */
[----:B------:R1:W-:Y:S01]  /*69f0*/  STL.64 [R1+0x2e0], R12 ;  /* 0x0002e00c01007387 */ /* 0x0003e20000100a00 */
[----:B0-----:R-:W-:-:S04]  /*6a00*/  IMAD.WIDE R6, R41, 0x2, R2 ;  /* 0x0000000229067825 */ /* 0x001fc800078e0202 */
[--C-:B-1----:R-:W-:Y:S01]  /*6a10*/  IMAD.WIDE R32, R39, 0x2, R2.reuse ;  /* 0x0000000227207825 */ /* 0x102fe200078e0202 */
[----:B------:R0:W-:Y:S03]  /*6a20*/  STL.64 [R1+0x2d8], R6 ;  /* 0x0002d80601007387 */ /* 0x0001e60000100a00 */
[--C-:B------:R-:W-:Y:S01]  /*6a30*/  IMAD.WIDE R12, R38, 0x2, R2.reuse ;  /* 0x00000002260c7825 */ /* 0x100fe200078e0202 */
[----:B------:R1:W-:Y:S04]  /*6a40*/  STL.64 [R1+0x2d0], R32 ;  /* 0x0002d02001007387 */ /* 0x0003e80000100a00 */
[----:B------:R1:W-:Y:S01]  /*6a50*/  STL.64 [R1+0x2c8], R12 ;  /* 0x0002c80c01007387 */ /* 0x0003e20000100a00 */
[----:B0-----:R-:W-:-:S04]  /*6a60*/  IMAD.WIDE R6, R40, 0x2, R2 ;  /* 0x0000000228067825 */ /* 0x001fc800078e0202 */
[--C-:B-1----:R-:W-:Y:S01]  /*6a70*/  IMAD.WIDE R32, R42, 0x2, R2.reuse ;  /* 0x000000022a207825 */ /* 0x102fe200078e0202 */
[----:B------:R0:W-:Y:S03]  /*6a80*/  STL.64 [R1+0x2c0], R6 ;  /* 0x0002c00601007387 */ /* 0x0001e60000100a00 */
[--C-:B------:R-:W-:Y:S01]  /*6a90*/  IMAD.WIDE R12, R44, 0x2, R2.reuse ;  /* 0x000000022c0c7825 */ /* 0x100fe200078e0202 */
[----:B------:R1:W-:Y:S03]  /*6aa0*/  STL.64 [R1+0x2b8], R32 ;  /* 0x0002b82001007387 */ /* 0x0003e60000100a00 */
[----:B0-----:R-:W-:-:S05]  /*6ab0*/  IMAD.WIDE R6, R46, 0x2, R2 ;  /* 0x000000022e067825 */ /* 0x001fca00078e0202 */
[----:B------:R0:W-:Y:S01]  /*6ac0*/  STL.64 [R1+0x3f70], R6 ;  /* 0x003f700601007387 */ /* 0x0001e20000100a00 */
[----:B-1----:R-:W-:-:S03]  /*6ad0*/  IMAD.WIDE R32, R50, 0x2, R2 ;  /* 0x0000000232207825 */ /* 0x002fc600078e0202 */
[----:B------:R1:W-:Y:S04]  /*6ae0*/  STL.64 [R1+0x2b0], R12 ;  /* 0x0002b00c01007387 */ /* 0x0003e80000100a00 */
[----:B0-----:R-:W4:Y:S01]  /*6af0*/  LDL R6, [R1+0x3c0] ;  /* 0x0003c00001067983 */ /* 0x001f220000100800 */
[----:B-1----:R-:W-:-:S03]  /*6b00*/  IMAD.WIDE R12, R48, 0x2, R2 ;  /* 0x00000002300c7825 */ /* 0x002fc600078e0202 */
[----:B------:R-:W4:Y:S04]  /*6b10*/  LDL R7, [R1+0x2c] ;  /* 0x00002c0001077983 */ /* 0x000f280000100800 */
[----:B------:R0:W-:Y:S04]  /*6b20*/  STL.64 [R1+0x3f78], R12 ;  /* 0x003f780c01007387 */ /* 0x0001e80000100a00 */
[----:B0-----:R-:W4:Y:S04]  /*6b30*/  LDL R13, [R1+0x424] ;  /* 0x00042400010d7983 */ /* 0x001f280000100800 */
[----:B------:R0:W-:Y:S02]  /*6b40*/  STL.64 [R1+0x470], R32 ;  /* 0x0004702001007387 */ /* 0x0001e40000100a00 */
[----:B0-----:R-:W-:-:S05]  /*6b50*/  IMAD.WIDE R32, R52, 0x2, R2 ;  /* 0x0000000234207825 */ /* 0x001fca00078e0202 */
        /* <DEDUP_REMOVED lines=13> */
[----:B--2---:R-:W-:-:S05]  /*6c30*/  IMAD.WIDE R32, R18, 0x2, R2 ;  /* 0x0000000212207825 */ /* 0x004fca00078e0202 */
[----:B------:R0:W-:Y:S01]  /*6c40*/  STL.64 [R1+0x530], R32 ;  /* 0x0005302001007387 */ /* 0x0001e20000100a00 */
[----:B---3--:R-:W-:-:S03]  /*6c50*/  IMAD.WIDE R18, R19, 0x2, R2 ;  /* 0x0000000213127825 */ /* 0x008fc600078e0202 */
[----:B0-----:R-:W2:Y:S04]  /*6c60*/  LDL.LU.64 R32, [R1+0x40b0] ;  /* 0x0040b00001207983 */ /* 0x001ea80000300a00 */
[----:B------:R4:W-:Y:S02]  /*6c70*/  STL.64 [R1+0x548], R18 ;  /* 0x0005481201007387 */ /* 0x0009e40000100a00 */
[----:B----4-:R-:W-:-:S04]  /*6c80*/  IMAD.WIDE R18, R36, 0x2, R2 ;  /* 0x0000000224127825 */ /* 0x010fc800078e0202 */
[--C-:B------:R-:W-:Y:S01]  /*6c90*/  IMAD.WIDE R36, R37, 0x2, R2.reuse ;  /* 0x0000000225247825 */ /* 0x100fe200078e0202 */
[----:B------:R0:W-:Y:S04]  /*6ca0*/  STL.64 [R1+0x560], R18 ;  /* 0x0005601201007387 */ /* 0x0001e80000100a00 */
[----:B0-----:R-:W3:Y:S04]  /*6cb0*/  LDL.LU.64 R18, [R1+0x40a8] ;  /* 0x0040a80001127983 */ /* 0x001ee80000300a00 */
[----:B------:R0:W-:Y:S02]  /*6cc0*/  STL.64 [R1+0x578], R36 ;  /* 0x0005782401007387 */ /* 0x0001e40000100a00 */
[----:B0-----:R-:W-:-:S04]  /*6cd0*/  IMAD.WIDE R36, R4, 0x2, R2 ;  /* 0x0000000204247825 */ /* 0x001fc800078e0202 */
[--C-:B------:R-:W-:Y:S01]  /*6ce0*/  IMAD.WIDE R4, R5, 0x2, R2.reuse ;  /* 0x0000000205047825 */ /* 0x100fe200078e0202 */
[----:B------:R0:W-:Y:S04]  /*6cf0*/  STL.64 [R1+0x590], R36 ;  /* 0x0005902401007387 */ /* 0x0001e80000100a00 */
[----:B0-----:R-:W4:Y:S04]  /*6d00*/  LDL.LU.64 R36, [R1+0x40a0] ;  /* 0x0040a00001247983 */ /* 0x001f280000300a00 */
[----:B------:R0:W-:Y:S04]  /*6d10*/  STL.64 [R1+0x5a8], R4 ;  /* 0x0005a80401007387 */ /* 0x0001e80000100a00 */
[----:B0-----:R-:W2:Y:S01]  /*6d20*/  LDL.LU.64 R4, [R1+0x4098] ;  /* 0x0040980001047983 */ /* 0x001ea20000300a00 */
[----:B------:R-:W-:-:S05]  /*6d30*/  IMAD.WIDE R12, R13, 0x2, R2 ;  /* 0x000000020d0c7825 */ /* 0x000fca00078e0202 */
[----:B------:R0:W-:Y:S02]  /*6d40*/  STL.64 [R1+0x5c0], R12 ;  /* 0x0005c00c01007387 */ /* 0x0001e40000100a00 */
[----:B0-----:R-:W-:-:S05]  /*6d50*/  IMAD.WIDE R12, R14, 0x2, R2 ;  /* 0x000000020e0c7825 */ /* 0x001fca00078e0202 */
[----:B------:R3:W-:Y:S02]  /*6d60*/  STL.64 [R1+0x5d8], R12 ;  /* 0x0005d80c01007387 */ /* 0x0007e40000100a00 */
[----:B---3--:R-:W-:-:S05]  /*6d70*/  IMAD.WIDE R12, R18, 0x2, R2 ;  /* 0x00000002120c7825 */ /* 0x008fca00078e0202 */
[----:B------:R2:W-:Y:S02]  /*6d80*/  STL.64 [R1+0x5f0], R12 ;  /* 0x0005f00c01007387 */ /* 0x0005e40000100a00 */
[--C-:B--2---:R-:W-:Y:S02]  /*6d90*/  IMAD.WIDE R12, R4, 0x2, R2.reuse ;  /* 0x00000002040c7825 */ /* 0x104fe400078e0202 */
[----:B------:R-:W2:Y:S04]  /*6da0*/  LDL.LU R4, [R1+0x4094] ;  /* 0x0040940001047983 */ /* 0x000ea80000300800 */
[----:B------:R0:W-:Y:S02]  /*6db0*/  STL.64 [R1+0x608], R12 ;  /* 0x0006080c01007387 */ /* 0x0001e40000100a00 */
[----:B0-----:R-:W-:-:S02]  /*6dc0*/  IMAD.WIDE R12, R5, 0x2, R2 ;  /* 0x00000002050c7825 */ /* 0x001fc400078e0202 */
[----:B------:R-:W2:Y:S04]  /*6dd0*/  LDL.LU R5, [R1+0x4090] ;  /* 0x0040900001057983 */ /* 0x000ea80000300800 */
[----:B------:R4:W-:Y:S02]  /*6de0*/  STL.64 [R1+0x620], R12 ;  /* 0x0006200c01007387 */ /* 0x0009e40000100a00 */
[----:B----4-:R-:W-:-:S05]  /*6df0*/  IMAD.WIDE R12, R36, 0x2, R2 ;  /* 0x00000002240c7825 */ /* 0x010fca00078e0202 */
[----:B------:R0:W-:Y:S04]  /*6e00*/  STL.64 [R1+0x640], R12 ;  /* 0x0006400c01007387 */ /* 0x0001e80000100a00 */
[----:B------:R1:W-:Y:S01]  /*6e10*/  STL.64 [R1+0x4088], R36 ;  /* 0x0040882401007387 */ /* 0x0003e20000100a00 */
[----:B0-----:R-:W-:-:S05]  /*6e20*/  IMAD.WIDE R12, R37, 0x2, R2 ;  /* 0x00000002250c7825 */ /* 0x001fca00078e0202 */
[----:B------:R0:W-:Y:S01]  /*6e30*/  STL.64 [R1+0x658], R12 ;  /* 0x0006580c01007387 */ /* 0x0001e20000100a00 */
[----:B-1----:R-:W-:-:S04]  /*6e40*/  IMAD.WIDE R36, R8, 0x2, R2 ;  /* 0x0000000208247825 */ /* 0x002fc800078e0202 */
[----:B0-----:R-:W-:-:S05]  /*6e50*/  IMAD.WIDE R12, R19, 0x2, R2 ;  /* 0x00000002130c7825 */ /* 0x001fca00078e0202 */
[----:B------:R0:W-:Y:S04]  /*6e60*/  STL.64 [R1+0x670], R12 ;  /* 0x0006700c01007387 */ /* 0x0001e80000100a00 */
[----:B------:R1:W-:Y:S01]  /*6e70*/  STL.64 [R1+0x688], R36 ;  /* 0x0006882401007387 */ /* 0x0003e20000100a00 */
[----:B0-----:R-:W-:-:S04]  /*6e80*/  IMAD.WIDE R12, R33, 0x2, R2 ;  /* 0x00000002210c7825 */ /* 0x001fc800078e0202 */
[--C-:B-1----:R-:W-:Y:S01]  /*6e90*/  IMAD.WIDE R36, R32, 0x2, R2.reuse ;  /* 0x0000000220247825 */ /* 0x102fe200078e0202 */
[----:B------:R0:W-:Y:S03]  /*6ea0*/  STL.64 [R1+0x6a0], R12 ;  /* 0x0006a00c01007387 */ /* 0x0001e60000100a00 */
[--C-:B------:R-:W-:Y:S01]  /*6eb0*/  IMAD.WIDE R32, R29, 0x2, R2.reuse ;  /* 0x000000021d207825 */ /* 0x100fe200078e0202 */
[----:B------:R-:W-:Y:S04]  /*6ec0*/  STL.64 [R1+0x6b8], R36 ;  /* 0x0006b82401007387 */ /* 0x000fe80000100a00 */
[----:B------:R-:W-:Y:S01]  /*6ed0*/  STL.64 [R1+0x6d0], R32 ;  /* 0x0006d02001007387 */ /* 0x000fe20000100a00 */
[----:B0-----:R-:W-:-:S04]  /*6ee0*/  IMAD.WIDE R12, R28, 0x2, R2 ;  /* 0x000000021c0c7825 */ /* 0x001fc800078e0202 */
[----:B------:R-:W-:Y:S01]  /*6ef0*/  IMAD.WIDE R28, R6, 0x2, R2 ;  /* 0x00000002061c7825 */ /* 0x000fe200078e0202 */
[----:B------:R0:W-:Y:S04]  /*6f00*/  STL.64 [R1+0x6e8], R12 ;  /* 0x0006e80c01007387 */ /* 0x0001e80000100a00 */
[----:B------:R1:W-:Y:S01]  /*6f10*/  STL.64 [R1+0x700], R28 ;  /* 0x0007001c01007387 */ /* 0x0003e20000100a00 */
[----:B--2---:R-:W-:-:S04]  /*6f20*/  IMAD.WIDE R2, R0, 0x2, R4 ;  /* 0x0000000200027825 */ /* 0x004fc800078e0204 */
[--C-:B0-----:R-:W-:Y:S01]  /*6f30*/  IMAD.WIDE R12, R7, 0x2, R4.reuse ;  /* 0x00000002070c7825 */ /* 0x101fe200078e0204 */
[----:B------:R0:W-:Y:S03]  /*6f40*/  STL.64 [R1+0x2a8], R2 ;  /* 0x0002a80201007387 */ /* 0x0001e60000100a00 */
[--C-:B-1----:R-:W-:Y:S01]  /*6f50*/  IMAD.WIDE R28, R11, 0x2, R4.reuse ;  /* 0x000000020b1c7825 */ /* 0x102fe200078e0204 */
        /* <DEDUP_REMOVED lines=25> */
[----:B------:R-:W-:Y:S01]  /*70f0*/  STL.64 [R1+0x238], R28 ;  /* 0x0002381c01007387 */ /* 0x000fe20000100a00 */
[----:B0-----:R-:W-:-:S04]  /*7100*/  IMAD.WIDE R2, R25, 0x2, R4 ;  /* 0x0000000219027825 */ /* 0x001fc800078e0204 */
[--C-:B-1----:R-:W-:Y:S01]  /*7110*/  IMAD.WIDE R12, R24, 0x2, R4.reuse ;  /* 0x00000002180c7825 */ /* 0x102fe200078e0204 */
[----:B------:R0:W-:Y:S03]  /*7120*/  STL.64 [R1+0x1b8], R2 ;  /* 0x0001b80201007387 */ /* 0x0001e60000100a00 */
[--C-:B------:R-:W-:Y:S01]  /*7130*/  IMAD.WIDE R24, R20, 0x2, R4.reuse ;  /* 0x0000000214187825 */ /* 0x100fe200078e0204 */
[----:B------:R1:W-:Y:S04]  /*7140*/  STL.64 [R1+0x1a8], R12 ;  /* 0x0001a80c01007387 */ /* 0x0003e80000100a00 */
[----:B------:R-:W-:Y:S01]  /*7150*/  STL.64 [R1+0x198], R24 ;  /* 0x0001981801007387 */ /* 0x000fe20000100a00 */
        /* <DEDUP_REMOVED lines=16> */
[----:B------:R1:W-:Y:S03]  /*7260*/  STL.64 [R1+0x50], R12 ;  /* 0x0000500c01007387 */ /* 0x0003e60000100a00 */
[--C-:B------:R-:W-:Y:S01]  /*7270*/  IMAD.WIDE R20, R39, 0x2, R4.reuse ;  /* 0x0000000227147825 */ /* 0x100fe200078e0204 */
[----:B------:R2:W-:Y:S03]  /*7280*/  STL.64 [R1+0x38], R8 ;  /* 0x0000380801007387 */ /* 0x0005e60000100a00 */
[----:B0-----:R-:W-:-:S04]  /*7290*/  IMAD.WIDE R2, R45, 0x2, R4 ;  /* 0x000000022d027825 */ /* 0x001fc800078e0204 */
[----:B-1----:R-:W-:-:S04]  /*72a0*/  IMAD.WIDE R12, R41, 0x2, R4 ;  /* 0x00000002290c7825 */ /* 0x002fc800078e0204 */
[--C-:B------:R-:W-:Y:S01]  /*72b0*/  IMAD.WIDE R24, R38, 0x2, R4.reuse ;  /* 0x0000000226187825 */ /* 0x100fe200078e0204 */
[----:B------:R-:W-:Y:S03]  /*72c0*/  STL.64 [R1+0x3f80], R12 ;  /* 0x003f800c01007387 */ /* 0x000fe60000100a00 */
[--C-:B------:R-:W-:Y:S01]  /*72d0*/  IMAD.WIDE R28, R40, 0x2, R4.reuse ;  /* 0x00000002281c7825 */ /* 0x100fe200078e0204 */
[----:B------:R0:W-:Y:S03]  /*72e0*/  STL.64 [R1+0x20], R2 ;  /* 0x0000200201007387 */ /* 0x0001e60000100a00 */
[--C-:B------:R-:W-:Y:S01]  /*72f0*/  IMAD.WIDE R32, R42, 0x2, R4.reuse ;  /* 0x000000022a207825 */ /* 0x100fe200078e0204 */
[----:B------:R1:W-:Y:S03]  /*7300*/  STL.64 [R1+0x3f88], R20 ;  /* 0x003f881401007387 */ /* 0x0003e60000100a00 */
[----:B--2---:R-:W-:-:S04]  /*7310*/  IMAD.WIDE R8, R46, 0x2, R4 ;  /* 0x000000022e087825 */ /* 0x004fc800078e0204 */
[--C-:B0-----:R-:W-:Y:S01]  /*7320*/  IMAD.WIDE R2, R44, 0x2, R4.reuse ;  /* 0x000000022c027825 */ /* 0x101fe200078e0204 */
[----:B-1----:R-:W2:Y:S04]  /*7330*/  LDL R20, [R1+0x40c] ;  /* 0x00040c0001147983 */ /* 0x002ea80000100800 */
[----:B------:R-:W3:Y:S04]  /*7340*/  LDL R21, [R1+0x404] ;  /* 0x0004040001157983 */ /* 0x000ee80000100800 */
[----:B------:R0:W-:Y:S01]  /*7350*/  STL.64 [R1+0x3f90], R24 ;  /* 0x003f901801007387 */ /* 0x0001e20000100a00 */
[----:B------:R-:W-:-:S03]  /*7360*/  IMAD.WIDE R14, R48, 0x2, R4 ;  /* 0x00000002300e7825 */ /* 0x000fc600078e0204 */
[----:B------:R1:W-:Y:S01]  /*7370*/  STL.64 [R1+0x3f98], R28 ;  /* 0x003f981c01007387 */ /* 0x0003e20000100a00 */
[----:B------:R-:W-:-:S04]  /*7380*/  IMAD.WIDE R12, R52, 0x2, R4 ;  /* 0x00000002340c7825 */ /* 0x000fc800078e0204 */
[--C-:B0-----:R-:W-:Y:S01]  /*7390*/  IMAD.WIDE R24, R50, 0x2, R4.reuse ;  /* 0x0000000232187825 */ /* 0x101fe200078e0204 */
[----:B-1----:R-:W4:Y:S04]  /*73a0*/  LDL R28, [R1+0x41c] ;  /* 0x00041c00011c7983 */ /* 0x002f280000100800 */
[----:B------:R0:W-:Y:S01]  /*73b0*/  STL.64 [R1+0x3fa0], R32 ;  /* 0x003fa02001007387 */ /* 0x0001e20000100a00 */
[----:B------:R-:W-:-:S03]  /*73c0*/  IMAD.WIDE R36, R54, 0x2, R4 ;  /* 0x0000000236247825 */ /* 0x000fc600078e0204 */
[----:B0-----:R-:W2:Y:S04]  /*73d0*/  LDL R32, [R1+0x42c] ;  /* 0x00042c0001207983 */ /* 0x001ea80000100800 */
[----:B------:R-:W3:Y:S04]  /*73e0*/  LDL R33, [R1+0x424] ;  /* 0x0004240001217983 */ /* 0x000ee80000100800 */
[----:B------:R0:W-:Y:S04]  /*73f0*/  STL.64 [R1+0x3fa8], R2 ;  /* 0x003fa80201007387 */ /* 0x0001e80000100a00 */
[----:B0-----:R-:W4:Y:S04]  /*7400*/  LDL R2, [R1+0x43c] ;  /* 0x00043c0001027983 */ /* 0x001f280000100800 */
[----:B------:R-:W2:Y:S04]  /*7410*/  LDL R3, [R1+0x434] ;  /* 0x0004340001037983 */ /* 0x000ea80000100800 */
[----:B------:R0:W-:Y:S04]  /*7420*/  STL.64 [R1+0x3fb0], R8 ;  /* 0x003fb00801007387 */ /* 0x0001e80000100a00 */
[----:B0-----:R-:W3:Y:S04]  /*7430*/  LDL R8, [R1+0x44c] ;  /* 0x00044c0001087983 */ /* 0x001ee80000100800 */
[----:B------:R-:W4:Y:S04]  /*7440*/  LDL R9, [R1+0x444] ;  /* 0x0004440001097983 */ /* 0x000f280000100800 */
[----:B------:R0:W-:Y:S04]  /*7450*/  STL.64 [R1+0x3fb8], R14 ;  /* 0x003fb80e01007387 */ /* 0x0001e80000100a00 */
[----:B------:R-:W2:Y:S04]  /*7460*/  LDL R29, [R1+0x3e4] ;  /* 0x0003e400011d7983 */ /* 0x000ea80000100800 */
[----:B0-----:R-:W3:Y:S04]  /*7470*/  LDL R15, [R1+0x454] ;  /* 0x00045400010f7983 */ /* 0x001ee80000100800 */
[----:B------:R0:W-:Y:S04]  /*7480*/  STL.64 [R1+0x478], R24 ;  /* 0x0004781801007387 */ /* 0x0001e80000100a00 */
[----:B0-----:R-:W2:Y:S04]  /*7490*/  LDL R24, [R1+0x3dc] ;  /* 0x0003dc0001187983 */ /* 0x001ea80000100800 */
[----:B------:R0:W-:Y:S04]  /*74a0*/  STL.64 [R1+0x490], R12 ;  /* 0x0004900c01007387 */ /* 0x0001e80000100a00 */
[----:B------:R-:W2:Y:S04]  /*74b0*/  LDL R25, [R1+0x3d4] ;  /* 0x0003d40001197983 */ /* 0x000ea80000100800 */
[----:B0-----:R-:W2:Y:S04]  /*74c0*/  LDL R12, [R1+0x3cc] ;  /* 0x0003cc00010c7983 */ /* 0x001ea80000100800 */
[----:B------:R-:W2:Y:S04]  /*74d0*/  LDL R13, [R1+0x3c4] ;  /* 0x0003c400010d7983 */ /* 0x000ea80000100800 */
        /* <DEDUP_REMOVED lines=10> */
[----:B------:R0:W-:Y:S04]  /*7580*/  STL.64 [R1+0x520], R36 ;  /* 0x0005202401007387 */ /* 0x0001e80000100a00 */
[----:B0-----:R-:W2:Y:S01]  /*7590*/  LDL.LU.64 R36, [R1+0x4088] ;  /* 0x0040880001247983 */ /* 0x001ea20000300a00 */
[----:B---3--:R-:W-:-:S05]  /*75a0*/  IMAD.WIDE R14, R15, 0x2, R4 ;  /* 0x000000020f0e7825 */ /* 0x008fca00078e0204 */
[----:B------:R0:W-:Y:S02]  /*75b0*/  STL.64 [R1+0x538], R14 ;  /* 0x0005380e01007387 */ /* 0x0001e40000100a00 */
[----:B0-----:R-:W-:-:S04]  /*75c0*/  IMAD.WIDE R14, R8, 0x2, R4 ;  /* 0x00000002080e7825 */ /* 0x001fc800078e0204 */
[--C-:B----4-:R-:W-:Y:S01]  /*75d0*/  IMAD.WIDE R8, R9, 0x2, R4.reuse ;  /* 0x0000000209087825 */ /* 0x110fe200078e0204 */
[----:B------:R0:W-:Y:S04]  /*75e0*/  STL.64 [R1+0x550], R14 ;  /* 0x0005500e01007387 */ /* 0x0001e80000100a00 */
[----:B------:R2:W-:Y:S01]  /*75f0*/  STL.64 [R1+0x568], R8 ;  /* 0x0005680801007387 */ /* 0x0005e20000100a00 */
[----:B0-----:R-:W-:-:S04]  /*7600*/  IMAD.WIDE R14, R2, 0x2, R4 ;  /* 0x00000002020e7825 */ /* 0x001fc800078e0204 */
[--C-:B--2---:R-:W-:Y:S01]  /*7610*/  IMAD.WIDE R8, R3, 0x2, R4.reuse ;  /* 0x0000000203087825 */ /* 0x104fe200078e0204 */
        /* <DEDUP_REMOVED lines=12> */
[----:B------:R-:W-:Y:S03]  /*76e0*/  STL.64 [R1+0x610], R14 ;  /* 0x0006100e01007387 */ /* 0x000fe60000100a00 */
[--C-:B--2---:R-:W-:Y:S02]  /*76f0*/  IMAD.WIDE R2, R36, 0x2, R4.reuse ;  /* 0x0000000224027825 */ /* 0x104fe400078e0204 */
[----:B------:R-:W2:Y:S04]  /*7700*/  LDL.LU R36, [R1+0x4084] ;  /* 0x0040840001247983 */ /* 0x000ea80000300800 */
[----:B------:R0:W-:Y:S04]  /*7710*/  STL.64 [R1+0x628], R8 ;  /* 0x0006280801007387 */ /* 0x0001e80000100a00 */
[----:B------:R-:W3:Y:S04]  /*7720*/  LDL.LU R32, [R1+0x74] ;  /* 0x0000740001207983 */ /* 0x000ee80000300800 */
[----:B------:R-:W4:Y:S04]  /*7730*/  LDL.LU R33, [R1+0x78] ;  /* 0x0000780001217983 */ /* 0x000f280000300800 */
[----:B------:R1:W-:Y:S01]  /*7740*/  STL.64 [R1+0x648], R2 ;  /* 0x0006480201007387 */ /* 0x0003e20000100a00 */
[----:B0-----:R-:W-:-:S03]  /*7750*/  IMAD.WIDE R8, R37, 0x2, R4 ;  /* 0x0000000225087825 */ /* 0x001fc600078e0204 */
[----:B-1----:R-:W4:Y:S04]  /*7760*/  LDL.LU R2, [R1+0x7c] ;  /* 0x00007c0001027983 */ /* 0x002f280000300800 */
[----:B------:R-:W4:Y:S04]  /*7770*/  LDL.LU R3, [R1+0x80] ;  /* 0x0000800001037983 */ /* 0x000f280000300800 */
[----:B------:R-:W4:Y:S04]  /*7780*/  LDL.LU R20, [R1+0x84] ;  /* 0x0000840001147983 */ /* 0x000f280000300800 */
[----:B------:R-:W4:Y:S04]  /*7790*/  LDL.LU R21, [R1+0x3c8] ;  /* 0x0003c80001157983 */ /* 0x000f280000300800 */
[----:B------:R-:W2:Y:S01]  /*77a0*/  LDL.LU R37, [R1+0x4080] ;  /* 0x0040800001257983 */ /* 0x000ea20000300800 */
[----:B------:R-:W-:-:S03]  /*77b0*/  IMAD.WIDE R14, R19, 0x2, R4 ;  /* 0x00000002130e7825 */ /* 0x000fc600078e0204 */
[----:B------:R0:W-:Y:S04]  /*77c0*/  STL.64 [R1+0x660], R8 ;  /* 0x0006600801007387 */ /* 0x0001e80000100a00 */
[----:B------:R1:W-:Y:S01]  /*77d0*/  STL.64 [R1+0x678], R14 ;  /* 0x0006780e01007387 */ /* 0x0003e20000100a00 */
[----:B0-----:R-:W-:-:S04]  /*77e0*/  IMAD.WIDE R8, R29, 0x2, R4 ;  /* 0x000000021d087825 */ /* 0x001fc800078e0204 */
[--C-:B------:R-:W-:Y:S01]  /*77f0*/  IMAD.WIDE R28, R24, 0x2, R4.reuse ;  /* 0x00000002181c7825 */ /* 0x100fe200078e0204 */
[----:B------:R0:W-:Y:S03]  /*7800*/  STL.64 [R1+0x690], R8 ;  /* 0x0006900801007387 */ /* 0x0001e60000100a00 */
[--C-:B-1----:R-:W-:Y:S01]  /*7810*/  IMAD.WIDE R14, R25, 0x2, R4.reuse ;  /* 0x00000002190e7825 */ /* 0x102fe200078e0204 */
[----:B------:R-:W-:Y:S04]  /*7820*/  STL.64 [R1+0x6a8], R28 ;  /* 0x0006a81c01007387 */ /* 0x000fe80000100a00 */
[----:B------:R-:W-:Y:S01]  /*7830*/  STL.64 [R1+0x6c0], R14 ;  /* 0x0006c00e01007387 */ /* 0x000fe20000100a00 */
[----:B0-----:R-:W-:-:S04]  /*7840*/  IMAD.WIDE R8, R12, 0x2, R4 ;  /* 0x000000020c087825 */ /* 0x001fc800078e0204 */
[--C-:B------:R-:W-:Y:S01]  /*7850*/  IMAD.WIDE R12, R13, 0x2, R4.reuse ;  /* 0x000000020d0c7825 */ /* 0x100fe200078e0204 */
[----:B------:R2:W-:Y:S03]  /*7860*/  STL.64 [R1+0x6d8], R8 ;  /* 0x0006d80801007387 */ /* 0x0005e60000100a00 */
[----:B------:R-:W-:Y:S01]  /*7870*/  IMAD.WIDE R4, R6, 0x2, R4 ;  /* 0x0000000206047825 */ /* 0x000fe200078e0204 */
[----:B------:R-:W-:Y:S04]  /*7880*/  STL.64 [R1+0x6f0], R12 ;  /* 0x0006f00c01007387 */ /* 0x000fe80000100a00 */
[----:B------:R0:W-:Y:S01]  /*7890*/  STL.64 [R1+0x708], R4 ;  /* 0x0007080401007387 */ /* 0x0001e20000100a00 */
[----:B--2---:R-:W-:-:S04]  /*78a0*/  IMAD.WIDE R8, R0, 0x2, R36 ;  /* 0x0000000200087825 */ /* 0x004fc800078e0224 */
[--C-:B------:R-:W-:Y:S01]  /*78b0*/  IMAD.WIDE R6, R7, 0x2, R36.reuse ;  /* 0x0000000207067825 */ /* 0x100fe200078e0224 */
[----:B------:R1:W-:Y:S03]  /*78c0*/  STL.64 [R1+0x230], R8 ;  /* 0x0002300801007387 */ /* 0x0003e60000100a00 */
[--C-:B0-----:R-:W-:Y:S01]  /*78d0*/  IMAD.WIDE R4, R11, 0x2, R36.reuse ;  /* 0x000000020b047825 */ /* 0x101fe200078e0224 */
[----:B------:R0:W-:Y:S03]  /*78e0*/  STL.64 [R1+0x228], R6 ;  /* 0x0002280601007387 */ /* 0x0001e60000100a00 */
[--C-:B------:R-:W-:Y:S01]  /*78f0*/  IMAD.WIDE R12, R31, 0x2, R36.reuse ;  /* 0x000000021f0c7825 */ /* 0x100fe200078e0224 */
[----:B------:R2:W-:Y:S03]  /*7900*/  STL.64 [R1+0x220], R4 ;  /* 0x0002200401007387 */ /* 0x0005e60000100a00 */
[----:B-1----:R-:W-:-:S04]  /*7910*/  IMAD.WIDE R8, R10, 0x2, R36 ;  /* 0x000000020a087825 */ /* 0x002fc800078e0224 */
[--C-:B0-----:R-:W-:Y:S01]  /*7920*/  IMAD.WIDE R6, R35, 0x2, R36.reuse ;  /* 0x0000000223067825 */ /* 0x101fe200078e0224 */
[----:B------:R-:W-:Y:S03]  /*7930*/  STL.64 [R1+0x218], R8 ;  /* 0x0002180801007387 */ /* 0x000fe60000100a00 */
[--C-:B--2---:R-:W-:Y:S01]  /*7940*/  IMAD.WIDE R4, R34, 0x2, R36.reuse ;  /* 0x0000000222047825 */ /* 0x104fe200078e0224 */
[----:B------:R-:W-:Y:S03]  /*7950*/  STL.64 [R1+0x210], R6 ;  /* 0x0002100601007387 */ /* 0x000fe60000100a00 */
[--C-:B------:R-:W-:Y:S01]  /*7960*/  IMAD.WIDE R28, R27, 0x2, R36.reuse ;  /* 0x000000021b1c7825 */ /* 0x100fe200078e0224 */
[----:B------:R-:W-:Y:S04]  /*7970*/  STL.64 [R1+0x4050], R12 ;  /* 0x0040500c01007387 */ /* 0x000fe80000100a00 */
[----:B------:R0:W-:Y:S04]  /*7980*/  STL.64 [R1+0x208], R4 ;  /* 0x0002080401007387 */ /* 0x0001e80000100a00 */
[----:B------:R-:W-:Y:S01]  /*7990*/  STL.64 [R1+0x4048], R28 ;  /* 0x0040481c01007387 */ /* 0x000fe20000100a00 */
[----:B0-----:R-:W-:-:S05]  /*79a0*/  IMAD.WIDE R4, R30, 0x2, R36 ;  /* 0x000000021e047825 */ /* 0x001fca00078e0224 */
[----:B------:R0:W-:Y:S01]  /*79b0*/  STL.64 [R1+0x1f8], R4 ;  /* 0x0001f80401007387 */ /* 0x0001e20000100a00 */
[----:B------:R-:W-:-:S04]  /*79c0*/  IMAD.WIDE R8, R23, 0x2, R36 ;  /* 0x0000000217087825 */ /* 0x000fc800078e0224 */
[----:B------:R-:W-:-:S04]  /*79d0*/  IMAD.WIDE R6, R22, 0x2, R36 ;  /* 0x0000000216067825 */ /* 0x000fc800078e0224 */
[----:B0-----:R-:W-:-:S05]  /*79e0*/  IMAD.WIDE R4, R26, 0x2, R36 ;  /* 0x000000021a047825 */ /* 0x001fca00078e0224 */
        /* <DEDUP_REMOVED lines=9> */
[----:B---3--:R-:W-:-:S04]  /*7a80*/  IMAD.WIDE R4, R32, 0x2, R36 ;  /* 0x0000000220047825 */ /* 0x008fc800078e0224 */
[--C-:B----4-:R-:W-:Y:S01]  /*7a90*/  IMAD.WIDE R8, R33, 0x2, R36.reuse ;  /* 0x0000000221087825 */ /* 0x110fe200078e0224 */
[----:B------:R1:W-:Y:S03]  /*7aa0*/  STL.64 [R1+0x1b0], R4 ;  /* 0x0001b00401007387 */ /* 0x0003e60000100a00 */
[--C-:B0-----:R-:W-:Y:S01]  /*7ab0*/  IMAD.WIDE R6, R2, 0x2, R36.reuse ;  /* 0x0000000202067825 */ /* 0x101fe200078e0224 */
[----:B------:R0:W-:Y:S04]  /*7ac0*/  STL.64 [R1+0x1a0], R8 ;  /* 0x0001a00801007387 */ /* 0x0001e80000100a00 */
[----:B------:R2:W-:Y:S01]  /*7ad0*/  STL.64 [R1+0x190], R6 ;  /* 0x0001900601007387 */ /* 0x0005e20000100a00 */
[----:B-1----:R-:W-:-:S04]  /*7ae0*/  IMAD.WIDE R4, R3, 0x2, R36 ;  /* 0x0000000203047825 */ /* 0x002fc800078e0224 */
[--C-:B0-----:R-:W-:Y:S01]  /*7af0*/  IMAD.WIDE R8, R20, 0x2, R36.reuse ;  /* 0x0000000214087825 */ /* 0x101fe200078e0224 */
[----:B------:R0:W-:Y:S03]  /*7b00*/  STL.64 [R1+0x180], R4 ;  /* 0x0001800401007387 */ /* 0x0001e60000100a00 */
[--C-:B--2---:R-:W-:Y:S01]  /*7b10*/  IMAD.WIDE R6, R21, 0x2, R36.reuse ;  /* 0x0000000215067825 */ /* 0x104fe200078e0224 */
[----:B------:R1:W-:Y:S03]  /*7b20*/  STL.64 [R1+0x170], R8 ;  /* 0x0001700801007387 */ /* 0x0003e60000100a00 */
[--C-:B------:R-:W-:Y:S01]  /*7b30*/  IMAD.WIDE R14, R59, 0x2, R36.reuse ;  /* 0x000000023b0e7825 */ /* 0x100fe200078e0224 */
[----:B------:R2:W-:Y:S03]  /*7b40*/  STL.64 [R1+0x160], R6 ;  /* 0x0001600601007387 */ /* 0x0005e60000100a00 */
[--C-:B0-----:R-:W-:Y:S01]  /*7b50*/  IMAD.WIDE R4, R60, 0x2, R36.reuse ;  /* 0x000000023c047825 */ /* 0x101fe200078e0224 */
[----:B------:R-:W-:Y:S03]  /*7b60*/  STL.64 [R1+0x4018], R14 ;  /* 0x0040180e01007387 */ /* 0x000fe60000100a00 */
[--C-:B-1----:R-:W-:Y:S01]  /*7b70*/  IMAD.WIDE R8, R57, 0x2, R36.reuse ;  /* 0x0000000239087825 */ /* 0x102fe200078e0224 */
[----:B------:R0:W-:Y:S03]  /*7b80*/  STL.64 [R1+0x150], R4 ;  /* 0x0001500401007387 */ /* 0x0001e60000100a00 */
[--C-:B--2---:R-:W-:Y:S01]  /*7b90*/  IMAD.WIDE R6, R55, 0x2, R36.reuse ;  /* 0x0000000237067825 */ /* 0x104fe200078e0224 */
[----:B------:R1:W-:Y:S04]  /*7ba0*/  STL.64 [R1+0x130], R8 ;  /* 0x0001300801007387 */ /* 0x0003e80000100a00 */
[----:B------:R-:W2:Y:S01]  /*7bb0*/  LDL R12, [R1+0x44c] ;  /* 0x00044c00010c7983 */ /* 0x000ea20000100800 */
[----:B0-----:R-:W-:-:S03]  /*7bc0*/  IMAD.WIDE R4, R51, 0x2, R36 ;  /* 0x0000000233047825 */ /* 0x001fc600078e0224 */
[----:B------:R-:W-:Y:S01]  /*7bd0*/  STL.64 [R1+0x120], R6 ;  /* 0x0001200601007387 */ /* 0x000fe20000100a00 */
[----:B-1----:R-:W-:-:S03]  /*7be0*/  IMAD.WIDE R8, R49, 0x2, R36 ;  /* 0x0000000231087825 */ /* 0x002fc600078e0224 */
[----:B------:R-:W3:Y:S01]  /*7bf0*/  LDL R13, [R1+0x444] ;  /* 0x00044400010d7983 */ /* 0x000ee20000100800 */
[----:B------:R-:W-:-:S03]  /*7c00*/  IMAD.WIDE R24, R45, 0x2, R36 ;  /* 0x000000022d187825 */ /* 0x000fc600078e0224 */
[----:B------:R-:W-:Y:S04]  /*7c10*/  STL.64 [R1+0x48], R4 ;  /* 0x0000480401007387 */ /* 0x000fe80000100a00 */
[----:B------:R-:W4:Y:S04]  /*7c20*/  LDL R28, [R1+0x43c] ;  /* 0x00043c00011c7983 */ /* 0x000f280000100800 */
[----:B------:R-:W4:Y:S04]  /*7c30*/  LDL R29, [R1+0x434] ;  /* 0x00043400011d7983 */ /* 0x000f280000100800 */
[----:B------:R-:W4:Y:S04]  /*7c40*/  LDL R14, [R1+0x42c] ;  /* 0x00042c00010e7983 */ /* 0x000f280000100800 */
[----:B------:R-:W4:Y:S04]  /*7c50*/  LDL R15, [R1+0x424] ;  /* 0x00042400010f7983 */ /* 0x000f280000100800 */
[----:B------:R0:W-:Y:S04]  /*7c60*/  STL.64 [R1+0x3fc0], R8 ;  /* 0x003fc00801007387 */ /* 0x0001e80000100a00 */
[----:B0-----:R-:W4:Y:S04]  /*7c70*/  LDL.LU R8, [R1+0x3fc] ;  /* 0x0003fc0001087983 */ /* 0x001f280000300800 */
[----:B------:R-:W4:Y:S04]  /*7c80*/  LDL.LU R9, [R1+0x3f4] ;  /* 0x0003f40001097983 */ /* 0x000f280000300800 */
[----:B------:R0:W-:Y:S04]  /*7c90*/  STL.64 [R1+0x3fc8], R24 ;  /* 0x003fc81801007387 */ /* 0x0001e80000100a00 */
[----:B0-----:R-:W3:Y:S01]  /*7ca0*/  LDL R25, [R1+0x454] ;  /* 0x0004540001197983 */ /* 0x001ee20000100800 */
[----:B------:R-:W-:-:S04]  /*7cb0*/  IMAD.WIDE R6, R41, 0x2, R36 ;  /* 0x0000000229067825 */ /* 0x000fc800078e0224 */
[--C-:B------:R-:W-:Y:S01]  /*7cc0*/  IMAD.WIDE R22, R39, 0x2, R36.reuse ;  /* 0x0000000227167825 */ /* 0x100fe200078e0224 */
[----:B------:R0:W-:Y:S03]  /*7cd0*/  STL.64 [R1+0x3fd0], R6 ;  /* 0x003fd00601007387 */ /* 0x0001e60000100a00 */
[----:B------:R-:W-:-:S04]  /*7ce0*/  IMAD.WIDE R26, R38, 0x2, R36 ;  /* 0x00000002261a7825 */ /* 0x000fc800078e0224 */
[----:B------:R-:W-:-:S04]  /*7cf0*/  IMAD.WIDE R30, R40, 0x2, R36 ;  /* 0x00000002281e7825 */ /* 0x000fc800078e0224 */
[--C-:B------:R-:W-:Y:S01]  /*7d00*/  IMAD.WIDE R34, R42, 0x2, R36.reuse ;  /* 0x000000022a227825 */ /* 0x100fe200078e0224 */
[----:B0-----:R-:W4:Y:S03]  /*7d10*/  LDL.LU R6, [R1+0x40c] ;  /* 0x00040c0001067983 */ /* 0x001f260000300800 */
[--C-:B------:R-:W-:Y:S01]  /*7d20*/  IMAD.WIDE R4, R44, 0x2, R36.reuse ;  /* 0x000000022c047825 */ /* 0x100fe200078e0224 */
[----:B------:R-:W4:Y:S03]  /*7d30*/  LDL.LU R7, [R1+0x404] ;  /* 0x0004040001077983 */ /* 0x000f260000300800 */
[--C-:B------:R-:W-:Y:S01]  /*7d40*/  IMAD.WIDE R10, R46, 0x2, R36.reuse ;  /* 0x000000022e0a7825 */ /* 0x100fe200078e0224 */
[----:B------:R-:W-:Y:S03]  /*7d50*/  STL.64 [R1+0x3fd8], R22 ;  /* 0x003fd81601007387 */ /* 0x000fe60000100a00 */
[--C-:B------:R-:W-:Y:S01]  /*7d60*/  IMAD.WIDE R16, R48, 0x2, R36.reuse ;  /* 0x0000000230107825 */ /* 0x100fe200078e0224 */
[----:B------:R-:W-:Y:S04]  /*7d70*/  STL.64 [R1+0x3fe0], R26 ;  /* 0x003fe01a01007387 */ /* 0x000fe80000100a00 */
[----:B------:R-:W-:Y:S04]  /*7d80*/  STL.64 [R1+0x3fe8], R30 ;  /* 0x003fe81e01007387 */ /* 0x000fe80000100a00 */
[----:B------:R-:W-:Y:S04]  /*7d90*/  STL.64 [R1+0x3ff0], R34 ;  /* 0x003ff02201007387 */ /* 0x000fe80000100a00 */
[----:B------:R-:W-:Y:S04]  /*7da0*/  STL.64 [R1+0x3ff8], R4 ;  /* 0x003ff80401007387 */ /* 0x000fe80000100a00 */
[----:B------:R-:W-:Y:S04]  /*7db0*/  STL.64 [R1+0x4000], R10 ;  /* 0x0040000a01007387 */ /* 0x000fe80000100a00 */
[----:B------:R0:W-:Y:S04]  /*7dc0*/  STL.64 [R1+0x4008], R16 ;  /* 0x0040081001007387 */ /* 0x0001e80000100a00 */
[----:B0-----:R-:W4:Y:S04]  /*7dd0*/  LDL.LU R16, [R1+0x3dc] ;  /* 0x0003dc0001107983 */ /* 0x001f280000300800 */
[----:B------:R-:W4:Y:S04]  /*7de0*/  LDL.LU R17, [R1+0x3d4] ;  /* 0x0003d40001117983 */ /* 0x000f280000300800 */
[----:B------:R-:W4:Y:S01]  /*7df0*/  LDL R4, [R1+0x41c] ;  /* 0x00041c0001047983 */ /* 0x000f220000100800 */
[----:B------:R-:W-:-:S04]  /*7e00*/  IMAD.WIDE R22, R50, 0x2, R36 ;  /* 0x0000000232167825 */ /* 0x000fc800078e0224 */
[--C-:B------:R-:W-:Y:S01]  /*7e10*/  IMAD.WIDE R10, R52, 0x2, R36.reuse ;  /* 0x00000002340a7825 */ /* 0x100fe200078e0224 */
        /* <DEDUP_REMOVED lines=8> */
[----:B------:R1:W-:Y:S04]  /*7ea0*/  STL.64 [R1+0x4e0], R10 ;  /* 0x0004e00a01007387 */ /* 0x0003e80000100a00 */
[----:B------:R-:W-:Y:S01]  /*7eb0*/  STL.64 [R1+0x4f8], R26 ;  /* 0x0004f81a01007387 */ /* 0x000fe20000100a00 */
[----:B0-----:R-:W-:-:S03]  /*7ec0*/  IMAD.WIDE R22, R47, 0x2, R36 ;  /* 0x000000022f167825 */ /* 0x001fc600078e0224 */
[----:B------:R-:W4:Y:S01]  /*7ed0*/  LDL R5, [R1+0x3e4] ;  /* 0x0003e40001057983 */ /* 0x000f220000100800 */
[----:B-1----:R-:W-:-:S03]  /*7ee0*/  IMAD.WIDE R10, R43, 0x2, R36 ;  /* 0x000000022b0a7825 */ /* 0x002fc600078e0224 */
[----:B------:R-:W-:Y:S04]  /*7ef0*/  STL.64 [R1+0x510], R22 ;  /* 0x0005101601007387 */ /* 0x000fe80000100a00 */
[----:B------:R2:W-:Y:S04]  /*7f00*/  STL.64 [R1+0x528], R10 ;  /* 0x0005280a01007387 */ /* 0x0005e80000100a00 */
[----:B------:R-:W4:Y:S01]  /*7f10*/  LDL R34, [R1+0x3cc] ;  /* 0x0003cc0001227983 */ /* 0x000f220000100800 */
[----:B--2---:R-:W-:-:S04]  /*7f20*/  IMAD.WIDE R10, R12, 0x2, R36 ;  /* 0x000000020c0a7825 */ /* 0x004fc800078e0224 */
[----:B---3--:R-:W-:-:S05]  /*7f30*/  IMAD.WIDE R22, R25, 0x2, R36 ;  /* 0x0000000219167825 */ /* 0x008fca00078e0224 */
[----:B------:R-:W-:Y:S04]  /*7f40*/  STL.64 [R1+0x540], R22 ;  /* 0x0005401601007387 */ /* 0x000fe80000100a00 */
[----:B------:R-:W2:Y:S04]  /*7f50*/  LDL R35, [R1+0x3c4] ;  /* 0x0003c40001237983 */ /* 0x000ea80000100800 */
[----:B------:R0:W-:Y:S04]  /*7f60*/  STL.64 [R1+0x558], R10 ;  /* 0x0005580a01007387 */ /* 0x0001e80000100a00 */
[----:B------:R-:W3:Y:S04]  /*7f70*/  LDL R30, [R1+0x3c0] ;  /* 0x0003c000011e7983 */ /* 0x000ee80000100800 */
[----:B------:R-:W3:Y:S01]  /*7f80*/  LDL.LU R31, [R1+0x2c] ;  /* 0x00002c00011f7983 */ /* 0x000ee20000300800 */
[----:B0-----:R-:W-:-:S03]  /*7f90*/  IMAD.WIDE R10, R13, 0x2, R36 ;  /* 0x000000020d0a7825 */ /* 0x001fc600078e0224 */
[----:B------:R-:W3:Y:S04]  /*7fa0*/  LDL.LU R26, [R1+0x28] ;  /* 0x00002800011a7983 */ /* 0x000ee80000300800 */
[----:B------:R0:W-:Y:S01]  /*7fb0*/  STL.64 [R1+0x570], R10 ;  /* 0x0005700a01007387 */ /* 0x0001e20000100a00 */
[----:B----4-:R-:W-:-:S03]  /*7fc0*/  IMAD.WIDE R22, R29, 0x2, R36 ;  /* 0x000000021d167825 */ /* 0x010fc600078e0224 */
[----:B------:R-:W4:Y:S04]  /*7fd0*/  LDL.LU R27, [R1+0x40] ;  /* 0x00004000011b7983 */ /* 0x000f280000300800 */
[----:B------:R-:W4:Y:S01]  /*7fe0*/  LDL.LU R12, [R1+0x44] ;  /* 0x00004400010c7983 */ /* 0x000f220000300800 */
[----:B0-----:R-:W-:-:S03]  /*7ff0*/  IMAD.WIDE R10, R28, 0x2, R36 ;  /* 0x000000021c0a7825 */ /* 0x001fc600078e0224 */
[----:B------:R-:W4:Y:S04]  /*8000*/  LDL.LU R13, [R1+0x58] ;  /* 0x00005800010d7983 */ /* 0x000f280000300800 */
[----:B------:R-:W4:Y:S04]  /*8010*/  LDL.LU R28, [R1+0x5c] ;  /* 0x00005c00011c7983 */ /* 0x000f280000300800 */
[----:B------:R0:W-:Y:S04]  /*8020*/  STL.64 [R1+0x588], R10 ;  /* 0x0005880a01007387 */ /* 0x0001e80000100a00 */
[----:B------:R-:W4:Y:S04]  /*8030*/  LDL.LU R29, [R1+0x14] ;  /* 0x00001400011d7983 */ /* 0x000f280000300800 */
[----:B------:R1:W-:Y:S01]  /*8040*/  STL.64 [R1+0x5a0], R22 ;  /* 0x0005a01601007387 */ /* 0x0003e20000100a00 */
[----:B0-----:R-:W-:-:S03]  /*8050*/  IMAD.WIDE R10, R14, 0x2, R36 ;  /* 0x000000020e0a7825 */ /* 0x001fc600078e0224 */
[----:B-1----:R-:W4:Y:S04]  /*8060*/  LDL.LU R22, [R1+0x10] ;  /* 0x0000100001167983 */ /* 0x002f280000300800 */
[----:B------:R-:W4:Y:S04]  /*8070*/  LDL.LU R23, [R1+0x60] ;  /* 0x0000600001177983 */ /* 0x000f280000300800 */
[----:B------:R0:W-:Y:S04]  /*8080*/  STL.64 [R1+0x5b8], R10 ;  /* 0x0005b80a01007387 */ /* 0x0001e80000100a00 */
[----:B------:R-:W4:Y:S04]  /*8090*/  LDL.LU R24, [R1+0x64] ;  /* 0x0000640001187983 */ /* 0x000f280000300800 */
[----:B------:R-:W4:Y:S01]  /*80a0*/  LDL.LU R25, [R1+0x68] ;  /* 0x0000680001197983 */ /* 0x000f220000300800 */
[----:B0-----:R-:W-:-:S03]  /*80b0*/  IMAD.WIDE R10, R15, 0x2, R36 ;  /* 0x000000020f0a7825 */ /* 0x001fc600078e0224 */
[----:B------:R-:W4:Y:S04]  /*80c0*/  LDL.LU R14, [R1+0x6c] ;  /* 0x00006c00010e7983 */ /* 0x000f280000300800 */
[----:B------:R-:W4:Y:S04]  /*80d0*/  LDL.LU R15, [R1+0x70] ;  /* 0x00007000010f7983 */ /* 0x000f280000300800 */
[----:B------:R0:W-:Y:S02]  /*80e0*/  STL.64 [R1+0x5d0], R10 ;  /* 0x0005d00a01007387 */ /* 0x0001e40000100a00 */
[----:B0-----:R-:W-:-:S05]  /*80f0*/  IMAD.WIDE R10, R4, 0x2, R36 ;  /* 0x00000002040a7825 */ /* 0x001fca00078e0224 */
[----:B------:R0:W-:Y:S02]  /*8100*/  STL.64 [R1+0x5e8], R10 ;  /* 0x0005e80a01007387 */ /* 0x0001e40000100a00 */
[--C-:B0-----:R-:W-:Y:S02]  /*8110*/  IMAD.WIDE R10, R18, 0x2, R36.reuse ;  /* 0x00000002120a7825 */ /* 0x101fe400078e0224 */
[----:B------:R-:W4:Y:S04]  /*8120*/  LDL.LU R18, [R1+0x407c] ;  /* 0x00407c0001127983 */ /* 0x000f280000300800 */
        /* <DEDUP_REMOVED lines=9> */
[--C-:B0-----:R-:W-:Y:S02]  /*81c0*/  IMAD.WIDE R10, R19, 0x2, R36.reuse ;  /* 0x00000002130a7825 */ /* 0x101fe400078e0224 */
[----:B------:R-:W4:Y:S02]  /*81d0*/  LDL.LU R19, [R1+0x4078] ;  /* 0x0040780001137983 */ /* 0x000f240000300800 */
[--C-:B------:R-:W-:Y:S02]  /*81e0*/  IMAD.WIDE R4, R5, 0x2, R36.reuse ;  /* 0x0000000205047825 */ /* 0x100fe400078e0224 */
[----:B------:R0:W-:Y:S04]  /*81f0*/  STL.64 [R1+0x680], R10 ;  /* 0x0006800a01007387 */ /* 0x0001e80000100a00 */
[----:B------:R1:W-:Y:S01]  /*8200*/  STL.64 [R1+0x698], R4 ;  /* 0x0006980401007387 */ /* 0x0003e20000100a00 */
[----:B0-----:R-:W-:-:S04]  /*8210*/  IMAD.WIDE R10, R16, 0x2, R36 ;  /* 0x00000002100a7825 */ /* 0x001fc800078e0224 */
[--C-:B-1----:R-:W-:Y:S01]  /*8220*/  IMAD.WIDE R4, R17, 0x2, R36.reuse ;  /* 0x0000000211047825 */ /* 0x102fe200078e0224 */
[----:B------:R0:W-:Y:S04]  /*8230*/  STL.64 [R1+0x6b0], R10 ;  /* 0x0006b00a01007387 */ /* 0x0001e80000100a00 */
[----:B------:R2:W-:Y:S01]  /*8240*/  STL.64 [R1+0x6c8], R4 ;  /* 0x0006c80401007387 */ /* 0x0005e20000100a00 */
[----:B0-----:R-:W-:-:S05]  /*8250*/  IMAD.WIDE R10, R34, 0x2, R36 ;  /* 0x00000002220a7825 */ /* 0x001fca00078e0224 */
[----:B------:R4:W-:Y:S01]  /*8260*/  STL.64 [R1+0x6e0], R10 ;  /* 0x0006e00a01007387 */ /* 0x0009e20000100a00 */
[----:B--2---:R-:W-:-:S05]  /*8270*/  IMAD.WIDE R4, R35, 0x2, R36 ;  /* 0x0000000223047825 */ /* 0x004fca00078e0224 */
[----:B------:R0:W-:Y:S01]  /*8280*/  STL.64 [R1+0x6f8], R4 ;  /* 0x0006f80401007387 */ /* 0x0001e20000100a00 */
[----:B---3--:R-:W-:-:S05]  /*8290*/  IMAD.WIDE R34, R30, 0x2, R36 ;  /* 0x000000021e227825 */ /* 0x008fca00078e0224 */
[----:B------:R-:W-:Y:S01]  /*82a0*/  STL.64 [R1+0x710], R34 ;  /* 0x0007102201007387 */ /* 0x000fe20000100a00 */
[----:B----4-:R-:W-:-:S04]  /*82b0*/  IMAD.WIDE R10, R0, 0x2, R18 ;  /* 0x00000002000a7825 */ /* 0x010fc800078e0212 */
[--C-:B0-----:R-:W-:Y:S01]  /*82c0*/  IMAD.WIDE R4, R31, 0x2, R18.reuse ;  /* 0x000000021f047825 */ /* 0x101fe200078e0212 */
[----:B------:R0:W-:Y:S03]  /*82d0*/  STL.64 [R1+0x118], R10 ;  /* 0x0001180a01007387 */ /* 0x0001e60000100a00 */
[--C-:B------:R-:W-:Y:S01]  /*82e0*/  IMAD.WIDE R30, R26, 0x2, R18.reuse ;  /* 0x000000021a1e7825 */ /* 0x100fe200078e0212 */
[----:B------:R1:W-:Y:S04]  /*82f0*/  STL.64 [R1+0x110], R4 ;  /* 0x0001100401007387 */ /* 0x0003e80000100a00 */
[----:B------:R-:W-:Y:S01]  /*8300*/  STL.64 [R1+0x108], R30 ;  /* 0x0001081e01007387 */ /* 0x000fe20000100a00 */
[----:B0-----:R-:W-:-:S04]  /*8310*/  IMAD.WIDE R10, R27, 0x2, R18 ;  /* 0x000000021b0a7825 */ /* 0x001fc800078e0212 */
[----:B-1----:R-:W-:-:S04]  /*8320*/  IMAD.WIDE R4, R12, 0x2, R18 ;  /* 0x000000020c047825 */ /* 0x002fc800078e0212 */
[--C-:B------:R-:W-:Y:S01]  /*8330*/  IMAD.WIDE R12, R13, 0x2, R18.reuse ;  /* 0x000000020d0c7825 */ /* 0x100fe200078e0212 */
[----:B------:R0:W-:Y:S03]  /*8340*/  STL.64 [R1+0x100], R10 ;  /* 0x0001000a01007387 */ /* 0x0001e60000100a00 */
[--C-:B------:R-:W-:Y:S01]  /*8350*/  IMAD.WIDE R26, R28, 0x2, R18.reuse ;  /* 0x000000021c1a7825 */ /* 0x100fe200078e0212 */
[----:B------:R1:W-:Y:S03]  /*8360*/  STL.64 [R1+0x4058], R12 ;  /* 0x0040580c01007387 */ /* 0x0003e60000100a00 */
[--C-:B------:R-:W-:Y:S01]  /*8370*/  IMAD.WIDE R28, R29, 0x2, R18.reuse ;  /* 0x000000021d1c7825 */ /* 0x100fe200078e0212 */
[----:B------:R2:W-:Y:S03]  /*8380*/  STL.64 [R1+0xf8], R4 ;  /* 0x0000f80401007387 */ /* 0x0005e60000100a00 */
[--C-:B0-----:R-:W-:Y:S01]  /*8390*/  IMAD.WIDE R10, R22, 0x2, R18.reuse ;  /* 0x00000002160a7825 */ /* 0x101fe200078e0212 */
[----:B------:R-:W-:Y:S03]  /*83a0*/  STL.64 [R1+0x4060], R26 ;  /* 0x0040601a01007387 */ /* 0x000fe60000100a00 */
[--C-:B-1----:R-:W-:Y:S01]  /*83b0*/  IMAD.WIDE R12, R24, 0x2, R18.reuse ;  /* 0x00000002180c7825 */ /* 0x102fe200078e0212 */
[----:B------:R-:W-:Y:S03]  /*83c0*/  STL.64 [R1+0x4068], R28 ;  /* 0x0040681c01007387 */ /* 0x000fe60000100a00 */
[--C-:B--2---:R-:W-:Y:S01]  /*83d0*/  IMAD.WIDE R4, R23, 0x2, R18.reuse ;  /* 0x0000000217047825 */ /* 0x104fe200078e0212 */
[----:B------:R0:W-:Y:S04]  /*83e0*/  STL.64 [R1+0xd8], R10 ;  /* 0x0000d80a01007387 */ /* 0x0001e80000100a00 */
        /* <DEDUP_REMOVED lines=8> */
[----:B------:R-:W-:Y:S03]  /*8470*/  STL.64 [R1+0xb0], R12 ;  /* 0x0000b00c01007387 */ /* 0x000fe60000100a00 */
[----:B0-----:R-:W-:-:S04]  /*8480*/  IMAD.WIDE R10, R15, 0x2, R18 ;  /* 0x000000020f0a7825 */ /* 0x001fc800078e0212 */
[----:B-1----:R-:W-:-:S04]  /*8490*/  IMAD.WIDE R4, R32, 0x2, R18 ;  /* 0x0000000220047825 */ /* 0x002fc800078e0212 */
[--C-:B------:R-:W-:Y:S01]  /*84a0*/  IMAD.WIDE R32, R33, 0x2, R18.reuse ;  /* 0x0000000221207825 */ /* 0x100fe200078e0212 */
[----:B------:R0:W-:Y:S03]  /*84b0*/  STL.64 [R1+0xa8], R10 ;  /* 0x0000a80a01007387 */ /* 0x0001e60000100a00 */
[--C-:B------:R-:W-:Y:S01]  /*84c0*/  IMAD.WIDE R14, R20, 0x2, R18.reuse ;  /* 0x00000002140e7825 */ /* 0x100fe200078e0212 */
[----:B------:R-:W-:Y:S03]  /*84d0*/  STL.64 [R1+0x4038], R32 ;  /* 0x0040382001007387 */ /* 0x000fe60000100a00 */
[--C-:B------:R-:W-:Y:S01]  /*84e0*/  IMAD.WIDE R2, R3, 0x2, R18.reuse ;  /* 0x0000000203027825 */ /* 0x100fe200078e0212 */
[----:B------:R1:W-:Y:S03]  /*84f0*/  STL.64 [R1+0xa0], R4 ;  /* 0x0000a00401007387 */ /* 0x0003e60000100a00 */
[--C-:B------:R-:W-:Y:S01]  /*8500*/  IMAD.WIDE R22, R60, 0x2, R18.reuse ;  /* 0x000000023c167825 */ /* 0x100fe200078e0212 */
[----:B------:R-:W-:Y:S03]  /*8510*/  STL.64 [R1+0x4030], R34 ;  /* 0x0040302201007387 */ /* 0x000fe60000100a00 */
[--C-:B0-----:R-:W-:Y:S01]  /*8520*/  IMAD.WIDE R10, R57, 0x2, R18.reuse ;  /* 0x00000002390a7825 */ /* 0x101fe200078e0212 */
[----:B------:R-:W-:Y:S03]  /*8530*/  STL.64 [R1+0x4020], R14 ;  /* 0x0040200e01007387 */ /* 0x000fe60000100a00 */
[--C-:B-1----:R-:W-:Y:S01]  /*8540*/  IMAD.WIDE R4, R21, 0x2, R18.reuse ;  /* 0x0000000215047825 */ /* 0x102fe200078e0212 */
[----:B------:R0:W-:Y:S03]  /*8550*/  STL.64 [R1+0x88], R2 ;  /* 0x0000880201007387 */ /* 0x0001e60000100a00 */
[--C-:B------:R-:W-:Y:S01]  /*8560*/  IMAD.WIDE R30, R55, 0x2, R18.reuse ;  /* 0x00000002371e7825 */ /* 0x100fe200078e0212 */
[----:B------:R-:W-:Y:S04]  /*8570*/  STL.64 [R1+0x4028], R4 ;  /* 0x0040280401007387 */ /* 0x000fe80000100a00 */
[----:B------:R1:W-:Y:S01]  /*8580*/  STL.64 [R1+0x4040], R22 ;  /* 0x0040401601007387 */ /* 0x0003e20000100a00 */
[----:B0-----:R-:W-:-:S03]  /*8590*/  IMAD.WIDE R2, R59, 0x2, R18 ;  /* 0x000000023b027825 */ /* 0x001fc600078e0212 */
[----:B------:R0:W-:Y:S04]  /*85a0*/  STL.64 [R1+0x4010], R10 ;  /* 0x0040100a01007387 */ /* 0x0001e80000100a00 */
[----:B------:R-:W-:Y:S04]  /*85b0*/  STL.64 [R1+0x68], R2 ;  /* 0x0000680201007387 */ /* 0x000fe80000100a00 */
[----:B------:R2:W-:Y:S04]  /*85c0*/  STL.64 [R1+0x4070], R30 ;  /* 0x0040701e01007387 */ /* 0x0005e80000100a00 */
[----:B------:R-:W3:Y:S04]  /*85d0*/  LDL.LU R29, [R1+0x454] ;  /* 0x00045400011d7983 */ /* 0x000ee80000300800 */
[----:B------:R-:W4:Y:S04]  /*85e0*/  LDL.LU R26, [R1+0x44c] ;  /* 0x00044c00011a7983 */ /* 0x000f280000300800 */
[----:B------:R-:W4:Y:S04]  /*85f0*/  LDL.LU R27, [R1+0x444] ;  /* 0x00044400011b7983 */ /* 0x000f280000300800 */
[----:B------:R-:W4:Y:S04]  /*8600*/  LDL.LU R12, [R1+0x43c] ;  /* 0x00043c00010c7983 */ /* 0x000f280000300800 */
[----:B------:R-:W4:Y:S04]  /*8610*/  LDL.LU R13, [R1+0x434] ;  /* 0x00043400010d7983 */ /* 0x000f280000300800 */
[----:B-1----:R-:W4:Y:S04]  /*8620*/  LDL.LU R22, [R1+0x42c] ;  /* 0x00042c0001167983 */ /* 0x002f280000300800 */
[----:B------:R-:W4:Y:S04]  /*8630*/  LDL.LU R32, [R1+0x424] ;  /* 0x0004240001207983 */ /* 0x000f280000300800 */
[----:B------:R-:W4:Y:S04]  /*8640*/  LDL.LU R33, [R1+0x41c] ;  /* 0x00041c0001217983 */ /* 0x000f280000300800 */
[----:B------:R-:W4:Y:S04]  /*8650*/  LDL.LU R23, [R1+0x414] ;  /* 0x0004140001177983 */ /* 0x000f280000300800 */
[----:B------:R-:W4:Y:S04]  /*8660*/  LDL.LU R4, [R1+0x3ec] ;  /* 0x0003ec0001047983 */ /* 0x000f280000300800 */
[----:B------:R-:W4:Y:S01]  /*8670*/  LDL.LU R5, [R1+0x3e4] ;  /* 0x0003e40001057983 */ /* 0x000f220000300800 */
[----:B------:R-:W-:-:S03]  /*8680*/  IMAD.MOV.U32 R0, RZ, RZ, R53 ;  /* 0x000000ffff007224 */ /* 0x000fc600078e0035 */
[----:B------:R-:W4:Y:S01]  /*8690*/  LDL.LU R14, [R1+0x3cc] ;  /* 0x0003cc00010e7983 */ /* 0x000f220000300800 */
[----:B0-----:R-:W-:-:S03]  /*86a0*/  IMAD.WIDE R10, R0, 0x2, R18 ;  /* 0x00000002000a7825 */ /* 0x001fc600078e0212 */
[----:B------:R-:W4:Y:S01]  /*86b0*/  LDL.LU R15, [R1+0x3c4] ;  /* 0x0003c400010f7983 */ /* 0x000f220000300800 */
[----:B------:R-:W-:-:S03]  /*86c0*/  IMAD.MOV.U32 R35, RZ, RZ, R47 ;  /* 0x000000ffff237224 */ /* 0x000fc600078e002f */
[----:B------:R0:W-:Y:S01]  /*86d0*/  STL.64 [R1+0x468], R10 ;  /* 0x0004680a01007387 */ /* 0x0001e20000100a00 */
[----:B--2---:R-:W-:-:S03]  /*86e0*/  IMAD.WIDE R30, R35, 0x2, R18 ;  /* 0x00000002231e7825 */ /* 0x004fc600078e0212 */
[----:B------:R-:W2:Y:S01]  /*86f0*/  LDL.LU R0, [R1+0x3c0] ;  /* 0x0003c00001007983 */ /* 0x000ea20000300800 */
[----:B------:R-:W-:-:S03]  /*8700*/  IMAD.MOV.U32 R28, RZ, RZ, R43 ;  /* 0x000000ffff1c7224 */ /* 0x000fc600078e002b */
[----:B------:R-:W2:Y:S04]  /*8710*/  LDL.LU.64 R34, [R1+0x3b8] ;  /* 0x0003b80001227983 */ /* 0x000ea80000300a00 */
[----:B------:R3:W-:Y:S01]  /*8720*/  STL.64 [R1+0x460], R30 ;  /* 0x0004601e01007387 */ /* 0x0007e20000100a00 */
[----:B0-----:R-:W-:-:S04]  /*8730*/  IMAD.WIDE R10, R28, 0x2, R18 ;  /* 0x000000021c0a7825 */ /* 0x001fc800078e0212 */
[--C-:B---3--:R-:W-:Y:S02]  /*8740*/  IMAD.WIDE R30, R29, 0x2, R18.reuse ;  /* 0x000000021d1e7825 */ /* 0x108fe400078e0212 */
[----:B------:R-:W3:Y:S04]  /*8750*/  LDL.LU.64 R28, [R1+0x2a8] ;  /* 0x0002a800011c7983 */ /* 0x000ee80000300a00 */
[----:B------:R4:W-:Y:S04]  /*8760*/  STL.64 [R1+0x458], R10 ;  /* 0x0004580a01007387 */ /* 0x0009e80000100a00 */
[----:B------:R0:W-:Y:S01]  /*8770*/  STL.64 [R1+0x450], R30 ;  /* 0x0004501e01007387 */ /* 0x0001e20000100a00 */
[----:B----4-:R-:W-:-:S04]  /*8780*/  IMAD.WIDE R10, R26, 0x2, R18 ;  /* 0x000000021a0a7825 */ /* 0x010fc800078e0212 */
[--C-:B0-----:R-:W-:Y:S02]  /*8790*/  IMAD.WIDE R30, R27, 0x2, R18.reuse ;  /* 0x000000021b1e7825 */ /* 0x101fe400078e0212 */
[----:B------:R-:W4:Y:S04]  /*87a0*/  LDL.LU.64 R26, [R1+0x230] ;  /* 0x00023000011a7983 */ /* 0x000f280000300a00 */
[----:B------:R0:W-:Y:S04]  /*87b0*/  STL.64 [R1+0x448], R10 ;  /* 0x0004480a01007387 */ /* 0x0001e80000100a00 */
[----:B------:R1:W-:Y:S01]  /*87c0*/  STL.64 [R1+0x440], R30 ;  /* 0x0004401e01007387 */ /* 0x0003e20000100a00 */
[----:B0-----:R-:W-:-:S04]  /*87d0*/  IMAD.WIDE R10, R12, 0x2, R18 ;  /* 0x000000020c0a7825 */ /* 0x001fc800078e0212 */
[--C-:B-1----:R-:W-:Y:S02]  /*87e0*/  IMAD.WIDE R30, R13, 0x2, R18.reuse ;  /* 0x000000020d1e7825 */ /* 0x102fe400078e0212 */
[----:B------:R-:W4:Y:S04]  /*87f0*/  LDL.LU.64 R12, [R1+0x118] ;  /* 0x00011800010c7983 */ /* 0x000f280000300a00 */
[----:B------:R0:W-:Y:S04]  /*8800*/  STL.64 [R1+0x438], R10 ;  /* 0x0004380a01007387 */ /* 0x0001e80000100a00 */
[----:B------:R1:W-:Y:S01]  /*8810*/  STL.64 [R1+0x430], R30 ;  /* 0x0004301e01007387 */ /* 0x0003e20000100a00 */
[----:B0-----:R-:W-:-:S04]  /*8820*/  IMAD.WIDE R10, R22, 0x2, R18 ;  /* 0x00000002160a7825 */ /* 0x001fc800078e0212 */
[--C-:B-1----:R-:W-:Y:S01]  /*8830*/  IMAD.WIDE R30, R32, 0x2, R18.reuse ;  /* 0x00000002201e7825 */ /* 0x102fe200078e0212 */
[----:B------:R0:W-:Y:S03]  /*8840*/  STL.64 [R1+0x428], R10 ;  /* 0x0004280a01007387 */ /* 0x0001e60000100a00 */
[--C-:B0-----:R-:W-:Y:S02]  /*8850*/  IMAD.WIDE R10, R33, 0x2, R18.reuse ;  /* 0x00000002210a7825 */ /* 0x101fe400078e0212 */
[----:B------:R-:W4:Y:S04]  /*8860*/  LDL.LU.64 R32, [R1+0x3b0] ;  /* 0x0003b00001207983 */ /* 0x000f280000300a00 */
[----:B------:R0:W-:Y:S04]  /*8870*/  STL.64 [R1+0x420], R30 ;  /* 0x0004201e01007387 */ /* 0x0001e80000100a00 */
[----:B------:R1:W-:Y:S01]  /*8880*/  STL.64 [R1+0x418], R10 ;  /* 0x0004180a01007387 */ /* 0x0003e20000100a00 */
[----:B0-----:R-:W-:-:S04]  /*8890*/  IMAD.WIDE R30, R23, 0x2, R18 ;  /* 0x00000002171e7825 */ /* 0x001fc800078e0212 */
[--C-:B------:R-:W-:Y:S01]  /*88a0*/  IMAD.WIDE R22, R6, 0x2, R18.reuse ;  /* 0x0000000206167825 */ /* 0x100fe200078e0212 */
[----:B------:R0:W-:Y:S03]  /*88b0*/  STL.64 [R1+0x410], R30 ;  /* 0x0004101e01007387 */ /* 0x0001e60000100a00 */
[--C-:B-1----:R-:W-:Y:S02]  /*88c0*/  IMAD.WIDE R10, R7, 0x2, R18.reuse ;  /* 0x00000002070a7825 */ /* 0x102fe400078e0212 */
[----:B------:R-:W4:Y:S04]  /*88d0*/  LDL.LU.64 R6, [R1+0x2a0] ;  /* 0x0002a00001067983 */ /* 0x000f280000300a00 */
[----:B------:R1:W-:Y:S04]  /*88e0*/  STL.64 [R1+0x408], R22 ;  /* 0x0004081601007387 */ /* 0x0003e80000100a00 */
[----:B------:R2:W-:Y:S01]  /*88f0*/  STL.64 [R1+0x400], R10 ;  /* 0x0004000a01007387 */ /* 0x0005e20000100a00 */
[----:B0-----:R-:W-:-:S04]  /*8900*/  IMAD.WIDE R30, R4, 0x2, R18 ;  /* 0x00000002041e7825 */ /* 0x001fc800078e0212 */
[----:B-1----:R-:W-:-:S04]  /*8910*/  IMAD.WIDE R22, R8, 0x2, R18 ;  /* 0x0000000208167825 */ /* 0x002fc800078e0212 */
[--C-:B--2---:R-:W-:Y:S02]  /*8920*/  IMAD.WIDE R10, R9, 0x2, R18.reuse ;  /* 0x00000002090a7825 */ /* 0x104fe400078e0212 */
[----:B------:R-:W2:Y:S04]  /*8930*/  LDL.LU.64 R8, [R1+0x228] ;  /* 0x0002280001087983 */ /* 0x000ea80000300a00 */
[----:B------:R0:W-:Y:S04]  /*8940*/  STL.64 [R1+0x3f8], R22 ;  /* 0x0003f81601007387 */ /* 0x0001e80000100a00 */
[----:B------:R1:W-:Y:S04]  /*8950*/  STL.64 [R1+0x3f0], R10 ;  /* 0x0003f00a01007387 */ /* 0x0003e80000100a00 */
[----:B0-----:R-:W2:Y:S01]  /*8960*/  LDL.LU.64 R22, [R1+0x110] ;  /* 0x0001100001167983 */ /* 0x001ea20000300a00 */
[----:B-1----:R-:W-:-:S03]  /*8970*/  IMAD.WIDE R10, R5, 0x2, R18 ;  /* 0x00000002050a7825 */ /* 0x002fc600078e0212 */
[----:B------:R-:W-:Y:S01]  /*8980*/  STL.64 [R1+0x3e8], R30 ;  /* 0x0003e81e01007387 */ /* 0x000fe20000100a00 */
[----:B------:R-:W-:-:S03]  /*8990*/  IMAD.WIDE R4, R16, 0x2, R18 ;  /* 0x0000000210047825 */ /* 0x000fc600078e0212 */
[----:B------:R0:W-:Y:S01]  /*89a0*/  STL.64 [R1+0x3e0], R10 ;  /* 0x0003e00a01007387 */ /* 0x0001e20000100a00 */
[----:B------:R-:W-:-:S04]  /*89b0*/  IMAD.WIDE R24, R51, 0x2, R18 ;  /* 0x0000000233187825 */ /* 0x000fc800078e0212 */
[--C-:B0-----:R-:W-:Y:S02]  /*89c0*/  IMAD.WIDE R10, R17, 0x2, R18.reuse ;  /* 0x00000002110a7825 */ /* 0x101fe400078e0212 */
[----:B------:R-:W2:Y:S04]  /*89d0*/  LDL.LU.64 R16, [R1+0x3a8] ;  /* 0x0003a80001107983 */ /* 0x000ea80000300a00 */
[----:B------:R0:W-:Y:S01]  /*89e0*/  STL.64 [R1+0x3d8], R4 ;  /* 0x0003d80401007387 */ /* 0x0001e20000100a00 */
[----:B------:R-:W-:-:S03]  /*89f0*/  IMAD.WIDE R2, R49, 0x2, R18 ;  /* 0x0000000231027825 */ /* 0x000fc600078e0212 */
[----:B------:R1:W-:Y:S01]  /*8a00*/  STL.64 [R1+0x3d0], R10 ;  /* 0x0003d00a01007387 */ /* 0x0003e20000100a00 */
[----:B------:R-:W-:-:S04]  /*8a10*/  IMAD.WIDE R20, R45, 0x2, R18 ;  /* 0x000000022d147825 */ /* 0x000fc800078e0212 */
[----:B0-----:R-:W-:-:S04]  /*8a20*/  IMAD.WIDE R4, R14, 0x2, R18 ;  /* 0x000000020e047825 */ /* 0x001fc800078e0212 */
[--C-:B-1----:R-:W-:Y:S01]  /*8a30*/  IMAD.WIDE R10, R15, 0x2, R18.reuse ;  /* 0x000000020f0a7825 */ /* 0x102fe200078e0212 */
[----:B------:R0:W-:Y:S03]  /*8a40*/  STL.64 [R1+0x3c8], R4 ;  /* 0x0003c80401007387 */ /* 0x0001e60000100a00 */
[----:B------:R-:W-:-:S04]  /*8a50*/  IMAD.WIDE R60, R41, 0x2, R18 ;  /* 0x00000002293c7825 */ /* 0x000fc800078e0212 */
[----:B------:R-:W-:-:S04]  /*8a60*/  IMAD.WIDE R36, R39, 0x2, R18 ;  /* 0x0000000227247825 */ /* 0x000fc800078e0212 */
[--C-:B------:R-:W-:Y:S01]  /*8a70*/  IMAD.WIDE R38, R38, 0x2, R18.reuse ;  /* 0x0000000226267825 */ /* 0x100fe200078e0212 */
[----:B0-----:R-:W2:Y:S03]  /*8a80*/  LDL.LU.64 R4, [R1+0x298] ;  /* 0x0002980001047983 */ /* 0x001ea60000300a00 */
[--C-:B------:R-:W-:Y:S01]  /*8a90*/  IMAD.WIDE R40, R40, 0x2, R18.reuse ;  /* 0x0000000228287825 */ /* 0x100fe200078e0212 */
[----:B------:R-:W-:Y:S03]  /*8aa0*/  STL.64 [R1+0x638], R10 ;  /* 0x0006380a01007387 */ /* 0x000fe60000100a00 */
[----:B------:R-:W-:-:S04]  /*8ab0*/  IMAD.WIDE R42, R42, 0x2, R18 ;  /* 0x000000022a2a7825 */ /* 0x000fc800078e0212 */
[----:B------:R-:W-:-:S04]  /*8ac0*/  IMAD.WIDE R44, R44, 0x2, R18 ;  /* 0x000000022c2c7825 */ /* 0x000fc800078e0212 */
[----:B------:R-:W-:-:S04]  /*8ad0*/  IMAD.WIDE R46, R46, 0x2, R18 ;  /* 0x000000022e2e7825 */ /* 0x000fc800078e0212 */
[----:B------:R-:W-:-:S04]  /*8ae0*/  IMAD.WIDE R48, R48, 0x2, R18 ;  /* 0x0000000230307825 */ /* 0x000fc800078e0212 */
[----:B------:R-:W-:-:S04]  /*8af0*/  IMAD.WIDE R50, R50, 0x2, R18 ;  /* 0x0000000232327825 */ /* 0x000fc800078e0212 */
[----:B------:R-:W-:-:S04]  /*8b00*/  IMAD.WIDE R52, R52, 0x2, R18 ;  /* 0x0000000234347825 */ /* 0x000fc800078e0212 */
[----:B------:R-:W-:-:S04]  /*8b10*/  IMAD.WIDE R54, R54, 0x2, R18 ;  /* 0x0000000236367825 */ /* 0x000fc800078e0212 */
[----:B------:R-:W-:-:S04]  /*8b20*/  IMAD.WIDE R56, R56, 0x2, R18 ;  /* 0x0000000238387825 */ /* 0x000fc800078e0212 */
[--C-:B------:R-:W-:Y:S01]  /*8b30*/  IMAD.WIDE R58, R58, 0x2, R18.reuse ;  /* 0x000000023a3a7825 */ /* 0x100fe200078e0212 */
[----:B------:R-:W-:Y:S03]  /*8b40*/  STL [R1+0x3f5c], R34 ;  /* 0x003f5c2201007387 */ /* 0x000fe60000100800 */
[----:B------:R-:W-:Y:S01]  /*8b50*/  IMAD.WIDE R18, R0, 0x2, R18 ;  /* 0x0000000200127825 */ /* 0x000fe200078e0212 */
[----:B------:R-:W2:Y:S03]  /*8b60*/  LDL.LU.64 R30, [R1+0x220] ;  /* 0x00022000011e7983 */ /* 0x000ea60000300a00 */
[----:B------:R-:W-:-:S05]  /*8b70*/  IMAD.MOV.U32 R0, RZ, RZ, R35 ;  /* 0x000000ffff007224 */ /* 0x000fca00078e0023 */
[----:B------:R0:W-:Y:S04]  /*8b80*/  STL [R1+0x3f54], R0 ;  /* 0x003f540001007387 */ /* 0x0001e80000100800 */
[----:B---3--:R-:W-:Y:S01]  /*8b90*/  STL [R1+0x3f58], R28 ;  /* 0x003f581c01007387 */ /* 0x008fe20000100800 */
[----:B0-----:R-:W-:-:S03]  /*8ba0*/  IMAD.MOV.U32 R0, RZ, RZ, R29 ;  /* 0x000000ffff007224 */ /* 0x001fc600078e001d */
[----:B------:R-:W3:Y:S04]  /*8bb0*/  LDL.LU.64 R34, [R1+0x108] ;  /* 0x0001080001227983 */ /* 0x000ee80000300a00 */
[----:B----4-:R-:W-:Y:S04]  /*8bc0*/  STL [R1+0x3f50], R26 ;  /* 0x003f501a01007387 */ /* 0x010fe80000100800 */
[----:B------:R0:W-:Y:S04]  /*8bd0*/  STL [R1+0x3f4c], R0 ;  /* 0x003f4c0001007387 */ /* 0x0001e80000100800 */
[----:B------:R-:W4:Y:S01]  /*8be0*/  LDL.LU.64 R14, [R1+0x3a0] ;  /* 0x0003a000010e7983 */ /* 0x000f220000300a00 */
[----:B0-----:R-:W-:-:S03]  /*8bf0*/  IMAD.MOV.U32 R0, RZ, RZ, R27 ;  /* 0x000000ffff007224 */ /* 0x001fc600078e001b */
[----:B------:R-:W-:Y:S04]  /*8c00*/  STL [R1+0x3f48], R12 ;  /* 0x003f480c01007387 */ /* 0x000fe80000100800 */
[----:B------:R0:W-:Y:S04]  /*8c10*/  STL [R1+0x3f44], R0 ;  /* 0x003f440001007387 */ /* 0x0001e80000100800 */
[----:B------:R-:W4:Y:S04]  /*8c20*/  LDL.LU.64 R28, [R1+0x290] ;  /* 0x00029000011c7983 */ /* 0x000f280000300a00 */
[----:B------:R-:W4:Y:S01]  /*8c30*/  LDL.LU.64 R26, [R1+0x218] ;  /* 0x00021800011a7983 */ /* 0x000f220000300a00 */
[----:B0-----:R-:W-:-:S05]  /*8c40*/  IMAD.MOV.U32 R0, RZ, RZ, R13 ;  /* 0x000000ffff007224 */ /* 0x001fca00078e000d */
[----:B------:R0:W-:Y:S04]  /*8c50*/  STL [R1+0x3f3c], R0 ;  /* 0x003f3c0001007387 */ /* 0x0001e80000100800 */
[----:B------:R1:W-:Y:S04]  /*8c60*/  STL [R1+0x3f40], R32 ;  /* 0x003f402001007387 */ /* 0x0003e80000100800 */
[----:B------:R-:W4:Y:S01]  /*8c70*/  LDL.LU.64 R12, [R1+0x100] ;  /* 0x00010000010c7983 */ /* 0x000f220000300a00 */
[----:B0-----:R-:W-:-:S03]  /*8c80*/  IMAD.MOV.U32 R0, RZ, RZ, R33 ;  /* 0x000000ffff007224 */ /* 0x001fc600078e0021 */
[----:B-1----:R-:W4:Y:S04]  /*8c90*/  LDL.LU.64 R32, [R1+0x398] ;  /* 0x0003980001207983 */ /* 0x002f280000300a00 */
[----:B------:R0:W-:Y:S02]  /*8ca0*/  STL [R1+0x3f34], R0 ;  /* 0x003f340001007387 */ /* 0x0001e40000100800 */
[----:B0-----:R-:W-:Y:S02]  /*8cb0*/  IMAD.MOV.U32 R0, RZ, RZ, R7 ;  /* 0x000000ffff007224 */ /* 0x001fe400078e0007 */
[----:B------:R0:W-:Y:S04]  /*8cc0*/  STL [R1+0x3f38], R6 ;  /* 0x003f380601007387 */ /* 0x0001e80000100800 */
[----:B0-----:R-:W4:Y:S04]  /*8cd0*/  LDL.LU.64 R6, [R1+0x288] ;  /* 0x0002880001067983 */ /* 0x001f280000300a00 */
[----:B------:R0:W-:Y:S04]  /*8ce0*/  STL [R1+0x3f2c], R0 ;  /* 0x003f2c0001007387 */ /* 0x0001e80000100800 */
[----:B--2---:R1:W-:Y:S01]  /*8cf0*/  STL [R1+0x3f30], R8 ;  /* 0x003f300801007387 */ /* 0x0043e20000100800 */
[----:B0-----:R-:W-:-:S03]  /*8d00*/  IMAD.MOV.U32 R0, RZ, RZ, R9 ;  /* 0x000000ffff007224 */ /* 0x001fc600078e0009 */
[----:B-1----:R-:W2:Y:S04]  /*8d10*/  LDL.LU.64 R8, [R1+0x210] ;  /* 0x0002100001087983 */ /* 0x002ea80000300a00 */
[----:B------:R0:W-:Y:S04]  /*8d20*/  STL [R1+0x3f24], R0 ;  /* 0x003f240001007387 */ /* 0x0001e80000100800 */
[----:B------:R-:W-:Y:S04]  /*8d30*/  STL [R1+0x3f28], R22 ;  /* 0x003f281601007387 */ /* 0x000fe80000100800 */
[----:B------:R-:W2:Y:S01]  /*8d40*/  LDL.LU.64 R10, [R1+0xf8] ;  /* 0x0000f800010a7983 */ /* 0x000ea20000300a00 */
[----:B0-----:R-:W-:-:S05]  /*8d50*/  IMAD.MOV.U32 R0, RZ, RZ, R23 ;  /* 0x000000ffff007224 */ /* 0x001fca00078e0017 */
[----:B------:R0:W-:Y:S04]  /*8d60*/  STL [R1+0x3f1c], R0 ;  /* 0x003f1c0001007387 */ /* 0x0001e80000100800 */
[----:B------:R1:W-:Y:S01]  /*8d70*/  STL [R1+0x3f20], R16 ;  /* 0x003f201001007387 */ /* 0x0003e20000100800 */
[----:B0-----:R-:W-:-:S03]  /*8d80*/  IMAD.MOV.U32 R0, RZ, RZ, R17 ;  /* 0x000000ffff007224 */ /* 0x001fc600078e0011 */
[----:B------:R-:W2:Y:S04]  /*8d90*/  LDL.LU.64 R22, [R1+0x390] ;  /* 0x0003900001167983 */ /* 0x000ea80000300a00 */
[----:B-1----:R-:W2:Y:S04]  /*8da0*/  LDL.LU.64 R16, [R1+0x280] ;  /* 0x0002800001107983 */ /* 0x002ea80000300a00 */
[----:B------:R0:W-:Y:S02]  /*8db0*/  STL [R1+0x3f14], R0 ;  /* 0x003f140001007387 */ /* 0x0001e40000100800 */
[----:B0-----:R-:W-:-:S02]  /*8dc0*/  IMAD.MOV.U32 R0, RZ, RZ, R5 ;  /* 0x000000ffff007224 */ /* 0x001fc400078e0005 */
[----:B------:R0:W-:Y:S04]  /*8dd0*/  STL [R1+0x3f18], R4 ;  /* 0x003f180401007387 */ /* 0x0001e80000100800 */
[----:B0-----:R-:W2:Y:S04]  /*8de0*/  LDL.LU.64 R4, [R1+0x208] ;  /* 0x0002080001047983 */ /* 0x001ea80000300a00 */
[----:B------:R0:W-:Y:S02]  /*8df0*/  STL [R1+0x3f0c], R0 ;  /* 0x003f0c0001007387 */ /* 0x0001e40000100800 */
[----:B0-----:R-:W-:-:S02]  /*8e00*/  IMAD.MOV.U32 R0, RZ, RZ, R31 ;  /* 0x000000ffff007224 */ /* 0x001fc400078e001f */
[----:B------:R0:W-:Y:S04]  /*8e10*/  STL [R1+0x3f10], R30 ;  /* 0x003f101e01007387 */ /* 0x0001e80000100800 */
[----:B0-----:R-:W2:Y:S04]  /*8e20*/  LDL.LU.64 R30, [R1+0x4070] ;  /* 0x00407000011e7983 */ /* 0x001ea80000300a00 */
[----:B---3--:R-:W-:Y:S04]  /*8e30*/  STL [R1+0x3f08], R34 ;  /* 0x003f082201007387 */ /* 0x008fe80000100800 */
[----:B------:R0:W-:Y:S02]  /*8e40*/  STL [R1+0x3f04], R0 ;  /* 0x003f040001007387 */ /* 0x0001e40000100800 */
[----:B0-----:R-:W-:-:S02]  /*8e50*/  IMAD.MOV.U32 R0, RZ, RZ, R35 ;  /* 0x000000ffff007224 */ /* 0x001fc400078e0023 */
[----:B------:R-:W3:Y:S04]  /*8e60*/  LDL.LU.64 R34, [R1+0x388] ;  /* 0x0003880001227983 */ /* 0x000ee80000300a00 */
[----:B------:R0:W-:Y:S04]  /*8e70*/  STL [R1+0x3efc], R0 ;  /* 0x003efc0001007387 */ /* 0x0001e80000100800 */
[----:B----4-:R1:W-:Y:S01]  /*8e80*/  STL [R1+0x3f00], R14 ;  /* 0x003f000e01007387 */ /* 0x0103e20000100800 */
[----:B0-----:R-:W-:-:S03]  /*8e90*/  IMAD.MOV.U32 R0, RZ, RZ, R15 ;  /* 0x000000ffff007224 */ /* 0x001fc600078e000f */
[----:B-1----:R-:W4:Y:S04]  /*8ea0*/  LDL.LU.64 R14, [R1+0x278] ;  /* 0x00027800010e7983 */ /* 0x002f280000300a00 */
[----:B------:R0:W-:Y:S04]  /*8eb0*/  STL [R1+0x3ef4], R0 ;  /* 0x003ef40001007387 */ /* 0x0001e80000100800 */
[----:B------:R1:W-:Y:S01]  /*8ec0*/  STL [R1+0x3ef8], R28 ;  /* 0x003ef81c01007387 */ /* 0x0003e20000100800 */
[----:B0-----:R-:W-:-:S03]  /*8ed0*/  IMAD.MOV.U32 R0, RZ, RZ, R29 ;  /* 0x000000ffff007224 */ /* 0x001fc600078e001d */
[----:B-1----:R-:W4:Y:S04]  /*8ee0*/  LDL.LU.64 R28, [R1+0x4068] ;  /* 0x00406800011c7983 */ /* 0x002f280000300a00 */
[----:B------:R-:W-:Y:S04]  /*8ef0*/  STL [R1+0x3ef0], R26 ;  /* 0x003ef01a01007387 */ /* 0x000fe80000100800 */
[----:B------:R0:W-:Y:S02]  /*8f00*/  STL [R1+0x3eec], R0 ;  /* 0x003eec0001007387 */ /* 0x0001e40000100800 */
[----:B0-----:R-:W-:-:S02]  /*8f10*/  IMAD.MOV.U32 R0, RZ, RZ, R27 ;  /* 0x000000ffff007224 */ /* 0x001fc400078e001b */
[----:B------:R-:W4:Y:S04]  /*8f20*/  LDL.LU.64 R26, [R1+0x4060] ;  /* 0x00406000011a7983 */ /* 0x000f280000300a00 */
[----:B------:R-:W-:Y:S04]  /*8f30*/  STL [R1+0x3ee8], R12 ;  /* 0x003ee80c01007387 */ /* 0x000fe80000100800 */
[----:B------:R0:W-:Y:S02]  /*8f40*/  STL [R1+0x3ee4], R0 ;  /* 0x003ee40001007387 */ /* 0x0001e40000100800 */
[----:B0-----:R-:W-:-:S02]  /*8f50*/  IMAD.MOV.U32 R0, RZ, RZ, R13 ;  /* 0x000000ffff007224 */ /* 0x001fc400078e000d */
[----:B------:R-:W3:Y:S04]  /*8f60*/  LDL.LU.64 R12, [R1+0x4058] ;  /* 0x00405800010c7983 */ /* 0x000ee80000300a00 */
[----:B------:R-:W-:Y:S04]  /*8f70*/  STL [R1+0x3ee0], R32 ;  /* 0x003ee02001007387 */ /* 0x000fe80000100800 */
[----:B------:R0:W-:Y:S02]  /*8f80*/  STL [R1+0x3edc], R0 ;  /* 0x003edc0001007387 */ /* 0x0001e40000100800 */
[----:B0-----:R-:W-:-:S02]  /*8f90*/  IMAD.MOV.U32 R0, RZ, RZ, R33 ;  /* 0x000000ffff007224 */ /* 0x001fc400078e0021 */
[----:B------:R-:W4:Y:S04]  /*8fa0*/  LDL.LU.64 R32, [R1+0x380] ;  /* 0x0003800001207983 */ /* 0x000f280000300a00 */
[----:B------:R0:W-:Y:S04]  /*8fb0*/  STL [R1+0x3ed4], R0 ;  /* 0x003ed40001007387 */ /* 0x0001e80000100800 */
[----:B------:R1:W-:Y:S01]  /*8fc0*/  STL [R1+0x3ed8], R6 ;  /* 0x003ed80601007387 */ /* 0x0003e20000100800 */
[----:B0-----:R-:W-:-:S03]  /*8fd0*/  IMAD.MOV.U32 R0, RZ, RZ, R7 ;  /* 0x000000ffff007224 */ /* 0x001fc600078e0007 */
[----:B-1----:R-:W4:Y:S04]  /*8fe0*/  LDL.LU.64 R6, [R1+0x270] ;  /* 0x0002700001067983 */ /* 0x002f280000300a00 */
[----:B------:R0:W-:Y:S04]  /*8ff0*/  STL [R1+0x3ecc], R0 ;  /* 0x003ecc0001007387 */ /* 0x0001e80000100800 */
[----:B--2---:R1:W-:Y:S01]  /*9000*/  STL [R1+0x3ed0], R8 ;  /* 0x003ed00801007387 */ /* 0x0043e20000100800 */
[----:B0-----:R-:W-:-:S03]  /*9010*/  IMAD.MOV.U32 R0, RZ, RZ, R9 ;  /* 0x000000ffff007224 */ /* 0x001fc600078e0009 */
[----:B-1----:R-:W2:Y:S04]  /*9020*/  LDL.LU.64 R8, [R1+0x1f8] ;  /* 0x0001f80001087983 */ /* 0x002ea80000300a00 */
[----:B------:R0:W-:Y:S04]  /*9030*/  STL [R1+0x3ec4], R0 ;  /* 0x003ec40001007387 */ /* 0x0001e80000100800 */
[----:B------:R-:W-:Y:S01]  /*9040*/  STL [R1+0x3ec8], R10 ;  /* 0x003ec80a01007387 */ /* 0x000fe20000100800 */
[----:B0-----:R-:W-:-:S03]  /*9050*/  IMAD.MOV.U32 R0, RZ, RZ, R11 ;  /* 0x000000ffff007224 */ /* 0x001fc600078e000b */
[----:B------:R-:W-:Y:S04]  /*9060*/  STL [R1+0x3ec0], R22 ;  /* 0x003ec01601007387 */ /* 0x000fe80000100800 */
[----:B------:R0:W-:Y:S04]  /*9070*/  STL [R1+0x3ebc], R0 ;  /* 0x003ebc0001007387 */ /* 0x0001e80000100800 */
[----:B------:R-:W-:Y:S01]  /*9080*/  STL [R1+0x3eb8], R16 ;  /* 0x003eb81001007387 */ /* 0x000fe20000100800 */
[----:B0-----:R-:W-:-:S05]  /*9090*/  IMAD.MOV.U32 R0, RZ, RZ, R23 ;  /* 0x000000ffff007224 */ /* 0x001fca00078e0017 */
[----:B------:R0:W-:Y:S04]  /*90a0*/  STL [R1+0x3eb4], R0 ;  /* 0x003eb40001007387 */ /* 0x0001e80000100800 */
[----:B------:R-:W2:Y:S01]  /*90b0*/  LDL.LU.64 R10, [R1+0x378] ;  /* 0x00037800010a7983 */ /* 0x000ea20000300a00 */
[----:B0-----:R-:W-:-:S03]  /*90c0*/  IMAD.MOV.U32 R0, RZ, RZ, R17 ;  /* 0x000000ffff007224 */ /* 0x001fc600078e0011 */
[----:B------:R-:W-:Y:S04]  /*90d0*/  STL [R1+0x3eb0], R4 ;  /* 0x003eb00401007387 */ /* 0x000fe80000100800 */
[----:B------:R0:W-:Y:S04]  /*90e0*/  STL [R1+0x3eac], R0 ;  /* 0x003eac0001007387 */ /* 0x0001e80000100800 */
[----:B------:R-:W2:Y:S01]  /*90f0*/  LDL.LU.64 R16, [R1+0x268] ;  /* 0x0002680001107983 */ /* 0x000ea20000300a00 */
[----:B0-----:R-:W-:-:S03]  /*9100*/  IMAD.MOV.U32 R0, RZ, RZ, R5 ;  /* 0x000000ffff007224 */ /* 0x001fc600078e0005 */
[----:B---3--:R-:W-:Y:S04]  /*9110*/  STL [R1+0x3ea8], R12 ;  /* 0x003ea80c01007387 */ /* 0x008fe80000100800 */
[----:B------:R0:W-:Y:S02]  /*9120*/  STL [R1+0x3ea4], R0 ;  /* 0x003ea40001007387 */ /* 0x0001e40000100800 */
[----:B0-----:R-:W-:Y:S02]  /*9130*/  IMAD.MOV.U32 R0, RZ, RZ, R13 ;  /* 0x000000ffff007224 */ /* 0x001fe400078e000d */
[----:B------:R-:W3:Y:S04]  /*9140*/  LDL.LU.64 R12, [R1+0x4050] ;  /* 0x00405000010c7983 */ /* 0x000ee80000300a00 */
[----:B------:R-:W-:Y:S04]  /*9150*/  STL [R1+0x3ea0], R34 ;  /* 0x003ea02201007387 */ /* 0x000fe80000100800 */
[----:B------:R0:W-:Y:S02]  /*9160*/  STL [R1+0x3e9c], R0 ;  /* 0x003e9c0001007387 */ /* 0x0001e40000100800 */
[----:B0-----:R-:W-:-:S02]  /*9170*/  IMAD.MOV.U32 R0, RZ, RZ, R35 ;  /* 0x000000ffff007224 */ /* 0x001fc400078e0023 */
[----:B------:R-:W2:Y:S04]  /*9180*/  LDL.LU.64 R34, [R1+0xd8] ;  /* 0x0000d80001227983 */ /* 0x000ea80000300a00 */
[----:B------:R0:W-:Y:S04]  /*9190*/  STL [R1+0x3e94], R0 ;  /* 0x003e940001007387 */ /* 0x0001e80000100800 */
[----:B----4-:R-:W-:Y:S04]  /*91a0*/  STL [R1+0x3e98], R14 ;  /* 0x003e980e01007387 */ /* 0x010fe80000100800 */
[----:B------:R-:W4:Y:S01]  /*91b0*/  LDL.LU.64 R22, [R1+0x370] ;  /* 0x0003700001167983 */ /* 0x000f220000300a00 */
[----:B0-----:R-:W-:-:S05]  /*91c0*/  IMAD.MOV.U32 R0, RZ, RZ, R15 ;  /* 0x000000ffff007224 */ /* 0x001fca00078e000f */
[----:B------:R3:W-:Y:S02]  /*91d0*/  STL [R1+0x3e8c], R0 ;  /* 0x003e8c0001007387 */ /* 0x0007e40000100800 */
[----:B---3--:R-:W-:Y:S02]  /*91e0*/  IMAD.MOV.U32 R0, RZ, RZ, R13 ;  /* 0x000000ffff007224 */ /* 0x008fe400078e000d */
[----:B------:R0:W-:Y:S04]  /*91f0*/  STL [R1+0x3e90], R12 ;  /* 0x003e900c01007387 */ /* 0x0001e80000100800 */
[----:B0-----:R-:W3:Y:S04]  /*9200*/  LDL.LU.64 R12, [R1+0x260] ;  /* 0x00026000010c7983 */ /* 0x001ee80000300a00 */
[----:B------:R0:W-:Y:S04]  /*9210*/  STL [R1+0x3e84], R0 ;  /* 0x003e840001007387 */ /* 0x0001e80000100800 */
[----:B------:R1:W-:Y:S01]  /*9220*/  STL [R1+0x3e88], R26 ;  /* 0x003e881a01007387 */ /* 0x0003e20000100800 */
[----:B0-----:R-:W-:-:S03]  /*9230*/  IMAD.MOV.U32 R0, RZ, RZ, R27 ;  /* 0x000000ffff007224 */ /* 0x001fc600078e001b */
[----:B-1----:R-:W3:Y:S04]  /*9240*/  LDL.LU.64 R26, [R1+0x1e8] ;  /* 0x0001e800011a7983 */ /* 0x002ee80000300a00 */
[----:B------:R0:W-:Y:S04]  /*9250*/  STL [R1+0x3e7c], R0 ;  /* 0x003e7c0001007387 */ /* 0x0001e80000100800 */
[----:B------:R-:W-:Y:S04]  /*9260*/  STL [R1+0x3e80], R32 ;  /* 0x003e802001007387 */ /* 0x000fe80000100800 */
[----:B------:R-:W3:Y:S01]  /*9270*/  LDL.LU.64 R4, [R1+0xd0] ;  /* 0x0000d00001047983 */ /* 0x000ee20000300a00 */
[----:B0-----:R-:W-:-:S05]  /*9280*/  IMAD.MOV.U32 R0, RZ, RZ, R33 ;  /* 0x000000ffff007224 */ /* 0x001fca00078e0021 */
[----:B------:R0:W-:Y:S04]  /*9290*/  STL [R1+0x3e74], R0 ;  /* 0x003e740001007387 */ /* 0x0001e80000100800 */
[----:B------:R1:W-:Y:S04]  /*92a0*/  STL [R1+0x3e78], R6 ;  /* 0x003e780601007387 */ /* 0x0003e80000100800 */
[----:B------:R-:W3:Y:S01]  /*92b0*/  LDL.LU.64 R14, [R1+0x368] ;  /* 0x00036800010e7983 */ /* 0x000ee20000300a00 */
[----:B0-----:R-:W-:-:S03]  /*92c0*/  IMAD.MOV.U32 R0, RZ, RZ, R7 ;  /* 0x000000ffff007224 */ /* 0x001fc600078e0007 */
[----:B--2---:R-:W-:Y:S04]  /*92d0*/  STL [R1+0x3e70], R8 ;  /* 0x003e700801007387 */ /* 0x004fe80000100800 */
[----:B------:R0:W-:Y:S04]  /*92e0*/  STL [R1+0x3e6c], R0 ;  /* 0x003e6c0001007387 */ /* 0x0001e80000100800 */
[----:B-1----:R-:W2:Y:S01]  /*92f0*/  LDL.LU.64 R6, [R1+0x258] ;  /* 0x0002580001067983 */ /* 0x002ea20000300a00 */
[----:B0-----:R-:W-:-:S03]  /*9300*/  IMAD.MOV.U32 R0, RZ, RZ, R9 ;  /* 0x000000ffff007224 */ /* 0x001fc600078e0009 */
[----:B------:R-:W-:Y:S04]  /*9310*/  STL [R1+0x3e68], R28 ;  /* 0x003e681c01007387 */ /* 0x000fe80000100800 */
[----:B------:R0:W-:Y:S04]  /*9320*/  STL [R1+0x3e64], R0 ;  /* 0x003e640001007387 */ /* 0x0001e80000100800 */
[----:B------:R-:W2:Y:S01]  /*9330*/  LDL.LU.64 R8, [R1+0x1e0] ;  /* 0x0001e00001087983 */ /* 0x000ea20000300a00 */
[----:B0-----:R-:W-:-:S03]  /*9340*/  IMAD.MOV.U32 R0, RZ, RZ, R29 ;  /* 0x000000ffff007224 */ /* 0x001fc600078e001d */
[----:B------:R-:W4:Y:S04]  /*9350*/  LDL.LU.64 R28, [R1+0x4048] ;  /* 0x00404800011c7983 */ /* 0x000f280000300a00 */
[----:B------:R-:W-:Y:S04]  /*9360*/  STL [R1+0x3e60], R10 ;  /* 0x003e600a01007387 */ /* 0x000fe80000100800 */
[----:B------:R0:W-:Y:S04]  /*9370*/  STL [R1+0x3e5c], R0 ;  /* 0x003e5c0001007387 */ /* 0x0001e80000100800 */
[----:B------:R-:W2:Y:S01]  /*9380*/  LDL.LU.64 R32, [R1+0xc8] ;  /* 0x0000c80001207983 */ /* 0x000ea20000300a00 */
[----:B0-----:R-:W-:-:S03]  /*9390*/  IMAD.MOV.U32 R0, RZ, RZ, R11 ;  /* 0x000000ffff007224 */ /* 0x001fc600078e000b */
[----:B------:R-:W-:Y:S04]  /*93a0*/  STL [R1+0x3e58], R16 ;  /* 0x003e581001007387 */ /* 0x000fe80000100800 */
[----:B------:R0:W-:Y:S02]  /*93b0*/  STL [R1+0x3e54], R0 ;  /* 0x003e540001007387 */ /* 0x0001e40000100800 */
[----:B0-----:R-:W-:Y:S02]  /*93c0*/  IMAD.MOV.U32 R0, RZ, RZ, R17 ;  /* 0x000000ffff007224 */ /* 0x001fe400078e0011 */
[----:B------:R-:W2:Y:S04]  /*93d0*/  LDL.LU.64 R16, [R1+0x360] ;  /* 0x0003600001107983 */ /* 0x000ea80000300a00 */
[----:B------:R4:W-:Y:S02]  /*93e0*/  STL [R1+0x3e4c], R0 ;  /* 0x003e4c0001007387 */ /* 0x0009e40000100800 */
[----:B----4-:R-:W-:-:S02]  /*93f0*/  IMAD.MOV.U32 R0, RZ, RZ, R29 ;  /* 0x000000ffff007224 */ /* 0x010fc400078e001d */
[----:B------:R0:W-:Y:S04]  /*9400*/  STL [R1+0x3e50], R28 ;  /* 0x003e501c01007387 */ /* 0x0001e80000100800 */
[----:B0-----:R-:W4:Y:S04]  /*9410*/  LDL.LU.64 R28, [R1+0x250] ;  /* 0x00025000011c7983 */ /* 0x001f280000300a00 */
[----:B------:R0:W-:Y:S04]  /*9420*/  STL [R1+0x3e44], R0 ;  /* 0x003e440001007387 */ /* 0x0001e80000100800 */
[----:B------:R1:W-:Y:S01]  /*9430*/  STL [R1+0x3e48], R34 ;  /* 0x003e482201007387 */ /* 0x0003e20000100800 */
[----:B0-----:R-:W-:-:S03]  /*9440*/  IMAD.MOV.U32 R0, RZ, RZ, R35 ;  /* 0x000000ffff007224 */ /* 0x001fc600078e0023 */
[----:B-1----:R-:W4:Y:S04]  /*9450*/  LDL.LU.64 R34, [R1+0x1d8] ;  /* 0x0001d80001227983 */ /* 0x002f280000300a00 */
[----:B------:R0:W-:Y:S04]  /*9460*/  STL [R1+0x3e3c], R0 ;  /* 0x003e3c0001007387 */ /* 0x0001e80000100800 */
[----:B------:R-:W-:Y:S04]  /*9470*/  STL [R1+0x3e40], R22 ;  /* 0x003e401601007387 */ /* 0x000fe80000100800 */
[----:B------:R-:W4:Y:S01]  /*9480*/  LDL.LU.64 R10, [R1+0xc0] ;  /* 0x0000c000010a7983 */ /* 0x000f220000300a00 */
[----:B0-----:R-:W-:-:S05]  /*9490*/  IMAD.MOV.U32 R0, RZ, RZ, R23 ;  /* 0x000000ffff007224 */ /* 0x001fca00078e0017 */
[----:B------:R0:W-:Y:S04]  /*94a0*/  STL [R1+0x3e34], R0 ;  /* 0x003e340001007387 */ /* 0x0001e80000100800 */
[----:B---3--:R1:W-:Y:S01]  /*94b0*/  STL [R1+0x3e38], R12 ;  /* 0x003e380c01007387 */ /* 0x0083e20000100800 */
[----:B0-----:R-:W-:-:S03]  /*94c0*/  IMAD.MOV.U32 R0, RZ, RZ, R13 ;  /* 0x000000ffff007224 */ /* 0x001fc600078e000d */
[----:B-1----:R-:W3:Y:S04]  /*94d0*/  LDL.LU.64 R12, [R1+0x358] ;  /* 0x00035800010c7983 */ /* 0x002ee80000300a00 */
[----:B------:R0:W-:Y:S04]  /*94e0*/  STL [R1+0x3e2c], R0 ;  /* 0x003e2c0001007387 */ /* 0x0001e80000100800 */
[----:B------:R1:W-:Y:S01]  /*94f0*/  STL [R1+0x3e30], R26 ;  /* 0x003e301a01007387 */ /* 0x0003e20000100800 */
[----:B0-----:R-:W-:-:S03]  /*9500*/  IMAD.MOV.U32 R0, RZ, RZ, R27 ;  /* 0x000000ffff007224 */ /* 0x001fc600078e001b */
[----:B-1----:R-:W3:Y:S04]  /*9510*/  LDL.LU.64 R26, [R1+0x248] ;  /* 0x00024800011a7983 */ /* 0x002ee80000300a00 */
[----:B------:R0:W-:Y:S04]  /*9520*/  STL [R1+0x3e24], R0 ;  /* 0x003e240001007387 */ /* 0x0001e80000100800 */
[----:B------:R1:W-:Y:S01]  /*9530*/  STL [R1+0x3e28], R4 ;  /* 0x003e280401007387 */ /* 0x0003e20000100800 */
[----:B0-----:R-:W-:-:S03]  /*9540*/  IMAD.MOV.U32 R0, RZ, RZ, R5 ;  /* 0x000000ffff007224 */ /* 0x001fc600078e0005 */
[----:B------:R-:W-:Y:S04]  /*9550*/  STL [R1+0x3e20], R14 ;  /* 0x003e200e01007387 */ /* 0x000fe80000100800 */
[----:B------:R0:W-:Y:S04]  /*9560*/  STL [R1+0x3e1c], R0 ;  /* 0x003e1c0001007387 */ /* 0x0001e80000100800 */
[----:B-1----:R-:W3:Y:S01]  /*9570*/  LDL.LU.64 R4, [R1+0x1d0] ;  /* 0x0001d00001047983 */ /* 0x002ee20000300a00 */
[----:B0-----:R-:W-:-:S03]  /*9580*/  IMAD.MOV.U32 R0, RZ, RZ, R15 ;  /* 0x000000ffff007224 */ /* 0x001fc600078e000f */
[----:B--2---:R-:W-:Y:S04]  /*9590*/  STL [R1+0x3e18], R6 ;  /* 0x003e180601007387 */ /* 0x004fe80000100800 */
[----:B------:R0:W-:Y:S04]  /*95a0*/  STL [R1+0x3e14], R0 ;  /* 0x003e140001007387 */ /* 0x0001e80000100800 */
[----:B------:R-:W2:Y:S01]  /*95b0*/  LDL.LU.64 R14, [R1+0xb8] ;  /* 0x0000b800010e7983 */ /* 0x000ea20000300a00 */
[----:B0-----:R-:W-:-:S03]  /*95c0*/  IMAD.MOV.U32 R0, RZ, RZ, R7 ;  /* 0x000000ffff007224 */ /* 0x001fc600078e0007 */
[----:B------:R-:W-:Y:S04]  /*95d0*/  STL [R1+0x3e10], R8 ;  /* 0x003e100801007387 */ /* 0x000fe80000100800 */
[----:B------:R0:W-:Y:S04]  /*95e0*/  STL [R1+0x3e0c], R0 ;  /* 0x003e0c0001007387 */ /* 0x0001e80000100800 */
[----:B------:R-:W2:Y:S01]  /*95f0*/  LDL.LU.64 R6, [R1+0x350] ;  /* 0x0003500001067983 */ /* 0x000ea20000300a00 */
[----:B0-----:R-:W-:-:S03]  /*9600*/  IMAD.MOV.U32 R0, RZ, RZ, R9 ;  /* 0x000000ffff007224 */ /* 0x001fc600078e0009 */
[----:B------:R-:W-:Y:S04]  /*9610*/  STL [R1+0x3e08], R32 ;  /* 0x003e082001007387 */ /* 0x000fe80000100800 */
[----:B------:R0:W-:Y:S04]  /*9620*/  STL [R1+0x3e04], R0 ;  /* 0x003e040001007387 */ /* 0x0001e80000100800 */
[----:B------:R-:W2:Y:S01]  /*9630*/  LDL.LU.64 R8, [R1+0x240] ;  /* 0x0002400001087983 */ /* 0x000ea20000300a00 */
[----:B0-----:R-:W-:-:S03]  /*9640*/  IMAD.MOV.U32 R0, RZ, RZ, R33 ;  /* 0x000000ffff007224 */ /* 0x001fc600078e0021 */
[----:B------:R-:W2:Y:S04]  /*9650*/  LDL.LU.64 R32, [R1+0x1c8] ;  /* 0x0001c80001207983 */ /* 0x000ea80000300a00 */
[----:B------:R0:W-:Y:S04]  /*9660*/  STL [R1+0x3dfc], R0 ;  /* 0x003dfc0001007387 */ /* 0x0001e80000100800 */
[----:B------:R-:W-:Y:S04]  /*9670*/  STL [R1+0x3e00], R16 ;  /* 0x003e001001007387 */ /* 0x000fe80000100800 */
[----:B------:R-:W2:Y:S01]  /*9680*/  LDL.LU.64 R22, [R1+0xb0] ;  /* 0x0000b00001167983 */ /* 0x000ea20000300a00 */
[----:B0-----:R-:W-:-:S05]  /*9690*/  IMAD.MOV.U32 R0, RZ, RZ, R17 ;  /* 0x000000ffff007224 */ /* 0x001fca00078e0011 */
[----:B------:R0:W-:Y:S04]  /*96a0*/  STL [R1+0x3df4], R0 ;  /* 0x003df40001007387 */ /* 0x0001e80000100800 */
[----:B----4-:R1:W-:Y:S01]  /*96b0*/  STL [R1+0x3df8], R28 ;  /* 0x003df81c01007387 */ /* 0x0103e20000100800 */
[----:B0-----:R-:W-:-:S03]  /*96c0*/  IMAD.MOV.U32 R0, RZ, RZ, R29 ;  /* 0x000000ffff007224 */ /* 0x001fc600078e001d */
[----:B-1----:R-:W4:Y:S04]  /*96d0*/  LDL.LU.64 R28, [R1+0x348] ;  /* 0x00034800011c7983 */ /* 0x002f280000300a00 */
[----:B------:R0:W-:Y:S04]  /*96e0*/  STL [R1+0x3dec], R0 ;  /* 0x003dec0001007387 */ /* 0x0001e80000100800 */
[----:B------:R1:W-:Y:S04]  /*96f0*/  STL [R1+0x3df0], R34 ;  /* 0x003df02201007387 */ /* 0x0003e80000100800 */
[----:B------:R-:W4:Y:S01]  /*9700*/  LDL.LU.64 R16, [R1+0x238] ;  /* 0x0002380001107983 */ /* 0x000f220000300a00 */
[----:B0-----:R-:W-:-:S03]  /*9710*/  IMAD.MOV.U32 R0, RZ, RZ, R35 ;  /* 0x000000ffff007224 */ /* 0x001fc600078e0023 */
[----:B------:R-:W-:Y:S04]  /*9720*/  STL [R1+0x3de8], R10 ;  /* 0x003de80a01007387 */ /* 0x000fe80000100800 */
[----:B------:R0:W-:Y:S04]  /*9730*/  STL [R1+0x3de4], R0 ;  /* 0x003de40001007387 */ /* 0x0001e80000100800 */
[----:B-1----:R-:W4:Y:S01]  /*9740*/  LDL.LU.64 R34, [R1+0x1c0] ;  /* 0x0001c00001227983 */ /* 0x002f220000300a00 */
[----:B0-----:R-:W-:-:S03]  /*9750*/  IMAD.MOV.U32 R0, RZ, RZ, R11 ;  /* 0x000000ffff007224 */ /* 0x001fc600078e000b */
[----:B---3--:R-:W-:Y:S04]  /*9760*/  STL [R1+0x3de0], R12 ;  /* 0x003de00c01007387 */ /* 0x008fe80000100800 */
[----:B------:R0:W-:Y:S04]  /*9770*/  STL [R1+0x3ddc], R0 ;  /* 0x003ddc0001007387 */ /* 0x0001e80000100800 */
[----:B------:R-:W3:Y:S01]  /*9780*/  LDL.LU.64 R10, [R1+0xa8] ;  /* 0x0000a800010a7983 */ /* 0x000ee20000300a00 */
[----:B0-----:R-:W-:-:S03]  /*9790*/  IMAD.MOV.U32 R0, RZ, RZ, R13 ;  /* 0x000000ffff007224 */ /* 0x001fc600078e000d */
[----:B------:R-:W-:Y:S04]  /*97a0*/  STL [R1+0x3dd8], R26 ;  /* 0x003dd81a01007387 */ /* 0x000fe80000100800 */
[----:B------:R0:W-:Y:S04]  /*97b0*/  STL [R1+0x3dd4], R0 ;  /* 0x003dd40001007387 */ /* 0x0001e80000100800 */
[----:B------:R-:W3:Y:S01]  /*97c0*/  LDL.LU.64 R12, [R1+0x340] ;  /* 0x00034000010c7983 */ /* 0x000ee20000300a00 */
[----:B0-----:R-:W-:-:S03]  /*97d0*/  IMAD.MOV.U32 R0, RZ, RZ, R27 ;  /* 0x000000ffff007224 */ /* 0x001fc600078e001b */
[----:B------:R-:W3:Y:S04]  /*97e0*/  LDL.LU.64 R26, [R1+0x1b8] ;  /* 0x0001b800011a7983 */ /* 0x000ee80000300a00 */
[----:B------:R0:W-:Y:S04]  /*97f0*/  STL [R1+0x3dcc], R0 ;  /* 0x003dcc0001007387 */ /* 0x0001e80000100800 */
[----:B------:R1:W-:Y:S01]  /*9800*/  STL [R1+0x3dd0], R4 ;  /* 0x003dd00401007387 */ /* 0x0003e20000100800 */
[----:B0-----:R-:W-:-:S03]  /*9810*/  IMAD.MOV.U32 R0, RZ, RZ, R5 ;  /* 0x000000ffff007224 */ /* 0x001fc600078e0005 */
[----:B-1----:R-:W3:Y:S04]  /*9820*/  LDL.LU.64 R4, [R1+0x1b0] ;  /* 0x0001b00001047983 */ /* 0x002ee80000300a00 */
[----:B------:R0:W-:Y:S04]  /*9830*/  STL [R1+0x3dc4], R0 ;  /* 0x003dc40001007387 */ /* 0x0001e80000100800 */
[----:B--2---:R1:W-:Y:S01]  /*9840*/  STL [R1+0x3dc8], R14 ;  /* 0x003dc80e01007387 */ /* 0x0043e20000100800 */
[----:B0-----:R-:W-:-:S03]  /*9850*/  IMAD.MOV.U32 R0, RZ, RZ, R15 ;  /* 0x000000ffff007224 */ /* 0x001fc600078e000f */
[----:B-1----:R-:W2:Y:S04]  /*9860*/  LDL.LU.64 R14, [R1+0xa0] ;  /* 0x0000a000010e7983 */ /* 0x002ea80000300a00 */
[----:B------:R0:W-:Y:S04]  /*9870*/  STL [R1+0x3dbc], R0 ;  /* 0x003dbc0001007387 */ /* 0x0001e80000100800 */
[----:B------:R1:W-:Y:S01]  /*9880*/  STL [R1+0x3dc0], R6 ;  /* 0x003dc00601007387 */ /* 0x0003e20000100800 */
[----:B0-----:R-:W-:-:S03]  /*9890*/  IMAD.MOV.U32 R0, RZ, RZ, R7 ;  /* 0x000000ffff007224 */ /* 0x001fc600078e0007 */
[----:B-1----:R-:W2:Y:S04]  /*98a0*/  LDL.LU.64 R6, [R1+0x338] ;  /* 0x0003380001067983 */ /* 0x002ea80000300a00 */
[----:B------:R0:W-:Y:S04]  /*98b0*/  STL [R1+0x3db4], R0 ;  /* 0x003db40001007387 */ /* 0x0001e80000100800 */
[----:B------:R1:W-:Y:S01]  /*98c0*/  STL [R1+0x3db8], R8 ;  /* 0x003db80801007387 */ /* 0x0003e20000100800 */
[----:B0-----:R-:W-:-:S03]  /*98d0*/  IMAD.MOV.U32 R0, RZ, RZ, R9 ;  /* 0x000000ffff007224 */ /* 0x001fc600078e0009 */
[----:B------:R-:W-:Y:S04]  /*98e0*/  STL [R1+0x3db0], R32 ;  /* 0x003db02001007387 */ /* 0x000fe80000100800 */
[----:B------:R0:W-:Y:S04]  /*98f0*/  STL [R1+0x3dac], R0 ;  /* 0x003dac0001007387 */ /* 0x0001e80000100800 */
[----:B-1----:R-:W2:Y:S01]  /*9900*/  LDL.LU.64 R8, [R1+0x1a8] ;  /* 0x0001a80001087983 */ /* 0x002ea20000300a00 */
[----:B0-----:R-:W-:-:S03]  /*9910*/  IMAD.MOV.U32 R0, RZ, RZ, R33 ;  /* 0x000000ffff007224 */ /* 0x001fc600078e0021 */
[----:B------:R-:W-:Y:S04]  /*9920*/  STL [R1+0x3da8], R22 ;  /* 0x003da81601007387 */ /* 0x000fe80000100800 */
[----:B------:R0:W-:Y:S04]  /*9930*/  STL [R1+0x3da4], R0 ;  /* 0x003da40001007387 */ /* 0x0001e80000100800 */
[----:B------:R-:W2:Y:S01]  /*9940*/  LDL.LU.64 R32, [R1+0x1a0] ;  /* 0x0001a00001207983 */ /* 0x000ea20000300a00 */
[----:B0-----:R-:W-:-:S03]  /*9950*/  IMAD.MOV.U32 R0, RZ, RZ, R23 ;  /* 0x000000ffff007224 */ /* 0x001fc600078e0017 */
[----:B------:R-:W2:Y:S04]  /*9960*/  LDL.LU.64 R22, [R1+0x4040] ;  /* 0x0040400001167983 */ /* 0x000ea80000300a00 */
[----:B----4-:R-:W-:Y:S04]  /*9970*/  STL [R1+0x3da0], R28 ;  /* 0x003da01c01007387 */ /* 0x010fe80000100800 */
[----:B------:R0:W-:Y:S02]  /*9980*/  STL [R1+0x3d9c], R0 ;  /* 0x003d9c0001007387 */ /* 0x0001e40000100800 */
[----:B0-----:R-:W-:-:S02]  /*9990*/  IMAD.MOV.U32 R0, RZ, RZ, R29 ;  /* 0x000000ffff007224 */ /* 0x001fc400078e001d */
[----:B------:R-:W-:Y:S04]  /*99a0*/  STL [R1+0x3d98], R16 ;  /* 0x003d981001007387 */ /* 0x000fe80000100800 */
[----:B------:R0:W-:Y:S04]  /*99b0*/  STL [R1+0x3d94], R0 ;  /* 0x003d940001007387 */ /* 0x0001e80000100800 */
[----:B------:R-:W4:Y:S01]  /*99c0*/  LDL.LU.64 R28, [R1+0x330] ;  /* 0x00033000011c7983 */ /* 0x000f220000300a00 */
[----:B0-----:R-:W-:-:S03]  /*99d0*/  IMAD.MOV.U32 R0, RZ, RZ, R17 ;  /* 0x000000ffff007224 */ /* 0x001fc600078e0011 */
[----:B------:R-:W-:Y:S04]  /*99e0*/  STL [R1+0x3d90], R34 ;  /* 0x003d902201007387 */ /* 0x000fe80000100800 */
[----:B------:R0:W-:Y:S04]  /*99f0*/  STL [R1+0x3d8c], R0 ;  /* 0x003d8c0001007387 */ /* 0x0001e80000100800 */
[----:B------:R-:W4:Y:S01]  /*9a00*/  LDL.LU.64 R16, [R1+0x198] ;  /* 0x0001980001107983 */ /* 0x000f220000300a00 */
[----:B0-----:R-:W-:-:S03]  /*9a10*/  IMAD.MOV.U32 R0, RZ, RZ, R35 ;  /* 0x000000ffff007224 */ /* 0x001fc600078e0023 */
[----:B---3--:R-:W-:Y:S04]  /*9a20*/  STL [R1+0x3d88], R10 ;  /* 0x003d880a01007387 */ /* 0x008fe80000100800 */
[----:B------:R0:W-:Y:S04]  /*9a30*/  STL [R1+0x3d84], R0 ;  /* 0x003d840001007387 */ /* 0x0001e80000100800 */
[----:B------:R-:W3:Y:S01]  /*9a40*/  LDL.LU.64 R34, [R1+0x190] ;  /* 0x0001900001227983 */ /* 0x000ee20000300a00 */
[----:B0-----:R-:W-:-:S03]  /*9a50*/  IMAD.MOV.U32 R0, RZ, RZ, R11 ;  /* 0x000000ffff007224 */ /* 0x001fc600078e000b */
[----:B------:R-:W-:Y:S04]  /*9a60*/  STL [R1+0x3d80], R12 ;  /* 0x003d800c01007387 */ /* 0x000fe80000100800 */
[----:B------:R0:W-:Y:S04]  /*9a70*/  STL [R1+0x3d7c], R0 ;  /* 0x003d7c0001007387 */ /* 0x0001e80000100800 */
[----:B------:R-:W-:Y:S01]  /*9a80*/  STL [R1+0x3d78], R26 ;  /* 0x003d781a01007387 */ /* 0x000fe20000100800 */
[----:B0-----:R-:W-:-:S05]  /*9a90*/  IMAD.MOV.U32 R0, RZ, RZ, R13 ;  /* 0x000000ffff007224 */ /* 0x001fca00078e000d */
[----:B------:R0:W-:Y:S04]  /*9aa0*/  STL [R1+0x3d74], R0 ;  /* 0x003d740001007387 */ /* 0x0001e80000100800 */
[----:B------:R-:W3:Y:S01]  /*9ab0*/  LDL.LU.64 R12, [R1+0x328] ;  /* 0x00032800010c7983 */ /* 0x000ee20000300a00 */
[----:B0-----:R-:W-:-:S03]  /*9ac0*/  IMAD.MOV.U32 R0, RZ, RZ, R27 ;  /* 0x000000ffff007224 */ /* 0x001fc600078e001b */
[----:B------:R-:W-:Y:S04]  /*9ad0*/  STL [R1+0x3d70], R4 ;  /* 0x003d700401007387 */ /* 0x000fe80000100800 */
[----:B------:R0:W-:Y:S04]  /*9ae0*/  STL [R1+0x3d6c], R0 ;  /* 0x003d6c0001007387 */ /* 0x0001e80000100800 */
[----:B------:R-:W3:Y:S01]  /*9af0*/  LDL.LU.64 R26, [R1+0x188] ;  /* 0x00018800011a7983 */ /* 0x000ee20000300a00 */
        /* <DEDUP_REMOVED lines=11> */
[----:B------:R1:W-:Y:S01]  /*9bb0*/  STL [R1+0x3d58], R8 ;  /* 0x003d580801007387 */ /* 0x0003e20000100800 */
[----:B0-----:R-:W-:-:S03]  /*9bc0*/  IMAD.MOV.U32 R0, RZ, RZ, R9 ;  /* 0x000000ffff007224 */ /* 0x001fc600078e0009 */
[----:B-1----:R-:W2:Y:S04]  /*9bd0*/  LDL.LU.64 R8, [R1+0x178] ;  /* 0x0001780001087983 */ /* 0x002ea80000300a00 */
[----:B------:R0:W-:Y:S04]  /*9be0*/  STL [R1+0x3d4c], R0 ;  /* 0x003d4c0001007387 */ /* 0x0001e80000100800 */
[----:B------:R1:W-:Y:S04]  /*9bf0*/  STL [R1+0x3d50], R32 ;  /* 0x003d502001007387 */ /* 0x0003e80000100800 */
[----:B------:R-:W2:Y:S01]  /*9c00*/  LDL.LU.64 R10, [R1+0x170] ;  /* 0x00017000010a7983 */ /* 0x000ea20000300a00 */
[----:B0-----:R-:W-:-:S03]  /*9c10*/  IMAD.MOV.U32 R0, RZ, RZ, R33 ;  /* 0x000000ffff007224 */ /* 0x001fc600078e0021 */
[----:B-1----:R-:W4:Y:S04]  /*9c20*/  LDL.LU.64 R32, [R1+0x4038] ;  /* 0x0040380001207983 */ /* 0x002f280000300a00 */
[----:B----4-:R-:W-:Y:S04]  /*9c30*/  STL [R1+0x3d48], R32 ;  /* 0x003d482001007387 */ /* 0x010fe80000100800 */
[----:B------:R0:W-:Y:S04]  /*9c40*/  STL [R1+0x3d44], R0 ;  /* 0x003d440001007387 */ /* 0x0001e80000100800 */
[----:B------:R-:W-:Y:S01]  /*9c50*/  STL [R1+0x3d40], R28 ;  /* 0x003d401c01007387 */ /* 0x000fe20000100800 */
[----:B0-----:R-:W-:-:S05]  /*9c60*/  IMAD.MOV.U32 R0, RZ, RZ, R33 ;  /* 0x000000ffff007224 */ /* 0x001fca00078e0021 */
        /* <DEDUP_REMOVED lines=11> */
[----:B------:R-:W2:Y:S04]  /*9d20*/  LDL.LU.64 R34, [R1+0x4030] ;  /* 0x0040300001227983 */ /* 0x000ea80000300a00 */
[----:B--2---:R-:W-:Y:S04]  /*9d30*/  STL [R1+0x3d28], R34 ;  /* 0x003d282201007387 */ /* 0x004fe80000100800 */
[----:B------:R0:W-:Y:S04]  /*9d40*/  STL [R1+0x3d24], R0 ;  /* 0x003d240001007387 */ /* 0x0001e80000100800 */
[----:B------:R-:W-:Y:S01]  /*9d50*/  STL [R1+0x3d20], R12 ;  /* 0x003d200c01007387 */ /* 0x000fe20000100800 */
[----:B0-----:R-:W-:-:S05]  /*9d60*/  IMAD.MOV.U32 R0, RZ, RZ, R35 ;  /* 0x000000ffff007224 */ /* 0x001fca00078e0023 */
[----:B------:R0:W-:Y:S02]  /*9d70*/  STL [R1+0x3d1c], R0 ;  /* 0x003d1c0001007387 */ /* 0x0001e40000100800 */
[----:B0-----:R-:W-:Y:S02]  /*9d80*/  IMAD.MOV.U32 R0, RZ, RZ, R13 ;  /* 0x000000ffff007224 */ /* 0x001fe400078e000d */
[----:B------:R-:W2:Y:S04]  /*9d90*/  LDL.LU.64 R12, [R1+0x310] ;  /* 0x00031000010c7983 */ /* 0x000ea80000300a00 */
[----:B------:R0:W-:Y:S04]  /*9da0*/  STL [R1+0x3d14], R0 ;  /* 0x003d140001007387 */ /* 0x0001e80000100800 */
[----:B------:R1:W-:Y:S04]  /*9db0*/  STL [R1+0x3d18], R26 ;  /* 0x003d181a01007387 */ /* 0x0003e80000100800 */
[----:B------:R-:W2:Y:S01]  /*9dc0*/  LDL.LU.64 R34, [R1+0x158] ;  /* 0x0001580001227983 */ /* 0x000ea20000300a00 */
[----:B0-----:R-:W-:-:S03]  /*9dd0*/  IMAD.MOV.U32 R0, RZ, RZ, R27 ;  /* 0x000000ffff007224 */ /* 0x001fc600078e001b */
[----:B------:R-:W-:Y:S04]  /*9de0*/  STL [R1+0x3d10], R4 ;  /* 0x003d100401007387 */ /* 0x000fe80000100800 */
[----:B------:R0:W-:Y:S04]  /*9df0*/  STL [R1+0x3d0c], R0 ;  /* 0x003d0c0001007387 */ /* 0x0001e80000100800 */
[----:B-1----:R-:W2:Y:S01]  /*9e00*/  LDL.LU.64 R26, [R1+0x150] ;  /* 0x00015000011a7983 */ /* 0x002ea20000300a00 */
[----:B0-----:R-:W-:-:S03]  /*9e10*/  IMAD.MOV.U32 R0, RZ, RZ, R5 ;  /* 0x000000ffff007224 */ /* 0x001fc600078e0005 */
[----:B------:R-:W2:Y:S04]  /*9e20*/  LDL.LU.64 R4, [R1+0x4028] ;  /* 0x0040280001047983 */ /* 0x000ea80000300a00 */
[----:B------:R-:W-:Y:S04]  /*9e30*/  STL [R1+0x3d08], R14 ;  /* 0x003d080e01007387 */ /* 0x000fe80000100800 */
[----:B------:R0:W-:Y:S02]  /*9e40*/  STL [R1+0x3d04], R0 ;  /* 0x003d040001007387 */ /* 0x0001e40000100800 */
[----:B0-----:R-:W-:-:S02]  /*9e50*/  IMAD.MOV.U32 R0, RZ, RZ, R15 ;  /* 0x000000ffff007224 */ /* 0x001fc400078e000f */
[----:B------:R-:W4:Y:S04]  /*9e60*/  LDL.LU.64 R14, [R1+0x4020] ;  /* 0x00402000010e7983 */ /* 0x000f280000300a00 */
[----:B------:R-:W-:Y:S04]  /*9e70*/  STL [R1+0x3d00], R6 ;  /* 0x003d000601007387 */ /* 0x000fe80000100800 */
[----:B------:R0:W-:Y:S02]  /*9e80*/  STL [R1+0x3cfc], R0 ;  /* 0x003cfc0001007387 */ /* 0x0001e40000100800 */
[----:B0-----:R-:W-:-:S02]  /*9e90*/  IMAD.MOV.U32 R0, RZ, RZ, R7 ;  /* 0x000000ffff007224 */ /* 0x001fc400078e0007 */
[----:B------:R-:W2:Y:S04]  /*9ea0*/  LDL.LU.64 R6, [R1+0x308] ;  /* 0x0003080001067983 */ /* 0x000ea80000300a00 */
[----:B------:R0:W-:Y:S04]  /*9eb0*/  STL [R1+0x3cf4], R0 ;  /* 0x003cf40001007387 */ /* 0x0001e80000100800 */
[----:B------:R1:W-:Y:S01]  /*9ec0*/  STL [R1+0x3cf8], R8 ;  /* 0x003cf80801007387 */ /* 0x0003e20000100800 */
[----:B0-----:R-:W-:-:S03]  /*9ed0*/  IMAD.MOV.U32 R0, RZ, RZ, R9 ;  /* 0x000000ffff007224 */ /* 0x001fc600078e0009 */
[----:B------:R-:W-:Y:S04]  /*9ee0*/  STL [R1+0x3cf0], R10 ;  /* 0x003cf00a01007387 */ /* 0x000fe80000100800 */
[----:B------:R0:W-:Y:S04]  /*9ef0*/  STL [R1+0x3cec], R0 ;  /* 0x003cec0001007387 */ /* 0x0001e80000100800 */
[----:B-1----:R-:W2:Y:S01]  /*9f00*/  LDL.LU.64 R8, [R1+0x148] ;  /* 0x0001480001087983 */ /* 0x002ea20000300a00 */
[----:B0-----:R-:W-:-:S03]  /*9f10*/  IMAD.MOV.U32 R0, RZ, RZ, R11 ;  /* 0x000000ffff007224 */ /* 0x001fc600078e000b */
[----:B----4-:R-:W-:Y:S04]  /*9f20*/  STL [R1+0x3ce8], R14 ;  /* 0x003ce80e01007387 */ /* 0x010fe80000100800 */
[----:B------:R0:W-:Y:S02]  /*9f30*/  STL [R1+0x3ce4], R0 ;  /* 0x003ce40001007387 */ /* 0x0001e40000100800 */
[----:B0-----:R-:W-:Y:S02]  /*9f40*/  IMAD.MOV.U32 R0, RZ, RZ, R15 ;  /* 0x000000ffff007224 */ /* 0x001fe400078e000f */
[----:B------:R-:W4:Y:S04]  /*9f50*/  LDL.LU.64 R14, [R1+0x4018] ;  /* 0x00401800010e7983 */ /* 0x000f280000300a00 */
[----:B------:R-:W-:Y:S04]  /*9f60*/  STL [R1+0x3ce0], R32 ;  /* 0x003ce02001007387 */ /* 0x000fe80000100800 */
[----:B------:R0:W-:Y:S04]  /*9f70*/  STL [R1+0x3cdc], R0 ;  /* 0x003cdc0001007387 */ /* 0x0001e80000100800 */
[----:B------:R-:W4:Y:S01]  /*9f80*/  LDL.LU.64 R10, [R1+0x68] ;  /* 0x00006800010a7983 */ /* 0x000f220000300a00 */
[----:B0-----:R-:W-:-:S05]  /*9f90*/  IMAD.MOV.U32 R0, RZ, RZ, R33 ;  /* 0x000000ffff007224 */ /* 0x001fca00078e0021 */
[----:B------:R0:W-:Y:S04]  /*9fa0*/  STL [R1+0x3cd4], R0 ;  /* 0x003cd40001007387 */ /* 0x0001e80000100800 */
[----:B------:R1:W-:Y:S04]  /*9fb0*/  STL [R1+0x3cd8], R28 ;  /* 0x003cd81c01007387 */ /* 0x0003e80000100800 */
[----:B------:R-:W4:Y:S01]  /*9fc0*/  LDL.LU.64 R32, [R1+0x300] ;  /* 0x0003000001207983 */ /* 0x000f220000300a00 */
[----:B0-----:R-:W-:-:S05]  /*9fd0*/  IMAD.MOV.U32 R0, RZ, RZ, R29 ;  /* 0x000000ffff007224 */ /* 0x001fca00078e001d */
[----:B------:R0:W-:Y:S04]  /*9fe0*/  STL [R1+0x3ccc], R0 ;  /* 0x003ccc0001007387 */ /* 0x0001e80000100800 */
[----:B---3--:R3:W-:Y:S04]  /*9ff0*/  STL [R1+0x3cd0], R16 ;  /* 0x003cd01001007387 */ /* 0x0087e80000100800 */
[----:B-1----:R-:W4:Y:S01]  /*a000*/  LDL.LU.64 R28, [R1+0x138] ;  /* 0x00013800011c7983 */ /* 0x002f220000300a00 */
[----:B0-----:R-:W-:-:S03]  /*a010*/  IMAD.MOV.U32 R0, RZ, RZ, R17 ;  /* 0x000000ffff007224 */ /* 0x001fc600078e0011 */
[----:B--2---:R-:W-:Y:S04]  /*a020*/  STL [R1+0x3cc8], R4 ;  /* 0x003cc80401007387 */ /* 0x004fe80000100800 */
[----:B------:R0:W-:Y:S04]  /*a030*/  STL [R1+0x3cc4], R0 ;  /* 0x003cc40001007387 */ /* 0x0001e80000100800 */
[----:B---3--:R-:W2:Y:S01]  /*a040*/  LDL.LU.64 R16, [R1+0x130] ;  /* 0x0001300001107983 */ /* 0x008ea20000300a00 */
        /* <DEDUP_REMOVED lines=10> */
[----:B------:R-:W3:Y:S04]  /*a0f0*/  LDL.LU.64 R4, [R1+0x128] ;  /* 0x0001280001047983 */ /* 0x000ee80000300a00 */
[----:B------:R-:W3:Y:S01]  /*a100*/  LDL.LU.64 R34, [R1+0x120] ;  /* 0x0001200001227983 */ /* 0x000ee20000300a00 */
[----:B0-----:R-:W-:-:S05]  /*a110*/  IMAD.MOV.U32 R0, RZ, RZ, R27 ;  /* 0x000000ffff007224 */ /* 0x001fca00078e001b */
[----:B------:R0:W-:Y:S04]  /*a120*/  STL [R1+0x3ca4], R0 ;  /* 0x003ca40001007387 */ /* 0x0001e80000100800 */
[----:B------:R1:W-:Y:S01]  /*a130*/  STL [R1+0x3ca8], R22 ;  /* 0x003ca81601007387 */ /* 0x0003e20000100800 */
[----:B0-----:R-:W-:-:S03]  /*a140*/  IMAD.MOV.U32 R0, RZ, RZ, R23 ;  /* 0x000000ffff007224 */ /* 0x001fc600078e0017 */
[----:B------:R-:W-:Y:S04]  /*a150*/  STL [R1+0x3ca0], R6 ;  /* 0x003ca00601007387 */ /* 0x000fe80000100800 */
[----:B------:R0:W-:Y:S04]  /*a160*/  STL [R1+0x3c9c], R0 ;  /* 0x003c9c0001007387 */ /* 0x0001e80000100800 */
[----:B------:R-:W3:Y:S04]  /*a170*/  LDL.LU.64 R26, [R1+0x2f0] ;  /* 0x0002f000011a7983 */ /* 0x000ee80000300a00 */
[----:B-1----:R-:W3:Y:S01]  /*a180*/  LDL.LU.64 R22, [R1+0x50] ;  /* 0x0000500001167983 */ /* 0x002ee20000300a00 */
[----:B0-----:R-:W-:-:S05]  /*a190*/  IMAD.MOV.U32 R0, RZ, RZ, R7 ;  /* 0x000000ffff007224 */ /* 0x001fca00078e0007 */
[----:B------:R0:W-:Y:S04]  /*a1a0*/  STL [R1+0x3c94], R0 ;  /* 0x003c940001007387 */ /* 0x0001e80000100800 */
[----:B------:R1:W-:Y:S04]  /*a1b0*/  STL [R1+0x3c98], R8 ;  /* 0x003c980801007387 */ /* 0x0003e80000100800 */
[----:B------:R-:W3:Y:S01]  /*a1c0*/  LDL.LU.64 R6, [R1+0x48] ;  /* 0x0000480001067983 */ /* 0x000ee20000300a00 */
[----:B0-----:R-:W-:-:S03]  /*a1d0*/  IMAD.MOV.U32 R0, RZ, RZ, R9 ;  /* 0x000000ffff007224 */ /* 0x001fc600078e0009 */
[----:B----4-:R-:W-:Y:S04]  /*a1e0*/  STL [R1+0x3c90], R14 ;  /* 0x003c900e01007387 */ /* 0x010fe80000100800 */
[----:B------:R0:W-:Y:S04]  /*a1f0*/  STL [R1+0x3c8c], R0 ;  /* 0x003c8c0001007387 */ /* 0x0001e80000100800 */
[----:B-1----:R-:W4:Y:S01]  /*a200*/  LDL.LU.64 R8, [R1+0x2e8] ;  /* 0x0002e80001087983 */ /* 0x002f220000300a00 */
[----:B0-----:R-:W-:-:S05]  /*a210*/  IMAD.MOV.U32 R0, RZ, RZ, R15 ;  /* 0x000000ffff007224 */ /* 0x001fca00078e000f */
[----:B------:R0:W-:Y:S04]  /*a220*/  STL [R1+0x3c84], R0 ;  /* 0x003c840001007387 */ /* 0x0001e80000100800 */
[----:B------:R1:W-:Y:S04]  /*a230*/  STL [R1+0x3c88], R10 ;  /* 0x003c880a01007387 */ /* 0x0003e80000100800 */
[----:B------:R-:W4:Y:S01]  /*a240*/  LDL.LU.64 R14, [R1+0x38] ;  /* 0x00003800010e7983 */ /* 0x000f220000300a00 */
[----:B0-----:R-:W-:-:S03]  /*a250*/  IMAD.MOV.U32 R0, RZ, RZ, R11 ;  /* 0x000000ffff007224 */ /* 0x001fc600078e000b */
[----:B-1----:R-:W3:Y:S04]  /*a260*/  LDL.LU.64 R10, [R1+0x4010] ;  /* 0x00401000010a7983 */ /* 0x002ee80000300a00 */
[----:B------:R-:W-:Y:S04]  /*a270*/  STL [R1+0x3c80], R32 ;  /* 0x003c802001007387 */ /* 0x000fe80000100800 */
[----:B------:R0:W-:Y:S04]  /*a280*/  STL [R1+0x3c7c], R0 ;  /* 0x003c7c0001007387 */ /* 0x0001e80000100800 */
[----:B------:R-:W-:Y:S01]  /*a290*/  STL [R1+0x3c78], R28 ;  /* 0x003c781c01007387 */ /* 0x000fe20000100800 */
[----:B0-----:R-:W-:-:S05]  /*a2a0*/  IMAD.MOV.U32 R0, RZ, RZ, R33 ;  /* 0x000000ffff007224 */ /* 0x001fca00078e0021 */
[----:B------:R0:W-:Y:S04]  /*a2b0*/  STL [R1+0x3c74], R0 ;  /* 0x003c740001007387 */ /* 0x0001e80000100800 */
[----:B------:R-:W4:Y:S01]  /*a2c0*/  LDL.LU.64 R32, [R1+0x2e0] ;  /* 0x0002e00001207983 */ /* 0x000f220000300a00 */
[----:B0-----:R-:W-:-:S05]  /*a2d0*/  IMAD.MOV.U32 R0, RZ, RZ, R29 ;  /* 0x000000ffff007224 */ /* 0x001fca00078e001d */
[----:B------:R0:W-:Y:S04]  /*a2e0*/  STL [R1+0x3c6c], R0 ;  /* 0x003c6c0001007387 */ /* 0x0001e80000100800 */
[----:B--2---:R1:W-:Y:S04]  /*a2f0*/  STL [R1+0x3c70], R16 ;  /* 0x003c701001007387 */ /* 0x0043e80000100800 */
[----:B------:R-:W2:Y:S01]  /*a300*/  LDL.LU.64 R28, [R1+0x20] ;  /* 0x00002000011c7983 */ /* 0x000ea20000300a00 */
[----:B0-----:R-:W-:-:S03]  /*a310*/  IMAD.MOV.U32 R0, RZ, RZ, R17 ;  /* 0x000000ffff007224 */ /* 0x001fc600078e0011 */
[----:B-1----:R-:W2:Y:S04]  /*a320*/  LDL.LU.64 R16, [R1+0x4008] ;  /* 0x0040080001107983 */ /* 0x002ea80000300a00 */
[----:B---3--:R-:W-:Y:S04]  /*a330*/  STL [R1+0x3c68], R10 ;  /* 0x003c680a01007387 */ /* 0x008fe80000100800 */
[----:B------:R0:W-:Y:S02]  /*a340*/  STL [R1+0x3c64], R0 ;  /* 0x003c640001007387 */ /* 0x0001e40000100800 */
[----:B0-----:R-:W-:-:S02]  /*a350*/  IMAD.MOV.U32 R0, RZ, RZ, R11 ;  /* 0x000000ffff007224 */ /* 0x001fc400078e000b */
[----:B------:R-:W3:Y:S04]  /*a360*/  LDL.LU.64 R10, [R1+0x4000] ;  /* 0x00400000010a7983 */ /* 0x000ee80000300a00 */
[----:B------:R-:W-:Y:S04]  /*a370*/  STL [R1+0x3c60], R12 ;  /* 0x003c600c01007387 */ /* 0x000fe80000100800 */
[----:B------:R0:W-:Y:S02]  /*a380*/  STL [R1+0x3c5c], R0 ;  /* 0x003c5c0001007387 */ /* 0x0001e40000100800 */
[----:B0-----:R-:W-:-:S02]  /*a390*/  IMAD.MOV.U32 R0, RZ, RZ, R13 ;  /* 0x000000ffff007224 */ /* 0x001fc400078e000d */
[----:B------:R-:W3:Y:S04]  /*a3a0*/  LDL.LU.64 R12, [R1+0x2d8] ;  /* 0x0002d800010c7983 */ /* 0x000ee80000300a00 */
[----:B------:R0:W-:Y:S04]  /*a3b0*/  STL [R1+0x3c54], R0 ;  /* 0x003c540001007387 */ /* 0x0001e80000100800 */
[----:B------:R1:W-:Y:S01]  /*a3c0*/  STL [R1+0x3c58], R4 ;  /* 0x003c580401007387 */ /* 0x0003e20000100800 */
[----:B0-----:R-:W-:-:S03]  /*a3d0*/  IMAD.MOV.U32 R0, RZ, RZ, R5 ;  /* 0x000000ffff007224 */ /* 0x001fc600078e0005 */
[----:B-1----:R-:W3:Y:S04]  /*a3e0*/  LDL.LU.64 R4, [R1+0x3ff8] ;  /* 0x003ff80001047983 */ /* 0x002ee80000300a00 */
[----:B------:R-:W-:Y:S04]  /*a3f0*/  STL [R1+0x3c50], R34 ;  /* 0x003c502201007387 */ /* 0x000fe80000100800 */
[----:B------:R0:W-:Y:S02]  /*a400*/  STL [R1+0x3c4c], R0 ;  /* 0x003c4c0001007387 */ /* 0x0001e40000100800 */
[----:B0-----:R-:W-:-:S02]  /*a410*/  IMAD.MOV.U32 R0, RZ, RZ, R35 ;  /* 0x000000ffff007224 */ /* 0x001fc400078e0023 */
[----:B------:R-:W3:Y:S04]  /*a420*/  LDL.LU.64 R34, [R1+0x3ff0] ;  /* 0x003ff00001227983 */ /* 0x000ee80000300a00 */
        /* <DEDUP_REMOVED lines=20> */
[----:B----4-:R-:W-:Y:S04]  /*a570*/  STL [R1+0x3c20], R8 ;  /* 0x003c200801007387 */ /* 0x010fe80000100800 */
[----:B------:R0:W-:Y:S02]  /*a580*/  STL [R1+0x3c1c], R0 ;  /* 0x003c1c0001007387 */ /* 0x0001e40000100800 */
[----:B0-----:R-:W-:-:S02]  /*a590*/  IMAD.MOV.U32 R0, RZ, RZ, R9 ;  /* 0x000000ffff007224 */ /* 0x001fc400078e0009 */
[----:B------:R-:W4:Y:S04]  /*a5a0*/  LDL.LU.64 R8, [R1+0x3fc0] ;  /* 0x003fc00001087983 */ /* 0x000f280000300a00 */
        /* <DEDUP_REMOVED lines=11> */
[----:B------:R-:W4:Y:S04]  /*a660*/  LDL.LU.64 R2, [R1+0x3fa8] ;  /* 0x003fa80001027983 */ /* 0x000f280000300a00 */
[----:B------:R-:W-:Y:S04]  /*a670*/  STL [R1+0x3c00], R32 ;  /* 0x003c002001007387 */ /* 0x000fe80000100800 */
[----:B------:R0:W-:Y:S02]  /*a680*/  STL [R1+0x3bfc], R0 ;  /* 0x003bfc0001007387 */ /* 0x0001e40000100800 */
[----:B0-----:R-:W-:-:S02]  /*a690*/  IMAD.MOV.U32 R0, RZ, RZ, R33 ;  /* 0x000000ffff007224 */ /* 0x001fc400078e0021 */
[----:B------:R-:W4:Y:S04]  /*a6a0*/  LDL.LU.64 R32, [R1+0x3fa0] ;  /* 0x003fa00001207983 */ /* 0x000f280000300a00 */
[----:B--2---:R-:W-:Y:S04]  /*a6b0*/  STL [R1+0x3bf8], R28 ;  /* 0x003bf81c01007387 */ /* 0x004fe80000100800 */
[----:B------:R0:W-:Y:S02]  /*a6c0*/  STL [R1+0x3bf4], R0 ;  /* 0x003bf40001007387 */ /* 0x0001e40000100800 */
[----:B0-----:R-:W-:-:S02]  /*a6d0*/  IMAD.MOV.U32 R0, RZ, RZ, R29 ;  /* 0x000000ffff007224 */ /* 0x001fc400078e001d */
[----:B------:R-:W2:Y:S04]  /*a6e0*/  LDL.LU.64 R28, [R1+0x3f98] ;  /* 0x003f9800011c7983 */ /* 0x000ea80000300a00 */
[----:B---3--:R-:W-:Y:S04]  /*a6f0*/  STL [R1+0x3bf0], R24 ;  /* 0x003bf01801007387 */ /* 0x008fe80000100800 */
[----:B------:R0:W-:Y:S02]  /*a700*/  STL [R1+0x3bec], R0 ;  /* 0x003bec0001007387 */ /* 0x0001e40000100800 */
[----:B0-----:R-:W-:-:S02]  /*a710*/  IMAD.MOV.U32 R0, RZ, RZ, R25 ;  /* 0x000000ffff007224 */ /* 0x001fc400078e0019 */
[----:B------:R-:W3:Y:S04]  /*a720*/  LDL.LU.64 R24, [R1+0x3f90] ;  /* 0x003f900001187983 */ /* 0x000ee80000300a00 */
        /* <DEDUP_REMOVED lines=8> */
[----:B--2---:R-:W-:Y:S04]  /*a7b0*/  STL [R1+0x3bd8], R12 ;  /* 0x003bd80c01007387 */ /* 0x004fe80000100800 */
[----:B------:R0:W-:Y:S02]  /*a7c0*/  STL [R1+0x3bd4], R0 ;  /* 0x003bd40001007387 */ /* 0x0001e40000100800 */
[----:B0-----:R-:W-:-:S02]  /*a7d0*/  IMAD.MOV.U32 R0, RZ, RZ, R13 ;  /* 0x000000ffff007224 */ /* 0x001fc400078e000d */
[----:B------:R-:W2:Y:S04]  /*a7e0*/  LDL.LU.64 R12, [R1+0x3f78] ;  /* 0x003f7800010c7983 */ /* 0x000ea80000300a00 */
[----:B------:R-:W-:Y:S04]  /*a7f0*/  STL [R1+0x3bd0], R6 ;  /* 0x003bd00601007387 */ /* 0x000fe80000100800 */
[----:B------:R0:W-:Y:S02]  /*a800*/  STL [R1+0x3bcc], R0 ;  /* 0x003bcc0001007387 */ /* 0x0001e40000100800 */
[----:B0-----:R-:W-:-:S02]  /*a810*/  IMAD.MOV.U32 R0, RZ, RZ, R7 ;  /* 0x000000ffff007224 */ /* 0x001fc400078e0007 */
[----:B------:R-:W2:Y:S04]  /*a820*/  LDL.LU.64 R6, [R1+0x3f70] ;  /* 0x003f700001067983 */ /* 0x000ea80000300a00 */
[----:B------:R-:W-:Y:S04]  /*a830*/  STL [R1+0x3bc8], R60 ;  /* 0x003bc83c01007387 */ /* 0x000fe80000100800 */
[----:B------:R-:W-:Y:S04]  /*a840*/  STL [R1+0x3bc4], R0 ;  /* 0x003bc40001007387 */ /* 0x000fe80000100800 */
[----:B------:R0:W-:Y:S04]  /*a850*/  STL [R1+0x3bbc], R61 ;  /* 0x003bbc3d01007387 */ /* 0x0001e80000100800 */
[----:B0-----:R-:W3:Y:S02]  /*a860*/  LDL.LU.64 R60, [R1+0x2d0] ;  /* 0x0002d000013c7983 */ /* 0x001ee40000300a00 */
[----:B---3--:R-:W-:-:S02]  /*a870*/  IMAD.MOV.U32 R0, RZ, RZ, R61 ;  /* 0x000000ffff007224 */ /* 0x008fc400078e003d */
[----:B------:R0:W-:Y:S04]  /*a880*/  STL [R1+0x3bc0], R60 ;  /* 0x003bc03c01007387 */ /* 0x0001e80000100800 */
[----:B0-----:R-:W3:Y:S04]  /*a890*/  LDL.LU.64 R60, [R1+0x2b0] ;  /* 0x0002b000013c7983 */ /* 0x001ee80000300a00 */
[----:B------:R-:W-:Y:S04]  /*a8a0*/  STL [R1+0x3bb4], R0 ;  /* 0x003bb40001007387 */ /* 0x000fe80000100800 */
[----:B----4-:R-:W-:Y:S04]  /*a8b0*/  STL [R1+0x3bb8], R20 ;  /* 0x003bb81401007387 */ /* 0x010fe80000100800 */
[----:B------:R0:W-:Y:S04]  /*a8c0*/  STL [R1+0x3bac], R21 ;  /* 0x003bac1501007387 */ /* 0x0001e80000100800 */
[----:B0-----:R-:W4:Y:S04]  /*a8d0*/  LDL.LU.64 R20, [R1+0x2b8] ;  /* 0x0002b80001147983 */ /* 0x001f280000300a00 */
[----:B------:R-:W-:Y:S04]  /*a8e0*/  STL [R1+0x3bb0], R22 ;  /* 0x003bb01601007387 */ /* 0x000fe80000100800 */
[----:B------:R0:W-:Y:S04]  /*a8f0*/  STL [R1+0x3ba4], R23 ;  /* 0x003ba41701007387 */ /* 0x0001e80000100800 */
[----:B0-----:R-:W2:Y:S04]  /*a900*/  LDL.LU.64 R22, [R1+0x2c0] ;  /* 0x0002c00001167983 */ /* 0x001ea80000300a00 */
[----:B------:R-:W-:Y:S04]  /*a910*/  STL [R1+0x3ba8], R36 ;  /* 0x003ba82401007387 */ /* 0x000fe80000100800 */
[----:B------:R0:W-:Y:S04]  /*a920*/  STL [R1+0x3b9c], R37 ;  /* 0x003b9c2501007387 */ /* 0x0001e80000100800 */
[----:B0-----:R-:W3:Y:S02]  /*a930*/  LDL.LU.64 R36, [R1+0x2c8] ;  /* 0x0002c80001247983 */ /* 0x001ee40000300a00 */
[----:B---3--:R-:W-:-:S02]  /*a940*/  IMAD.MOV.U32 R0, RZ, RZ, R37 ;  /* 0x000000ffff007224 */ /* 0x008fc400078e0025 */
[----:B------:R-:W-:Y:S04]  /*a950*/  STL [R1+0x3ba0], R36 ;  /* 0x003ba02401007387 */ /* 0x000fe80000100800 */
[----:B------:R-:W-:Y:S04]  /*a960*/  STL [R1+0x3b98], R24 ;  /* 0x003b981801007387 */ /* 0x000fe80000100800 */
[----:B------:R2:W-:Y:S04]  /*a970*/  STL [R1+0x3b94], R0 ;  /* 0x003b940001007387 */ /* 0x0005e80000100800 */
[----:B------:R-:W-:Y:S04]  /*a980*/  STL [R1+0x3b8c], R25 ;  /* 0x003b8c1901007387 */ /* 0x000fe80000100800 */
[----:B------:R-:W-:Y:S01]  /*a990*/  STL [R1+0x3b90], R26 ;  /* 0x003b901a01007387 */ /* 0x000fe20000100800 */
[----:B--2---:R-:W-:-:S03]  /*a9a0*/  IMAD.MOV.U32 R0, RZ, RZ, R23 ;  /* 0x000000ffff007224 */ /* 0x004fc600078e0017 */
[----:B------:R-:W-:Y:S04]  /*a9b0*/  STL [R1+0x3b84], R27 ;  /* 0x003b841b01007387 */ /* 0x000fe80000100800 */
[----:B------:R-:W-:Y:S04]  /*a9c0*/  STL [R1+0x3b88], R38 ;  /* 0x003b882601007387 */ /* 0x000fe80000100800 */
[----:B------:R-:W-:Y:S04]  /*a9d0*/  STL [R1+0x3b7c], R39 ;  /* 0x003b7c2701007387 */ /* 0x000fe80000100800 */
[----:B------:R-:W-:Y:S04]  /*a9e0*/  STL [R1+0x3b80], R22 ;  /* 0x003b801601007387 */ /* 0x000fe80000100800 */
[----:B------:R-:W-:Y:S04]  /*a9f0*/  STL [R1+0x3b78], R28 ;  /* 0x003b781c01007387 */ /* 0x000fe80000100800 */
[----:B------:R4:W-:Y:S04]  /*aa00*/  STL [R1+0x3b74], R0 ;  /* 0x003b740001007387 */ /* 0x0009e80000100800 */
[----:B------:R-:W-:Y:S04]  /*aa10*/  STL [R1+0x3b6c], R29 ;  /* 0x003b6c1d01007387 */ /* 0x000fe80000100800 */
[----:B------:R-:W-:Y:S01]  /*aa20*/  STL [R1+0x3b70], R30 ;  /* 0x003b701e01007387 */ /* 0x000fe20000100800 */
[----:B----4-:R-:W-:-:S03]  /*aa30*/  IMAD.MOV.U32 R0, RZ, RZ, R21 ;  /* 0x000000ffff007224 */ /* 0x010fc600078e0015 */
        /* <DEDUP_REMOVED lines=8> */
[----:B0-----:R-:W-:-:S03]  /*aac0*/  IMAD.MOV.U32 R0, RZ, RZ, R61 ;  /* 0x000000ffff007224 */ /* 0x001fc600078e003d */
[----:B------:R-:W-:Y:S04]  /*aad0*/  STL [R1+0x3b44], R35 ;  /* 0x003b442301007387 */ /* 0x000fe80000100800 */
[----:B------:R-:W-:Y:S04]  /*aae0*/  STL [R1+0x3b48], R42 ;  /* 0x003b482a01007387 */ /* 0x000fe80000100800 */
[----:B------:R-:W-:Y:S04]  /*aaf0*/  STL [R1+0x3b3c], R43 ;  /* 0x003b3c2b01007387 */ /* 0x000fe80000100800 */
[----:B------:R0:W-:Y:S04]  /*ab00*/  STL [R1+0x3b40], R60 ;  /* 0x003b403c01007387 */ /* 0x0001e80000100800 */
[----:B0-----:R-:W2:Y:S04]  /*ab10*/  LDL.LU.64 R60, [R1+0x470] ;  /* 0x00047000013c7983 */ /* 0x001ea80000300a00 */
[----:B------:R-:W-:Y:S04]  /*ab20*/  STL [R1+0x3b34], R0 ;  /* 0x003b340001007387 */ /* 0x000fe80000100800 */
[----:B------:R-:W-:Y:S04]  /*ab30*/  STL [R1+0x3b38], R2 ;  /* 0x003b380201007387 */ /* 0x000fe80000100800 */
[----:B------:R-:W-:Y:S04]  /*ab40*/  STL [R1+0x3b2c], R3 ;  /* 0x003b2c0301007387 */ /* 0x000fe80000100800 */
[----:B------:R-:W3:Y:S04]  /*ab50*/  LDL.LU.64 R28, [R1+0x478] ;  /* 0x00047800011c7983 */ /* 0x000ee80000300a00 */
[----:B------:R-:W-:Y:S04]  /*ab60*/  STL [R1+0x3b30], R4 ;  /* 0x003b300401007387 */ /* 0x000fe80000100800 */
[----:B------:R-:W-:Y:S04]  /*ab70*/  STL [R1+0x3b24], R5 ;  /* 0x003b240501007387 */ /* 0x000fe80000100800 */
[----:B------:R-:W4:Y:S04]  /*ab80*/  LDL.LU.64 R22, [R1+0x480] ;  /* 0x0004800001167983 */ /* 0x000f280000300a00 */
[----:B------:R-:W-:Y:S04]  /*ab90*/  STL [R1+0x3b28], R44 ;  /* 0x003b282c01007387 */ /* 0x000fe80000100800 */
[----:B------:R-:W-:Y:S04]  /*aba0*/  STL [R1+0x3b1c], R45 ;  /* 0x003b1c2d01007387 */ /* 0x000fe80000100800 */
[----:B------:R-:W-:Y:S04]  /*abb0*/  STL [R1+0x3b20], R6 ;  /* 0x003b200601007387 */ /* 0x000fe80000100800 */
[----:B------:R-:W-:Y:S04]  /*abc0*/  STL [R1+0x3b14], R7 ;  /* 0x003b140701007387 */ /* 0x000fe80000100800 */
[----:B------:R-:W4:Y:S04]  /*abd0*/  LDL.LU.64 R20, [R1+0x488] ;  /* 0x0004880001147983 */ /* 0x000f280000300a00 */
[----:B------:R-:W-:Y:S04]  /*abe0*/  STL [R1+0x3b18], R8 ;  /* 0x003b180801007387 */ /* 0x000fe80000100800 */
[----:B------:R-:W4:Y:S04]  /*abf0*/  LDL.LU.64 R30, [R1+0x490] ;  /* 0x00049000011e7983 */ /* 0x000f280000300a00 */
[----:B------:R-:W-:Y:S04]  /*ac00*/  STL [R1+0x3b0c], R9 ;  /* 0x003b0c0901007387 */ /* 0x000fe80000100800 */
[----:B------:R-:W-:Y:S04]  /*ac10*/  STL [R1+0x3b10], R10 ;  /* 0x003b100a01007387 */ /* 0x000fe80000100800 */
[----:B------:R-:W4:Y:S04]  /*ac20*/  LDL.LU.64 R38, [R1+0x498] ;  /* 0x0004980001267983 */ /* 0x000f280000300a00 */
[----:B------:R0:W-:Y:S04]  /*ac30*/  STL [R1+0x3b04], R11 ;  /* 0x003b040b01007387 */ /* 0x0001e80000100800 */
[----:B------:R-:W-:Y:S04]  /*ac40*/  STL [R1+0x3b08], R46 ;  /* 0x003b082e01007387 */ /* 0x000fe80000100800 */
[----:B------:R-:W-:Y:S01]  /*ac50*/  STL [R1+0x3afc], R47 ;  /* 0x003afc2f01007387 */ /* 0x000fe20000100800 */
[----:B------:R-:W-:Y:S01]  /*ac60*/  UIMAD UR8, UR6, 0x7f, URZ ;  /* 0x0000007f060878a4 */ /* 0x000fe2000f8e023f */
[----:B0-----:R-:W0:Y:S02]  /*ac70*/  LDC R11, c[0x0][0x238] ;  /* 0x00008e00ff0b7b82 */ /* 0x001e240000000800 */
[----:B------:R1:W-:Y:S04]  /*ac80*/  STL [R1+0x3b00], R12 ;  /* 0x003b000c01007387 */ /* 0x0003e80000100800 */
[----:B------:R1:W-:Y:S04]  /*ac90*/  STL [R1+0x3af4], R13 ;  /* 0x003af40d01007387 */ /* 0x0003e80000100800 */
[----:B------:R-:W4:Y:S04]  /*aca0*/  LDL.LU.64 R26, [R1+0x4a0] ;  /* 0x0004a000011a7983 */ /* 0x000f280000300a00 */
[----:B------:R1:W-:Y:S01]  /*acb0*/  STL [R1+0x3af8], R14 ;  /* 0x003af80e01007387 */ /* 0x0003e20000100800 */
[----:B--2---:R-:W-:-:S03]  /*acc0*/  IMAD.MOV.U32 R0, RZ, RZ, R61 ;  /* 0x000000ffff007224 */ /* 0x004fc600078e003d */
[----:B------:R-:W2:Y:S01]  /*acd0*/  LDL.LU.64 R24, [R1+0x4a8] ;  /* 0x0004a80001187983 */ /* 0x000ea20000300a00 */
[----:B------:R-:W-:Y:S01]  /*ace0*/  IMAD.U32 R7, RZ, RZ, UR8 ;  /* 0x00000008ff077e24 */ /* 0x000fe2000f8e00ff */
[----:B-1----:R-:W1:Y:S02]  /*acf0*/  LDC R12, c[0x0][0x238] ;  /* 0x00008e00ff0c7b82 */ /* 0x002e640000000800 */
[----:B------:R0:W-:Y:S04]  /*ad00*/  STL [R1+0x3aec], R15 ;  /* 0x003aec0f01007387 */ /* 0x0001e80000100800 */
[----:B------:R-:W-:Y:S02]  /*ad10*/  STL [R1+0x3af0], R16 ;  /* 0x003af01001007387 */ /* 0x000fe40000100800 */
[----:B------:R-:W1:Y:S02]  /*ad20*/  LDC R13, c[0x0][0x238] ;  /* 0x00008e00ff0d7b82 */ /* 0x000e640000000800 */
[----:B------:R-:W2:Y:S04]  /*ad30*/  LDL.LU.64 R36, [R1+0x4b0] ;  /* 0x0004b00001247983 */ /* 0x000ea80000300a00 */
[----:B------:R-:W-:Y:S01]  /*ad40*/  STL [R1+0x3ae4], R17 ;  /* 0x003ae41101007387 */ /* 0x000fe20000100800 */
[----:B------:R-:W-:Y:S01]  /*ad50*/  UIMAD UR8, UR6, 0x7e, URZ ;  /* 0x0000007e060878a4 */ /* 0x000fe2000f8e023f */
[----:B------:R-:W1:Y:S02]  /*ad60*/  LDC R14, c[0x0][0x238] ;  /* 0x00008e00ff0e7b82 */ /* 0x000e640000000800 */
[----:B------:R-:W-:Y:S04]  /*ad70*/  STL [R1+0x3ae8], R48 ;  /* 0x003ae83001007387 */ /* 0x000fe80000100800 */
[----:B------:R-:W-:Y:S02]  /*ad80*/  STL [R1+0x3ac4], R49 ;  /* 0x003ac43101007387 */ /* 0x000fe40000100800 */
[----:B0-----:R-:W0:Y:S02]  /*ad90*/  LDC R15, c[0x0][0x238] ;  /* 0x00008e00ff0f7b82 */ /* 0x001e240000000800 */
[----:B------:R3:W-:Y:S04]  /*ada0*/  STL [R1+0x3acc], R60 ;  /* 0x003acc3c01007387 */ /* 0x0007e80000100800 */
[----:B---3--:R-:W3:Y:S04]  /*adb0*/  LDL.LU.64 R60, [R1+0x4b8] ;  /* 0x0004b800013c7983 */ /* 0x008ee80000300a00 */
[----:B------:R4:W-:Y:S04]  /*adc0*/  STL [R1+0x3ac8], R0 ;  /* 0x003ac80001007387 */ /* 0x0009e80000100800 */
[----:B------:R4:W-:Y:S02]  /*add0*/  STL [R1+0x3ad4], R28 ;  /* 0x003ad41c01007387 */ /* 0x0009e40000100800 */
[----:B----4-:R-:W-:-:S02]  /*ade0*/  IMAD.MOV.U32 R0, RZ, RZ, R29 ;  /* 0x000000ffff007224 */ /* 0x010fc400078e001d */
[----:B------:R-:W4:Y:S04]  /*adf0*/  LDL.LU.64 R28, [R1+0x4c0] ;  /* 0x0004c000011c7983 */ /* 0x000f280000300a00 */
[----:B------:R1:W-:Y:S04]  /*ae00*/  STL [R1+0x3ad0], R0 ;  /* 0x003ad00001007387 */ /* 0x0003e80000100800 */
[----:B------:R0:W-:Y:S01]  /*ae10*/  STL [R1+0x3adc], R22 ;  /* 0x003adc1601007387 */ /* 0x0001e20000100800 */
[----:B-1----:R-:W-:-:S03]  /*ae20*/  IMAD.MOV.U32 R0, RZ, RZ, R23 ;  /* 0x000000ffff007224 */ /* 0x002fc600078e0017 */
[----:B0-----:R-:W4:Y:S04]  /*ae30*/  LDL.LU.64 R22, [R1+0x4c8] ;  /* 0x0004c80001167983 */ /* 0x001f280000300a00 */
[----:B------:R0:W-:Y:S04]  /*ae40*/  STL [R1+0x3ad8], R0 ;  /* 0x003ad80001007387 */ /* 0x0001e80000100800 */
[----:B------:R-:W-:Y:S04]  /*ae50*/  STL [R1+0x3ae0], R50 ;  /* 0x003ae03201007387 */ /* 0x000fe80000100800 */
[----:B------:R-:W-:Y:S01]  /*ae60*/  STL [R1+0x3aa4], R51 ;  /* 0x003aa43301007387 */ /* 0x000fe20000100800 */
[----:B0-----:R-:W-:-:S03]  /*ae70*/  IMAD.MOV.U32 R0, RZ, RZ, R21 ;  /* 0x000000ffff007224 */ /* 0x001fc600078e0015 */
[----:B------:R0:W-:Y:S04]  /*ae80*/  STL [R1+0x3aac], R20 ;  /* 0x003aac1401007387 */ /* 0x0001e80000100800 */
[----:B------:R-:W-:Y:S04]  /*ae90*/  STL [R1+0x3ab4], R30 ;  /* 0x003ab41e01007387 */ /* 0x000fe80000100800 */
[----:B------:R1:W-:Y:S04]  /*aea0*/  STL [R1+0x3aa8], R0 ;  /* 0x003aa80001007387 */ /* 0x0003e80000100800 */
[----:B0-----:R-:W4:Y:S01]  /*aeb0*/  LDL.LU.64 R20, [R1+0x4d0] ;  /* 0x0004d00001147983 */ /* 0x001f220000300a00 */
[----:B-1----:R-:W-:-:S03]  /*aec0*/  IMAD.MOV.U32 R0, RZ, RZ, R31 ;  /* 0x000000ffff007224 */ /* 0x002fc600078e001f */
[----:B------:R-:W-:Y:S04]  /*aed0*/  STL [R1+0x3abc], R38 ;  /* 0x003abc2601007387 */ /* 0x000fe80000100800 */
[----:B------:R0:W-:Y:S04]  /*aee0*/  STL [R1+0x3ab0], R0 ;  /* 0x003ab00001007387 */ /* 0x0001e80000100800 */
[----:B------:R-:W4:Y:S01]  /*aef0*/  LDL.LU.64 R40, [R1+0x4d8] ;  /* 0x0004d80001287983 */ /* 0x000f220000300a00 */
[----:B0-----:R-:W-:-:S03]  /*af00*/  IMAD.MOV.U32 R0, RZ, RZ, R39 ;  /* 0x000000ffff007224 */ /* 0x001fc600078e0027 */
[----:B------:R-:W-:Y:S04]  /*af10*/  STL [R1+0x3ac0], R52 ;  /* 0x003ac03401007387 */ /* 0x000fe80000100800 */
[----:B------:R0:W-:Y:S04]  /*af20*/  STL [R1+0x3ab8], R0 ;  /* 0x003ab80001007387 */ /* 0x0001e80000100800 */
[----:B------:R-:W4:Y:S04]  /*af30*/  LDL.LU.64 R38, [R1+0x4e0] ;  /* 0x0004e00001267983 */ /* 0x000f280000300a00 */
[----:B------:R-:W-:Y:S01]  /*af40*/  STL [R1+0x3a84], R53 ;  /* 0x003a843501007387 */ /* 0x000fe20000100800 */
[----:B0-----:R-:W-:-:S03]  /*af50*/  IMAD.MOV.U32 R0, RZ, RZ, R27 ;  /* 0x000000ffff007224 */ /* 0x001fc600078e001b */
[----:B------:R0:W-:Y:S04]  /*af60*/  STL [R1+0x3a8c], R26 ;  /* 0x003a8c1a01007387 */ /* 0x0001e80000100800 */
[----:B--2---:R-:W-:Y:S04]  /*af70*/  STL [R1+0x3a94], R24 ;  /* 0x003a941801007387 */ /* 0x004fe80000100800 */
[----:B------:R1:W-:Y:S04]  /*af80*/  STL [R1+0x3a88], R0 ;  /* 0x003a880001007387 */ /* 0x0003e80000100800 */
[----:B0-----:R-:W2:Y:S01]  /*af90*/  LDL.LU.64 R26, [R1+0x4e8] ;  /* 0x0004e800011a7983 */ /* 0x001ea20000300a00 */
[----:B-1----:R-:W-:-:S05]  /*afa0*/  IMAD.MOV.U32 R0, RZ, RZ, R25 ;  /* 0x000000ffff007224 */ /* 0x002fca00078e0019 */
[----:B------:R0:W-:Y:S04]  /*afb0*/  STL [R1+0x3a90], R0 ;  /* 0x003a900001007387 */ /* 0x0001e80000100800 */
[----:B------:R1:W-:Y:S04]  /*afc0*/  STL [R1+0x3a9c], R36 ;  /* 0x003a9c2401007387 */ /* 0x0003e80000100800 */
[----:B------:R-:W2:Y:S01]  /*afd0*/  LDL.LU.64 R24, [R1+0x4f0] ;  /* 0x0004f00001187983 */ /* 0x000ea20000300a00 */
[----:B0-----:R-:W-:-:S05]  /*afe0*/  IMAD.MOV.U32 R0, RZ, RZ, R37 ;  /* 0x000000ffff007224 */ /* 0x001fca00078e0025 */
[----:B------:R3:W-:Y:S04]  /*aff0*/  STL [R1+0x3a98], R0 ;  /* 0x003a980001007387 */ /* 0x0007e80000100800 */
[----:B------:R-:W-:Y:S04]  /*b000*/  STL [R1+0x3aa0], R54 ;  /* 0x003aa03601007387 */ /* 0x000fe80000100800 */
[----:B------:R-:W-:Y:S04]  /*b010*/  STL [R1+0x3a64], R55 ;  /* 0x003a643701007387 */ /* 0x000fe80000100800 */
[----:B-1----:R-:W2:Y:S01]  /*b020*/  LDL.LU.64 R36, [R1+0x4f8] ;  /* 0x0004f80001247983 */ /* 0x002ea20000300a00 */
[----:B---3--:R-:W-:-:S03]  /*b030*/  IMAD.MOV.U32 R0, RZ, RZ, R61 ;  /* 0x000000ffff007224 */ /* 0x008fc600078e003d */
[----:B------:R0:W-:Y:S04]  /*b040*/  STL [R1+0x3a6c], R60 ;  /* 0x003a6c3c01007387 */ /* 0x0001e80000100800 */
[----:B0-----:R-:W3:Y:S04]  /*b050*/  LDL.LU.64 R60, [R1+0x468] ;  /* 0x00046800013c7983 */ /* 0x001ee80000300a00 */
[----:B------:R0:W-:Y:S04]  /*b060*/  STL [R1+0x3a68], R0 ;  /* 0x003a680001007387 */ /* 0x0001e80000100800 */
[----:B----4-:R1:W-:Y:S04]  /*b070*/  STL [R1+0x3a74], R28 ;  /* 0x003a741c01007387 */ /* 0x0103e80000100800 */
[----:B------:R-:W4:Y:S01]  /*b080*/  LDL.LU.64 R30, [R1+0x500] ;  /* 0x00050000011e7983 */ /* 0x000f220000300a00 */
[----:B0-----:R-:W-:-:S05]  /*b090*/  IMAD.MOV.U32 R0, RZ, RZ, R29 ;  /* 0x000000ffff007224 */ /* 0x001fca00078e001d */
[----:B------:R0:W-:Y:S04]  /*b0a0*/  STL [R1+0x3a70], R0 ;  /* 0x003a700001007387 */ /* 0x0001e80000100800 */
[----:B------:R0:W-:Y:S04]  /*b0b0*/  STL [R1+0x3a7c], R22 ;  /* 0x003a7c1601007387 */ /* 0x0001e80000100800 */
[----:B-1----:R-:W4:Y:S01]  /*b0c0*/  LDL.LU.64 R28, [R1+0x508] ;  /* 0x00050800011c7983 */ /* 0x002f220000300a00 */
[----:B0-----:R-:W-:-:S05]  /*b0d0*/  IMAD.MOV.U32 R0, RZ, RZ, R23 ;  /* 0x000000ffff007224 */ /* 0x001fca00078e0017 */
[----:B------:R0:W-:Y:S04]  /*b0e0*/  STL [R1+0x3a78], R0 ;  /* 0x003a780001007387 */ /* 0x0001e80000100800 */
[----:B------:R-:W-:Y:S04]  /*b0f0*/  STL [R1+0x3a80], R56 ;  /* 0x003a803801007387 */ /* 0x000fe80000100800 */
[----:B------:R-:W-:Y:S04]  /*b100*/  STL [R1+0x3a44], R57 ;  /* 0x003a443901007387 */ /* 0x000fe80000100800 */
[----:B------:R-:W4:Y:S01]  /*b110*/  LDL.LU.64 R22, [R1+0x510] ;  /* 0x0005100001167983 */ /* 0x000f220000300a00 */
[----:B0-----:R-:W-:-:S03]  /*b120*/  IMAD.MOV.U32 R0, RZ, RZ, R21 ;  /* 0x000000ffff007224 */ /* 0x001fc600078e0015 */
[----:B------:R0:W-:Y:S04]  /*b130*/  STL [R1+0x3a4c], R20 ;  /* 0x003a4c1401007387 */ /* 0x0001e80000100800 */
[----:B0-----:R-:W4:Y:S04]  /*b140*/  LDL.LU.64 R20, [R1+0x460] ;  /* 0x0004600001147983 */ /* 0x001f280000300a00 */
[----:B------:R0:W-:Y:S04]  /*b150*/  STL [R1+0x3a48], R0 ;  /* 0x003a480001007387 */ /* 0x0001e80000100800 */
[----:B------:R1:W-:Y:S01]  /*b160*/  STL [R1+0x3a54], R40 ;  /* 0x003a542801007387 */ /* 0x0003e20000100800 */
[----:B0-----:R-:W-:-:S03]  /*b170*/  IMAD.MOV.U32 R0, RZ, RZ, R41 ;  /* 0x000000ffff007224 */ /* 0x001fc600078e0029 */
[----:B-1----:R-:W4:Y:S04]  /*b180*/  LDL.LU.64 R40, [R1+0x518] ;  /* 0x0005180001287983 */ /* 0x002f280000300a00 */
[----:B------:R0:W-:Y:S04]  /*b190*/  STL [R1+0x3a50], R0 ;  /* 0x003a500001007387 */ /* 0x0001e80000100800 */
[----:B------:R1:W-:Y:S01]  /*b1a0*/  STL [R1+0x3a5c], R38 ;  /* 0x003a5c2601007387 */ /* 0x0003e20000100800 */
[----:B0-----:R-:W-:-:S03]  /*b1b0*/  IMAD.MOV.U32 R0, RZ, RZ, R39 ;  /* 0x000000ffff007224 */ /* 0x001fc600078e0027 */
[----:B-1----:R-:W4:Y:S04]  /*b1c0*/  LDL.LU.64 R38, [R1+0x520] ;  /* 0x0005200001267983 */ /* 0x002f280000300a00 */
[----:B------:R0:W-:Y:S04]  /*b1d0*/  STL [R1+0x3a58], R0 ;  /* 0x003a580001007387 */ /* 0x0001e80000100800 */
[----:B------:R-:W-:Y:S04]  /*b1e0*/  STL [R1+0x3a60], R58 ;  /* 0x003a603a01007387 */ /* 0x000fe80000100800 */
[----:B------:R-:W-:Y:S04]  /*b1f0*/  STL [R1+0x17a0], R59 ;  /* 0x0017a03b01007387 */ /* 0x000fe80000100800 */
[----:B------:R-:W4:Y:S04]  /*b200*/  LDL.LU.64 R32, [R1+0x528] ;  /* 0x0005280001207983 */ /* 0x000f280000300a00 */
        /* <DEDUP_REMOVED lines=10> */
[----:B-1----:R-:W2:Y:S04]  /*b2b0*/  LDL.LU.64 R36, [R1+0x538] ;  /* 0x0005380001247983 */ /* 0x002ea80000300a00 */
[----:B------:R0:W-:Y:S04]  /*b2c0*/  STL [R1+0x17b4], R0 ;  /* 0x0017b40001007387 */ /* 0x0001e80000100800 */
[----:B---3--:R1:W-:Y:S01]  /*b2d0*/  STL [R1+0x3744], R60 ;  /* 0x0037443c01007387 */ /* 0x0083e20000100800 */
[----:B0-----:R-:W-:-:S03]  /*b2e0*/  IMAD.MOV.U32 R0, RZ, RZ, R61 ;  /* 0x000000ffff007224 */ /* 0x001fc600078e003d */
[----:B-1----:R-:W3:Y:S04]  /*b2f0*/  LDL.LU.64 R60, [R1+0x540] ;  /* 0x00054000013c7983 */ /* 0x002ee80000300a00 */
        /* <DEDUP_REMOVED lines=197> */
[----:B------:R1:W-:Y:S01]  /*bf50*/  STL [R1+0x390c], R38 ;  /* 0x00390c2601007387 */ /* 0x0003e20000100800 */
[----:B0-----:R-:W-:-:S03]  /*bf60*/  IMAD.MOV.U32 R0, RZ, RZ, R39 ;  /* 0x000000ffff007224 */ /* 0x001fc600078e0027 */
[----:B------:R-:W4:Y:S04]  /*bf70*/  LDL.LU.64 R40, [R1+0x670] ;  /* 0x0006700001287983 */ /* 0x000f280000300a00 */
[----:B------:R-:W-:Y:S04]  /*bf80*/  STL [R1+0x3914], R34 ;  /* 0x0039142201007387 */ /* 0x000fe80000100800 */
[----:B------:R0:W-:Y:S04]  /*bf90*/  STL [R1+0x3908], R0 ;  /* 0x0039080001007387 */ /* 0x0001e80000100800 */
[----:B-1----:R-:W4:Y:S01]  /*bfa0*/  LDL.LU.64 R38, [R1+0x678] ;  /* 0x0006780001267983 */ /* 0x002f220000300a00 */
[----:B0-----:R-:W-:-:S03]  /*bfb0*/  IMAD.MOV.U32 R0, RZ, RZ, R35 ;  /* 0x000000ffff007224 */ /* 0x001fc600078e0023 */
[----:B--2---:R-:W-:Y:S04]  /*bfc0*/  STL [R1+0x391c], R26 ;  /* 0x00391c1a01007387 */ /* 0x004fe80000100800 */
[----:B------:R0:W-:Y:S02]  /*bfd0*/  STL [R1+0x3910], R0 ;  /* 0x0039100001007387 */ /* 0x0001e40000100800 */
[----:B0-----:R-:W-:Y:S02]  /*bfe0*/  IMAD.MOV.U32 R0, RZ, RZ, R27 ;  /* 0x000000ffff007224 */ /* 0x001fe400078e001b */
[----:B------:R-:W2:Y:S04]  /*bff0*/  LDL.LU.64 R26, [R1+0x680] ;  /* 0x00068000011a7983 */ /* 0x000ea80000300a00 */
        /* <DEDUP_REMOVED lines=29> */
[----:B------:R-:W-:Y:S01]  /*c1d0*/  STL [R1+0x395c], R32 ;  /* 0x00395c2001007387 */ /* 0x000fe20000100800 */
[----:B0-----:R-:W-:-:S03]  /*c1e0*/  IMAD.MOV.U32 R0, RZ, RZ, R33 ;  /* 0x000000ffff007224 */ /* 0x001fc600078e0021 */
        /* <DEDUP_REMOVED lines=8> */
[----:B------:R-:W4:Y:S04]  /*c270*/  LDL.LU.64 R38, [R1+0x6b8] ;  /* 0x0006b80001267983 */ /* 0x000f280000300a00 */
[----:B------:R2:W-:Y:S02]  /*c280*/  STL [R1+0x3968], R0 ;  /* 0x0039680001007387 */ /* 0x0005e40000100800 */
[----:B--2---:R-:W-:Y:S02]  /*c290*/  IMAD.MOV.U32 R0, RZ, RZ, R27 ;  /* 0x000000ffff007224 */ /* 0x004fe400078e001b */
[----:B------:R0:W-:Y:S04]  /*c2a0*/  STL [R1+0x3974], R26 ;  /* 0x0039741a01007387 */ /* 0x0001e80000100800 */
[----:B0-----:R-:W2:Y:S04]  /*c2b0*/  LDL.LU.64 R26, [R1+0x6c0] ;  /* 0x0006c000011a7983 */ /* 0x001ea80000300a00 */
        /* <DEDUP_REMOVED lines=13> */
[----:B----4-:R-:W-:Y:S04]  /*c390*/  STL [R1+0x3994], R30 ;  /* 0x0039941e01007387 */ /* 0x010fe80000100800 */
[----:B------:R-:W4:Y:S01]  /*c3a0*/  LDL.LU.64 R32, [R1+0x6d8] ;  /* 0x0006d80001207983 */ /* 0x000f220000300a00 */
[----:B0-----:R-:W-:-:S05]  /*c3b0*/  IMAD.MOV.U32 R0, RZ, RZ, R31 ;  /* 0x000000ffff007224 */ /* 0x001fca00078e001f */
[----:B------:R0:W-:Y:S04]  /*c3c0*/  STL [R1+0x3990], R0 ;  /* 0x0039900001007387 */ /* 0x0001e80000100800 */
[----:B------:R-:W-:Y:S04]  /*c3d0*/  STL [R1+0x399c], R28 ;  /* 0x00399c1c01007387 */ /* 0x000fe80000100800 */
[----:B------:R-:W4:Y:S01]  /*c3e0*/  LDL.LU.64 R40, [R1+0x6e0] ;  /* 0x0006e00001287983 */ /* 0x000f220000300a00 */
[----:B0-----:R-:W-:-:S05]  /*c3f0*/  IMAD.MOV.U32 R0, RZ, RZ, R29 ;  /* 0x000000ffff007224 */ /* 0x001fca00078e001d */
[----:B------:R0:W-:Y:S02]  /*c400*/  STL [R1+0x3998], R0 ;  /* 0x0039980001007387 */ /* 0x0001e40000100800 */
[----:B0-----:R-:W-:Y:S02]  /*c410*/  IMAD.MOV.U32 R0, RZ, RZ, R23 ;  /* 0x000000ffff007224 */ /* 0x001fe400078e0017 */
[----:B------:R-:W-:Y:S04]  /*c420*/  STL [R1+0x39a4], R22 ;  /* 0x0039a41601007387 */ /* 0x000fe80000100800 */
[----:B------:R-:W4:Y:S04]  /*c430*/  LDL.LU.64 R30, [R1+0x3c8] ;  /* 0x0003c800011e7983 */ /* 0x000f280000300a00 */
[----:B------:R0:W-:Y:S02]  /*c440*/  STL [R1+0x39a0], R0 ;  /* 0x0039a00001007387 */ /* 0x0001e40000100800 */
[----:B0-----:R-:W-:-:S02]  /*c450*/  IMAD.MOV.U32 R0, RZ, RZ, R21 ;  /* 0x000000ffff007224 */ /* 0x001fc400078e0015 */
[----:B------:R-:W-:Y:S04]  /*c460*/  STL [R1+0x39ac], R20 ;  /* 0x0039ac1401007387 */ /* 0x000fe80000100800 */
[----:B------:R-:W4:Y:S04]  /*c470*/  LDL.LU.64 R28, [R1+0x6e8] ;  /* 0x0006e800011c7983 */ /* 0x000f280000300a00 */
[----:B------:R-:W4:Y:S04]  /*c480*/  LDL.LU.64 R22, [R1+0x6f0] ;  /* 0x0006f00001167983 */ /* 0x000f280000300a00 */
[----:B------:R0:W-:Y:S02]  /*c490*/  STL [R1+0x39a8], R0 ;  /* 0x0039a80001007387 */ /* 0x0001e40000100800 */
[----:B0-----:R-:W-:-:S02]  /*c4a0*/  IMAD.MOV.U32 R0, RZ, RZ, R43 ;  /* 0x000000ffff007224 */ /* 0x001fc400078e002b */
[----:B------:R-:W-:Y:S04]  /*c4b0*/  STL [R1+0x39b4], R42 ;  /* 0x0039b42a01007387 */ /* 0x000fe80000100800 */
[----:B------:R-:W4:Y:S04]  /*c4c0*/  LDL.LU.64 R20, [R1+0x6f8] ;  /* 0x0006f80001147983 */ /* 0x000f280000300a00 */
[----:B------:R-:W-:Y:S04]  /*c4d0*/  STL [R1+0x39bc], R34 ;  /* 0x0039bc2201007387 */ /* 0x000fe80000100800 */
[----:B------:R0:W-:Y:S01]  /*c4e0*/  STL [R1+0x39b0], R0 ;  /* 0x0039b00001007387 */ /* 0x0001e20000100800 */
[----:B------:R-:W-:-:S03]  /*c4f0*/  IMAD.MOV.U32 R2, RZ, RZ, R39 ;  /* 0x000000ffff027224 */ /* 0x000fc600078e0027 */
[----:B------:R-:W-:Y:S01]  /*c500*/  STL [R1+0x39c4], R38 ;  /* 0x0039c42601007387 */ /* 0x000fe20000100800 */
[----:B0-----:R-:W-:-:S05]  /*c510*/  IMAD.MOV.U32 R0, RZ, RZ, R35 ;  /* 0x000000ffff007224 */ /* 0x001fca00078e0023 */
[----:B------:R0:W-:Y:S04]  /*c520*/  STL [R1+0x39b8], R0 ;  /* 0x0039b80001007387 */ /* 0x0001e80000100800 */
[----:B0-----:R-:W4:Y:S04]  /*c530*/  LDL.LU R0, [R1+0x718] ;  /* 0x0007180001007983 */ /* 0x001f280000300800 */
[----:B------:R2:W-:Y:S02]  /*c540*/  STL [R1+0x39c0], R2 ;  /* 0x0039c00201007387 */ /* 0x0005e40000100800 */
[----:B--2---:R-:W-:-:S02]  /*c550*/  IMAD.MOV.U32 R2, RZ, RZ, R27 ;  /* 0x000000ffff027224 */ /* 0x004fc400078e001b */
[----:B------:R0:W-:Y:S04]  /*c560*/  STL [R1+0x39cc], R26 ;  /* 0x0039cc1a01007387 */ /* 0x0001e80000100800 */
[----:B------:R-:W2:Y:S04]  /*c570*/  LDL.LU.64 R38, [R1+0x638] ;  /* 0x0006380001267983 */ /* 0x000ea80000300a00 */
[----:B------:R-:W-:Y:S04]  /*c580*/  STL [R1+0x39d4], R24 ;  /* 0x0039d41801007387 */ /* 0x000fe80000100800 */
[----:B------:R1:W-:Y:S04]  /*c590*/  STL [R1+0x39c8], R2 ;  /* 0x0039c80201007387 */ /* 0x0003e80000100800 */
[----:B0-----:R-:W2:Y:S01]  /*c5a0*/  LDL.LU.64 R26, [R1+0x700] ;  /* 0x00070000011a7983 */ /* 0x001ea20000300a00 */
[----:B-1----:R-:W-:-:S03]  /*c5b0*/  IMAD.MOV.U32 R2, RZ, RZ, R25 ;  /* 0x000000ffff027224 */ /* 0x002fc600078e0019 */
[----:B------:R-:W-:Y:S04]  /*c5c0*/  STL [R1+0x39dc], R36 ;  /* 0x0039dc2401007387 */ /* 0x000fe80000100800 */
[----:B------:R0:W-:Y:S04]  /*c5d0*/  STL [R1+0x39d0], R2 ;  /* 0x0039d00201007387 */ /* 0x0001e80000100800 */
[----:B------:R-:W2:Y:S01]  /*c5e0*/  LDL.LU.64 R24, [R1+0x708] ;  /* 0x0007080001187983 */ /* 0x000ea20000300a00 */
[----:B0-----:R-:W-:-:S03]  /*c5f0*/  IMAD.MOV.U32 R2, RZ, RZ, R37 ;  /* 0x000000ffff027224 */ /* 0x001fc600078e0025 */
[----:B---3--:R0:W-:Y:S04]  /*c600*/  STL [R1+0x39e4], R60 ;  /* 0x0039e43c01007387 */ /* 0x0081e80000100800 */
[----:B------:R1:W-:Y:S04]  /*c610*/  STL [R1+0x39d8], R2 ;  /* 0x0039d80201007387 */ /* 0x0003e80000100800 */
[----:B0-----:R-:W3:Y:S01]  /*c620*/  LDL.LU R60, [R1+0x71c] ;  /* 0x00071c00013c7983 */ /* 0x001ee20000300800 */
[----:B-1----:R-:W-:-:S05]  /*c630*/  IMAD.MOV.U32 R2, RZ, RZ, R61 ;  /* 0x000000ffff027224 */ /* 0x002fca00078e003d */
[----:B------:R0:W-:Y:S04]  /*c640*/  STL [R1+0x39e0], R2 ;  /* 0x0039e00201007387 */ /* 0x0001e80000100800 */
[----:B----4-:R-:W-:Y:S04]  /*c650*/  STL [R1+0x39ec], R32 ;  /* 0x0039ec2001007387 */ /* 0x010fe80000100800 */
[----:B------:R-:W4:Y:S01]  /*c660*/  LDL.LU.64 R36, [R1+0x710] ;  /* 0x0007100001247983 */ /* 0x000f220000300a00 */
[----:B0-----:R-:W-:-:S03]  /*c670*/  IMAD.MOV.U32 R2, RZ, RZ, R33 ;  /* 0x000000ffff027224 */ /* 0x001fc600078e0021 */
[----:B------:R-:W-:Y:S04]  /*c680*/  STL [R1+0x39f4], R40 ;  /* 0x0039f42801007387 */ /* 0x000fe80000100800 */
[----:B------:R0:W-:Y:S04]  /*c690*/  STL [R1+0x39e8], R2 ;  /* 0x0039e80201007387 */ /* 0x0001e80000100800 */
[----:B------:R-:W4:Y:S01]  /*c6a0*/  LDL.LU R61, [R1+0x720] ;  /* 0x00072000013d7983 */ /* 0x000f220000300800 */
[----:B0-----:R-:W-:-:S03]  /*c6b0*/  IMAD.MOV.U32 R2, RZ, RZ, R41 ;  /* 0x000000ffff027224 */ /* 0x001fc600078e0029 */
[----:B------:R-:W-:Y:S04]  /*c6c0*/  STL [R1+0x39fc], R30 ;  /* 0x0039fc1e01007387 */ /* 0x000fe80000100800 */
[----:B------:R0:W-:Y:S02]  /*c6d0*/  STL [R1+0x39f0], R2 ;  /* 0x0039f00201007387 */ /* 0x0001e40000100800 */
[----:B0-----:R-:W-:Y:S02]  /*c6e0*/  IMAD.MOV.U32 R2, RZ, RZ, R31 ;  /* 0x000000ffff027224 */ /* 0x001fe400078e001f */
[----:B------:R-:W-:Y:S04]  /*c6f0*/  STL [R1+0x3a04], R28 ;  /* 0x003a041c01007387 */ /* 0x000fe80000100800 */
[----:B------:R0:W-:Y:S04]  /*c700*/  STL [R1+0x39f8], R2 ;  /* 0x0039f80201007387 */ /* 0x0001e80000100800 */
[----:B------:R-:W-:Y:S01]  /*c710*/  STL [R1+0x3a0c], R22 ;  /* 0x003a0c1601007387 */ /* 0x000fe20000100800 */
[----:B0-----:R-:W-:-:S05]  /*c720*/  IMAD.MOV.U32 R2, RZ, RZ, R29 ;  /* 0x000000ffff027224 */ /* 0x001fca00078e001d */
[----:B------:R0:W-:Y:S04]  /*c730*/  STL [R1+0x3a00], R2 ;  /* 0x003a000201007387 */ /* 0x0001e80000100800 */
[----:B------:R-:W-:Y:S01]  /*c740*/  STL [R1+0x3a14], R20 ;  /* 0x003a141401007387 */ /* 0x000fe20000100800 */
[----:B0-----:R-:W-:-:S05]  /*c750*/  IMAD.MOV.U32 R2, RZ, RZ, R23 ;  /* 0x000000ffff027224 */ /* 0x001fca00078e0017 */
[----:B------:R0:W-:Y:S04]  /*c760*/  STL [R1+0x3a08], R2 ;  /* 0x003a080201007387 */ /* 0x0001e80000100800 */
[----:B------:R-:W4:Y:S01]  /*c770*/  LDL.LU R23, [R1+0x724] ;  /* 0x0007240001177983 */ /* 0x000f220000300800 */
[----:B0-----:R-:W-:-:S05]  /*c780*/  IMAD.MOV.U32 R2, RZ, RZ, R21 ;  /* 0x000000ffff027224 */ /* 0x001fca00078e0015 */
[----:B------:R2:W-:Y:S04]  /*c790*/  STL [R1+0x3a10], R2 ;  /* 0x003a100201007387 */ /* 0x0005e80000100800 */
[----:B------:R-:W4:Y:S01]  /*c7a0*/  LDL.LU R20, [R1+0x728] ;  /* 0x0007280001147983 */ /* 0x000f220000300800 */
[----:B------:R-:W-:-:S05]  /*c7b0*/  IMAD R0, R0, UR9, RZ ;  /* 0x0000000900007c24 */ /* 0x000fca000f8e02ff */
[----:B------:R-:W-:-:S04]  /*c7c0*/  LEA R30, P0, R0, UR12, 0x1 ;  /* 0x0000000c001e7c11 */ /* 0x000fc8000f8008ff */
[----:B------:R-:W-:Y:S01]  /*c7d0*/  LEA.HI.X.SX32 R31, R0, UR13, 0x1, P0 ;  /* 0x0000000d001f7c11 */ /* 0x000fe200080f0eff */
[----:B--2---:R-:W-:Y:S01]  /*c7e0*/  IMAD.MOV.U32 R2, RZ, RZ, R39 ;  /* 0x000000ffff027224 */ /* 0x004fe200078e0027 */
[----:B------:R-:W-:Y:S04]  /*c7f0*/  STL [R1+0x3a1c], R38 ;  /* 0x003a1c2601007387 */ /* 0x000fe80000100800 */
[----:B------:R0:W-:Y:S02]  /*c800*/  STL [R1+0x3a18], R2 ;  /* 0x003a180201007387 */ /* 0x0001e40000100800 */
[----:B0-----:R-:W-:Y:S02]  /*c810*/  IMAD.MOV.U32 R2, RZ, RZ, R27 ;  /* 0x000000ffff027224 */ /* 0x001fe400078e001b */
[----:B------:R-:W-:Y:S04]  /*c820*/  STL [R1+0x3a24], R26 ;  /* 0x003a241a01007387 */ /* 0x000fe80000100800 */
[----:B------:R0:W-:Y:S02]  /*c830*/  STL [R1+0x3a20], R2 ;  /* 0x003a200201007387 */ /* 0x0001e40000100800 */
[----:B0-----:R-:W-:-:S02]  /*c840*/  IMAD.MOV.U32 R2, RZ, RZ, R25 ;  /* 0x000000ffff027224 */ /* 0x001fc400078e0019 */
[----:B------:R-:W-:Y:S04]  /*c850*/  STL [R1+0x3a2c], R24 ;  /* 0x003a2c1801007387 */ /* 0x000fe80000100800 */
[----:B------:R-:W2:Y:S04]  /*c860*/  LDL.LU R21, [R1+0x72c] ;  /* 0x00072c0001157983 */ /* 0x000ea80000300800 */
[----:B------:R0:W-:Y:S01]  /*c870*/  STL [R1+0x3a28], R2 ;  /* 0x003a280201007387 */ /* 0x0001e20000100800 */
[----:B---3--:R-:W-:-:S03]  /*c880*/  IMAD R4, R60, UR9, RZ ;  /* 0x000000093c047c24 */ /* 0x008fc6000f8e02ff */
[----:B----4-:R-:W-:Y:S04]  /*c890*/  STL [R1+0x3a34], R36 ;  /* 0x003a342401007387 */ /* 0x010fe80000100800 */
[----:B------:R-:W3:Y:S01]  /*c8a0*/  LDL.LU R60, [R1+0x730] ;  /* 0x00073000013c7983 */ /* 0x000ee20000300800 */
[----:B------:R-:W-:-:S03]  /*c8b0*/  IMAD R0, R61, UR9, RZ ;  /* 0x000000093d007c24 */ /* 0x000fc6000f8e02ff */
[----:B------:R-:W4:Y:S01]  /*c8c0*/  LDL.LU R61, [R1+0x734] ;  /* 0x00073400013d7983 */ /* 0x000f220000300800 */
[----:B0-----:R-:W-:Y:S01]  /*c8d0*/  IMAD.MOV.U32 R2, RZ, RZ, R37 ;  /* 0x000000ffff027224 */ /* 0x001fe200078e0025 */
[----:B------:R-:W-:Y:S02]  /*c8e0*/  LEA R28, P1, R4, UR12, 0x1 ;  /* 0x0000000c041c7c11 */ /* 0x000fe4000f8208ff */
[----:B------:R-:W-:Y:S02]  /*c8f0*/  LEA R26, P0, R0, UR12, 0x1 ;  /* 0x0000000c001a7c11 */ /* 0x000fe4000f8008ff */
[----:B------:R0:W-:Y:S01]  /*c900*/  STL [R1+0x3a30], R2 ;  /* 0x003a300201007387 */ /* 0x0001e20000100800 */
[----:B------:R-:W-:Y:S02]  /*c910*/  LEA.HI.X.SX32 R29, R4, UR13, 0x1, P1 ;  /* 0x0000000d041d7c11 */ /* 0x000fe400088f0eff */
[----:B------:R-:W-:Y:S01]  /*c920*/  LEA.HI.X.SX32 R27, R0, UR13, 0x1, P0 ;  /* 0x0000000d001b7c11 */ /* 0x000fe200080f0eff */
[----:B------:R-:W-:Y:S01]  /*c930*/  STL.64 [R1+0xb48], R30 ;  /* 0x000b481e01007387 */ /* 0x000fe20000100a00 */
[----:B------:R-:W-:-:S04]  /*c940*/  IMAD.WIDE R4, R7, 0x2, R28 ;  /* 0x0000000207047825 */ /* 0x000fc800078e021c */
[C---:B0-----:R-:W-:Y:S01]  /*c950*/  IMAD.WIDE R2, R7.reuse, 0x2, R30 ;  /* 0x0000000207027825 */ /* 0x041fe200078e021e */
[----:B------:R-:W-:Y:S04]  /*c960*/  STL [R1+0x3a3c], R18 ;  /* 0x003a3c1201007387 */ /* 0x000fe80000100800 */
[----:B------:R-:W-:Y:S04]  /*c970*/  STL [R1+0x3a38], R19 ;  /* 0x003a381301007387 */ /* 0x000fe80000100800 */
[----:B------:R-:W-:Y:S04]  /*c980*/  STL [R1+0x3a40], R2 ;  /* 0x003a400201007387 */ /* 0x000fe80000100800 */
[----:B------:R0:W-:Y:S04]  /*c990*/  STL [R1+0x3790], R3 ;  /* 0x0037900301007387 */ /* 0x0001e80000100800 */
[----:B------:R-:W-:Y:S04]  /*c9a0*/  STL.64 [R1+0xcb0], R28 ;  /* 0x000cb01c01007387 */ /* 0x000fe80000100a00 */
[----:B------:R-:W-:Y:S01]  /*c9b0*/  STL.64 [R1+0xcb8], R26 ;  /* 0x000cb81a01007387 */ /* 0x000fe20000100a00 */
[----:B0-----:R-:W-:-:S03]  /*c9c0*/  IMAD.WIDE R2, R7, 0x2, R26 ;  /* 0x0000000207027825 */ /* 0x001fc600078e021a */
[----:B------:R-:W-:Y:S04]  /*c9d0*/  STL [R1+0x3794], R4 ;  /* 0x0037940401007387 */ /* 0x000fe80000100800 */
[----:B------:R0:W-:Y:S04]  /*c9e0*/  STL [R1+0x3780], R5 ;  /* 0x0037800501007387 */ /* 0x0001e80000100800 */
[----:B------:R-:W-:Y:S04]  /*c9f0*/  STL [R1+0x3784], R2 ;  /* 0x0037840201007387 */ /* 0x000fe80000100800 */
[----:B------:R1:W-:Y:S01]  /*ca00*/  STL [R1+0x3778], R3 ;  /* 0x0037780301007387 */ /* 0x0003e20000100800 */
[----:B------:R-:W-:-:S05]  /*ca10*/  IMAD R6, R23, UR9, RZ ;  /* 0x0000000917067c24 */ /* 0x000fca000f8e02ff */
[----:B------:R-:W-:-:S04]  /*ca20*/  LEA R24, P1, R6, UR12, 0x1 ;  /* 0x0000000c06187c11 */ /* 0x000fc8000f8208ff */
[----:B------:R-:W-:Y:S01]  /*ca30*/  LEA.HI.X.SX32 R25, R6, UR13, 0x1, P1 ;  /* 0x0000000d06197c11 */ /* 0x000fe200088f0eff */
[----:B------:R-:W-:-:S05]  /*ca40*/  IMAD R0, R20, UR9, RZ ;  /* 0x0000000914007c24 */ /* 0x000fca000f8e02ff */
[----:B------:R-:W-:Y:S01]  /*ca50*/  LEA R22, P0, R0, UR12, 0x1 ;  /* 0x0000000c00167c11 */ /* 0x000fe2000f8008ff */
[----:B0-----:R-:W-:-:S03]  /*ca60*/  IMAD.WIDE R4, R7, 0x2, R24 ;  /* 0x0000000207047825 */ /* 0x001fc600078e0218 */
[----:B------:R-:W-:Y:S01]  /*ca70*/  LEA.HI.X.SX32 R23, R0, UR13, 0x1, P0 ;  /* 0x0000000d00177c11 */ /* 0x000fe200080f0eff */
[----:B------:R-:W-:Y:S04]  /*ca80*/  STL.64 [R1+0xcc0], R24 ;  /* 0x000cc01801007387 */ /* 0x000fe80000100a00 */
[----:B------:R-:W-:Y:S01]  /*ca90*/  STL.64 [R1+0xcc8], R22 ;  /* 0x000cc81601007387 */ /* 0x000fe20000100a00 */
[----:B-1----:R-:W-:-:S03]  /*caa0*/  IMAD.WIDE R2, R7, 0x2, R22 ;  /* 0x0000000207027825 */ /* 0x002fc600078e0216 */
[----:B------:R-:W-:Y:S04]  /*cab0*/  STL [R1+0x377c], R4 ;  /* 0x00377c0401007387 */ /* 0x000fe80000100800 */
[----:B------:R-:W-:Y:S04]  /*cac0*/  STL [R1+0x3768], R5 ;  /* 0x0037680501007387 */ /* 0x000fe80000100800 */
[----:B------:R-:W-:Y:S04]  /*cad0*/  STL [R1+0x376c], R2 ;  /* 0x00376c0201007387 */ /* 0x000fe80000100800 */
[----:B------:R0:W-:Y:S01]  /*cae0*/  STL [R1+0x3760], R3 ;  /* 0x0037600301007387 */ /* 0x0001e20000100800 */
[----:B--2---:R-:W-:-:S05]  /*caf0*/  IMAD R6, R21, UR9, RZ ;  /* 0x0000000915067c24 */ /* 0x004fca000f8e02ff */
[----:B------:R-:W-:-:S04]  /*cb00*/  LEA R20, P0, R6, UR12, 0x1 ;  /* 0x0000000c06147c11 */ /* 0x000fc8000f8008ff */
[----:B------:R-:W-:-:S03]  /*cb10*/  LEA.HI.X.SX32 R21, R6, UR13, 0x1, P0 ;  /* 0x0000000d06157c11 */ /* 0x000fc600080f0eff */
[----:B0-----:R-:W-:Y:S02]  /*cb20*/  IMAD.WIDE R2, R7, 0x2, R20 ;  /* 0x0000000207027825 */ /* 0x001fe400078e0214 */
[----:B------:R-:W-:Y:S02]  /*cb30*/  STL.64 [R1+0xcd0], R20 ;  /* 0x000cd01401007387 */ /* 0x000fe40000100a00 */
[----:B---3--:R-:W-:-:S05]  /*cb40*/  IMAD R0, R60, UR9, RZ ;  /* 0x000000093c007c24 */ /* 0x008fca000f8e02ff */
[----:B------:R-:W-:Y:S01]  /*cb50*/  LEA R18, P1, R0, UR12, 0x1 ;  /* 0x0000000c00127c11 */ /* 0x000fe2000f8208ff */
[----:B----4-:R-:W-:-:S03]  /*cb60*/  IMAD R4, R61, UR9, RZ ;  /* 0x000000093d047c24 */ /* 0x010fc6000f8e02ff */
[----:B------:R-:W-:Y:S02]  /*cb70*/  LEA.HI.X.SX32 R19, R0, UR13, 0x1, P1 ;  /* 0x0000000d00137c11 */ /* 0x000fe400088f0eff */
[----:B------:R-:W-:-:S03]  /*cb80*/  LEA R16, P0, R4, UR12, 0x1 ;  /* 0x0000000c04107c11 */ /* 0x000fc6000f8008ff */
[----:B------:R-:W-:Y:S01]  /*cb90*/  STL.64 [R1+0xcd8], R18 ;  /* 0x000cd81201007387 */ /* 0x000fe20000100a00 */
[----:B------:R-:W-:Y:S01]  /*cba0*/  LEA.HI.X.SX32 R17, R4, UR13, 0x1, P0 ;  /* 0x0000000d04117c11 */ /* 0x000fe200080f0eff */
[C---:B------:R-:W-:Y:S02]  /*cbb0*/  IMAD.WIDE R4, R7.reuse, 0x2, R18 ;  /* 0x0000000207047825 */ /* 0x040fe400078e0212 */
[----:B------:R-:W-:Y:S02]  /*cbc0*/  STL [R1+0x3764], R2 ;  /* 0x0037640201007387 */ /* 0x000fe40000100800 */
[----:B------:R-:W-:Y:S02]  /*cbd0*/  IMAD.U32 R0, RZ, RZ, UR8 ;  /* 0x00000008ff007e24 */ /* 0x000fe4000f8e00ff */
[----:B------:R0:W-:Y:S04]  /*cbe0*/  STL [R1+0x3750], R3 ;  /* 0x0037500301007387 */ /* 0x0001e80000100800 */
[----:B------:R-:W-:Y:S04]  /*cbf0*/  STL.64 [R1+0xce0], R16 ;  /* 0x000ce01001007387 */ /* 0x000fe80000100a00 */
[----:B------:R-:W-:Y:S01]  /*cc00*/  STL [R1+0x3754], R4 ;  /* 0x0037540401007387 */ /* 0x000fe20000100800 */
[----:B0-----:R-:W-:-:S03]  /*cc10*/  IMAD.WIDE R2, R7, 0x2, R16 ;  /* 0x0000000207027825 */ /* 0x001fc600078e0210 */
[----:B------:R0:W-:Y:S01]  /*cc20*/  STL [R1+0x3748], R5 ;  /* 0x0037480501007387 */ /* 0x0001e20000100800 */
[----:B------:R-:W-:-:S03]  /*cc30*/  IMAD.WIDE R6, R0, 0x2, R30 ;  /* 0x0000000200067825 */ /* 0x000fc600078e021e */
[----:B------:R-:W-:Y:S04]  /*cc40*/  STL [R1+0x374c], R2 ;  /* 0x00374c0201007387 */ /* 0x000fe80000100800 */
[----:B------:R1:W-:Y:S01]  /*cc50*/  STL [R1+0x373c], R3 ;  /* 0x00373c0301007387 */ /* 0x0003e20000100800 */
[----:B0-----:R-:W-:-:S03]  /*cc60*/  IMAD.WIDE R4, R0, 0x2, R28 ;  /* 0x0000000200047825 */ /* 0x001fc600078e021c */
[----:B------:R-:W-:Y:S04]  /*cc70*/  STL [R1+0x3740], R6 ;  /* 0x0037400601007387 */ /* 0x000fe80000100800 */
[----:B------:R-:W-:Y:S01]  /*cc80*/  STL [R1+0x3704], R7 ;  /* 0x0037040701007387 */ /* 0x000fe20000100800 */
[----:B-1----:R-:W-:-:S03]  /*cc90*/  IMAD.WIDE R2, R0, 0x2, R26 ;  /* 0x0000000200027825 */ /* 0x002fc600078e021a */
[----:B------:R-:W-:Y:S04]  /*cca0*/  STL [R1+0x3738], R4 ;  /* 0x0037380401007387 */ /* 0x000fe80000100800 */
[----:B------:R0:W-:Y:S04]  /*ccb0*/  STL [R1+0x3730], R5 ;  /* 0x0037300501007387 */ /* 0x0001e80000100800 */
[----:B------:R-:W-:Y:S01]  /*ccc0*/  STL [R1+0x3734], R2 ;  /* 0x0037340201007387 */ /* 0x000fe20000100800 */
[----:B0-----:R-:W-:-:S03]  /*ccd0*/  IMAD.WIDE R4, R0, 0x2, R24 ;  /* 0x0000000200047825 */ /* 0x001fc600078e0218 */
[----:B------:R0:W-:Y:S01]  /*cce0*/  STL [R1+0x3728], R3 ;  /* 0x0037280301007387 */ /* 0x0001e20000100800 */
[----:B------:R-:W-:-:S03]  /*ccf0*/  UIMAD UR8, UR6, 0x7d, URZ ;  /* 0x0000007d060878a4 */ /* 0x000fc6000f8e023f */
[----:B------:R-:W-:Y:S04]  /*cd00*/  STL [R1+0x372c], R4 ;  /* 0x00372c0401007387 */ /* 0x000fe80000100800 */
[----:B------:R1:W-:Y:S01]  /*cd10*/  STL [R1+0x3720], R5 ;  /* 0x0037200501007387 */ /* 0x0003e20000100800 */
[----:B0-----:R-:W-:-:S05]  /*cd20*/  IMAD.WIDE R2, R0, 0x2, R22 ;  /* 0x0000000200027825 */ /* 0x001fca00078e0216 */
[----:B------:R-:W-:Y:S01]  /*cd30*/  STL [R1+0x3724], R2 ;  /* 0x0037240201007387 */ /* 0x000fe20000100800 */
[----:B-1----:R-:W-:-:S03]  /*cd40*/  IMAD.WIDE R4, R0, 0x2, R20 ;  /* 0x0000000200047825 */ /* 0x002fc600078e0214 */
[----:B------:R0:W-:Y:S01]  /*cd50*/  STL [R1+0x3718], R3 ;  /* 0x0037180301007387 */ /* 0x0001e20000100800 */
[----:B------:R-:W-:-:S03]  /*cd60*/  IMAD.U32 R8, RZ, RZ, UR8 ;  /* 0x00000008ff087e24 */ /* 0x000fc6000f8e00ff */
[----:B------:R-:W-:Y:S04]  /*cd70*/  STL [R1+0x371c], R4 ;  /* 0x00371c0401007387 */ /* 0x000fe80000100800 */
[----:B------:R1:W-:Y:S01]  /*cd80*/  STL [R1+0x3710], R5 ;  /* 0x0037100501007387 */ /* 0x0003e20000100800 */
[----:B0-----:R-:W-:-:S04]  /*cd90*/  IMAD.WIDE R2, R0, 0x2, R18 ;  /* 0x0000000200027825 */ /* 0x001fc800078e0212 */
[----:B------:R-:W-:Y:S01]  /*cda0*/  IMAD.WIDE R6, R8, 0x2, R30 ;  /* 0x0000000208067825 */ /* 0x000fe200078e021e */
[----:B------:R-:W-:Y:S03]  /*cdb0*/  STL [R1+0x3714], R2 ;  /* 0x0037140201007387 */ /* 0x000fe60000100800 */
[----:B-1----:R-:W-:Y:S01]  /*cdc0*/  IMAD.WIDE R4, R0, 0x2, R16 ;  /* 0x0000000200047825 */ /* 0x002fe200078e0210 */
[----:B------:R0:W-:Y:S04]  /*cdd0*/  STL [R1+0x3708], R3 ;  /* 0x0037080301007387 */ /* 0x0001e80000100800 */
        /* <DEDUP_REMOVED lines=191> */
[----:B------:R-:W-:-:S03]  /*d9d0*/  UIMAD UR8, UR6, 0x75, URZ ;  /* 0x00000075060878a4 */ /* 0x000fc6000f8e023f */
[----:B------:R1:W-:Y:S01]  /*d9e0*/  STL [R1+0x3528], R3 ;  /* 0x0035280301007387 */ /* 0x0003e20000100800 */
[----:B0-----:R-:W-:-:S05]  /*d9f0*/  IMAD.WIDE R4, R0, 0x2, R24 ;  /* 0x0000000200047825 */ /* 0x001fca00078e0218 */
[----:B------:R-:W-:Y:S01]  /*da00*/  STL [R1+0x352c], R4 ;  /* 0x00352c0401007387 */ /* 0x000fe20000100800 */
[----:B-1----:R-:W-:-:S03]  /*da10*/  IMAD.WIDE R2, R0, 0x2, R22 ;  /* 0x0000000200027825 */ /* 0x002fc600078e0216 */
[----:B------:R0:W-:Y:S04]  /*da20*/  STL [R1+0x3520], R5 ;  /* 0x0035200501007387 */ /* 0x0001e80000100800 */
[----:B------:R-:W-:Y:S01]  /*da30*/  STL [R1+0x3524], R2 ;  /* 0x0035240201007387 */ /* 0x000fe20000100800 */
[----:B------:R-:W-:-:S03]  /*da40*/  IMAD.U32 R8, RZ, RZ, UR8 ;  /* 0x00000008ff087e24 */ /* 0x000fc6000f8e00ff */
[----:B------:R1:W-:Y:S01]  /*da50*/  STL [R1+0x3518], R3 ;  /* 0x0035180301007387 */ /* 0x0003e20000100800 */
[----:B0-----:R-:W-:-:S04]  /*da60*/  IMAD.WIDE R4, R0, 0x2, R20 ;  /* 0x0000000200047825 */ /* 0x001fc800078e0214 */
[C---:B------:R-:W-:Y:S01]  /*da70*/  IMAD.WIDE R6, R0.reuse, 0x2, R16 ;  /* 0x0000000200067825 */ /* 0x040fe200078e0210 */
[----:B------:R-:W-:Y:S03]  /*da80*/  STL [R1+0x351c], R4 ;  /* 0x00351c0401007387 */ /* 0x000fe60000100800 */
[----:B-1----:R-:W-:Y:S01]  /*da90*/  IMAD.WIDE R2, R0, 0x2, R18 ;  /* 0x0000000200027825 */ /* 0x002fe200078e0212 */
[----:B------:R0:W-:Y:S04]  /*daa0*/  STL [R1+0x3510], R5 ;  /* 0x0035100501007387 */ /* 0x0001e80000100800 */
[----:B------:R-:W-:Y:S04]  /*dab0*/  STL [R1+0x3514], R2 ;  /* 0x0035140201007387 */ /* 0x000fe80000100800 */
[----:B------:R1:W-:Y:S01]  /*dac0*/  STL [R1+0x3508], R3 ;  /* 0x0035080301007387 */ /* 0x0003e20000100800 */
[----:B0-----:R-:W-:-:S03]  /*dad0*/  IMAD.WIDE R4, R8, 0x2, R30 ;  /* 0x0000000208047825 */ /* 0x001fc600078e021e */
[----:B------:R-:W-:Y:S04]  /*dae0*/  STL [R1+0x350c], R6 ;  /* 0x00350c0601007387 */ /* 0x000fe80000100800 */
[----:B------:R0:W-:Y:S01]  /*daf0*/  STL [R1+0x17c0], R7 ;  /* 0x0017c00701007387 */ /* 0x0001e20000100800 */
[----:B-1----:R-:W-:-:S03]  /*db00*/  IMAD.WIDE R2, R8, 0x2, R28 ;  /* 0x0000000208027825 */ /* 0x002fc600078e021c */
[----:B------:R-:W-:Y:S04]  /*db10*/  STL [R1+0x3500], R4 ;  /* 0x0035000401007387 */ /* 0x000fe80000100800 */
[----:B------:R1:W-:Y:S01]  /*db20*/  STL [R1+0x17c4], R5 ;  /* 0x0017c40501007387 */ /* 0x0003e20000100800 */
[----:B0-----:R-:W-:-:S03]  /*db30*/  IMAD.WIDE R6, R8, 0x2, R26 ;  /* 0x0000000208067825 */ /* 0x001fc600078e021a */
[----:B------:R-:W-:Y:S04]  /*db40*/  STL [R1+0x34fc], R2 ;  /* 0x0034fc0201007387 */ /* 0x000fe80000100800 */
[----:B------:R0:W-:Y:S01]  /*db50*/  STL [R1+0x17c8], R3 ;  /* 0x0017c80301007387 */ /* 0x0001e20000100800 */
[----:B-1----:R-:W-:-:S03]  /*db60*/  IMAD.WIDE R4, R8, 0x2, R22 ;  /* 0x0000000208047825 */ /* 0x002fc600078e0216 */
[----:B------:R-:W-:Y:S01]  /*db70*/  STL [R1+0x17d0], R6 ;  /* 0x0017d00601007387 */ /* 0x000fe20000100800 */
[----:B0-----:R-:W-:-:S03]  /*db80*/  IMAD.WIDE R2, R8, 0x2, R24 ;  /* 0x0000000208027825 */ /* 0x001fc600078e0218 */
[----:B------:R-:W-:Y:S01]  /*db90*/  STL [R1+0x17cc], R7 ;  /* 0x0017cc0701007387 */ /* 0x000fe20000100800 */
[----:B------:R-:W-:-:S03]  /*dba0*/  UIMAD UR8, UR6, 0x74, URZ ;  /* 0x00000074060878a4 */ /* 0x000fc6000f8e023f */
[----:B------:R-:W-:Y:S04]  /*dbb0*/  STL [R1+0x17d8], R2 ;  /* 0x0017d80201007387 */ /* 0x000fe80000100800 */
[----:B------:R0:W-:Y:S04]  /*dbc0*/  STL [R1+0x17d4], R3 ;  /* 0x0017d40301007387 */ /* 0x0001e80000100800 */
[----:B------:R-:W-:Y:S04]  /*dbd0*/  STL [R1+0x17e0], R4 ;  /* 0x0017e00401007387 */ /* 0x000fe80000100800 */
[----:B------:R1:W-:Y:S01]  /*dbe0*/  STL [R1+0x17dc], R5 ;  /* 0x0017dc0501007387 */ /* 0x0003e20000100800 */
[----:B0-----:R-:W-:-:S04]  /*dbf0*/  IMAD.WIDE R2, R8, 0x2, R20 ;  /* 0x0000000208027825 */ /* 0x001fc800078e0214 */
[----:B------:R-:W-:Y:S01]  /*dc00*/  IMAD.U32 R0, RZ, RZ, UR8 ;  /* 0x00000008ff007e24 */ /* 0x000fe2000f8e00ff */
[----:B------:R-:W-:Y:S01]  /*dc10*/  STL [R1+0x17e8], R2 ;  /* 0x0017e80201007387 */ /* 0x000fe20000100800 */
[----:B-1----:R-:W-:-:S03]  /*dc20*/  IMAD.WIDE R4, R8, 0x2, R18 ;  /* 0x0000000208047825 */ /* 0x002fc600078e0212 */
[----:B------:R0:W-:Y:S04]  /*dc30*/  STL [R1+0x17e4], R3 ;  /* 0x0017e40301007387 */ /* 0x0001e80000100800 */
[----:B------:R-:W-:Y:S01]  /*dc40*/  STL [R1+0x17f0], R4 ;  /* 0x0017f00401007387 */ /* 0x000fe20000100800 */
[----:B------:R-:W-:-:S03]  /*dc50*/  IMAD.WIDE R6, R0, 0x2, R28 ;  /* 0x0000000200067825 */ /* 0x000fc600078e021c */
[----:B------:R1:W-:Y:S01]  /*dc60*/  STL [R1+0x17ec], R5 ;  /* 0x0017ec0501007387 */ /* 0x0003e20000100800 */
[----:B0-----:R-:W-:-:S04]  /*dc70*/  IMAD.WIDE R2, R8, 0x2, R16 ;  /* 0x0000000208027825 */ /* 0x001fc800078e0210 */
[C---:B------:R-:W-:Y:S01]  /*dc80*/  IMAD.WIDE R8, R0.reuse, 0x2, R26 ;  /* 0x0000000200087825 */ /* 0x040fe200078e021a */
[----:B------:R-:W-:Y:S03]  /*dc90*/  STL [R1+0x17f8], R2 ;  /* 0x0017f80201007387 */ /* 0x000fe60000100800 */
[C---:B-1----:R-:W-:Y:S01]  /*dca0*/  IMAD.WIDE R4, R0.reuse, 0x2, R30 ;  /* 0x0000000200047825 */ /* 0x042fe200078e021e */
[----:B------:R0:W-:Y:S04]  /*dcb0*/  STL [R1+0x17f4], R3 ;  /* 0x0017f40301007387 */ /* 0x0001e80000100800 */
[----:B------:R-:W-:Y:S04]  /*dcc0*/  STL [R1+0x1800], R4 ;  /* 0x0018000401007387 */ /* 0x000fe80000100800 */
[----:B------:R1:W-:Y:S01]  /*dcd0*/  STL [R1+0x17fc], R5 ;  /* 0x0017fc0501007387 */ /* 0x0003e20000100800 */
[----:B0-----:R-:W-:-:S03]  /*dce0*/  IMAD.WIDE R2, R0, 0x2, R24 ;  /* 0x0000000200027825 */ /* 0x001fc600078e0218 */
[----:B------:R-:W-:Y:S04]  /*dcf0*/  STL [R1+0x1808], R6 ;  /* 0x0018080601007387 */ /* 0x000fe80000100800 */
[----:B------:R-:W-:Y:S01]  /*dd00*/  STL [R1+0x1804], R7 ;  /* 0x0018040701007387 */ /* 0x000fe20000100800 */
[----:B-1----:R-:W-:-:S03]  /*dd10*/  IMAD.WIDE R4, R0, 0x2, R22 ;  /* 0x0000000200047825 */ /* 0x002fc600078e0216 */
[----:B------:R-:W-:Y:S01]  /*dd20*/  STL [R1+0x1810], R8 ;  /* 0x0018100801007387 */ /* 0x000fe20000100800 */
[----:B------:R-:W-:-:S03]  /*dd30*/  UIMAD UR8, UR6, 0x73, URZ ;  /* 0x00000073060878a4 */ /* 0x000fc6000f8e023f */
[----:B------:R-:W-:Y:S04]  /*dd40*/  STL [R1+0x180c], R9 ;  /* 0x00180c0901007387 */ /* 0x000fe80000100800 */
        /* <DEDUP_REMOVED lines=506> */
[----:B0-----:R-:W-:Y:S01]  /*fcf0*/  IMAD.WIDE R2, R10, 0x2, R16 ;  /* 0x000000020a027825 */ /* 0x001fe200078e0210 */
[----:B------:R-:W-:Y:S01]  /*fd00*/  UIMAD UR8, UR6, 0x5f, URZ ;  /* 0x0000005f060878a4 */ /* 0x000fe2000f8e023f */
[----:B------:R-:W0:Y:S02]  /*fd10*/  LDC R10, c[0x0][0x238] ;  /* 0x00008e00ff0a7b82 */ /* 0x000e240000000800 */
[C---:B------:R-:W-:Y:S01]  /*fd20*/  IMAD.WIDE R8, R0.reuse, 0x2, R26 ;  /* 0x0000000200087825 */ /* 0x040fe200078e021a */
[----:B------:R-:W-:Y:S03]  /*fd30*/  STL [R1+0x1cf8], R2 ;  /* 0x001cf80201007387 */ /* 0x000fe60000100800 */
[C---:B-1----:R-:W-:Y:S01]  /*fd40*/  IMAD.WIDE R4, R0.reuse, 0x2, R30 ;  /* 0x0000000200047825 */ /* 0x042fe200078e021e */
[----:B------:R1:W-:Y:S04]  /*fd50*/  STL [R1+0x1cf4], R3 ;  /* 0x001cf40301007387 */ /* 0x0003e80000100800 */
[----:B------:R-:W-:Y:S04]  /*fd60*/  STL [R1+0x1d00], R4 ;  /* 0x001d000401007387 */ /* 0x000fe80000100800 */
[----:B------:R2:W-:Y:S01]  /*fd70*/  STL [R1+0x1cfc], R5 ;  /* 0x001cfc0501007387 */ /* 0x0005e20000100800 */
[----:B-1----:R-:W-:-:S03]  /*fd80*/  IMAD.WIDE R2, R0, 0x2, R24 ;  /* 0x0000000200027825 */ /* 0x002fc600078e0218 */
[----:B------:R-:W-:Y:S04]  /*fd90*/  STL [R1+0x1d08], R6 ;  /* 0x001d080601007387 */ /* 0x000fe80000100800 */
[----:B------:R-:W-:Y:S01]  /*fda0*/  STL [R1+0x1d04], R7 ;  /* 0x001d040701007387 */ /* 0x000fe20000100800 */
[----:B--2---:R-:W-:-:S03]  /*fdb0*/  IMAD.WIDE R4, R0, 0x2, R22 ;  /* 0x0000000200047825 */ /* 0x004fc600078e0216 */
[----:B------:R1:W-:Y:S04]  /*fdc0*/  STL [R1+0x1d10], R8 ;  /* 0x001d100801007387 */ /* 0x0003e80000100800 */
[----:B------:R-:W-:Y:S04]  /*fdd0*/  STL [R1+0x1d0c], R9 ;  /* 0x001d0c0901007387 */ /* 0x000fe80000100800 */
[----:B------:R-:W-:Y:S04]  /*fde0*/  STL [R1+0x1d18], R2 ;  /* 0x001d180201007387 */ /* 0x000fe80000100800 */
[----:B------:R2:W-:Y:S01]  /*fdf0*/  STL [R1+0x1d14], R3 ;  /* 0x001d140301007387 */ /* 0x0005e20000100800 */
[----:B-1----:R-:W-:-:S03]  /*fe00*/  IMAD.U32 R8, RZ, RZ, UR8 ;  /* 0x00000008ff087e24 */ /* 0x002fc6000f8e00ff */
[----:B------:R-:W-:Y:S01]  /*fe10*/  STL [R1+0x1d20], R4 ;  /* 0x001d200401007387 */ /* 0x000fe20000100800 */
[----:B--2---:R-:W-:-:S03]  /*fe20*/  IMAD.WIDE R2, R0, 0x2, R20 ;  /* 0x0000000200027825 */ /* 0x004fc600078e0214 */
[----:B------:R1:W-:Y:S04]  /*fe30*/  STL [R1+0x1d1c], R5 ;  /* 0x001d1c0501007387 */ /* 0x0003e80000100800 */
[----:B------:R-:W-:Y:S01]  /*fe40*/  STL [R1+0x1d28], R2 ;  /* 0x001d280201007387 */ /* 0x000fe20000100800 */
[----:B------:R-:W-:-:S03]  /*fe50*/  IMAD.WIDE R6, R8, 0x2, R30 ;  /* 0x0000000208067825 */ /* 0x000fc600078e021e */
[----:B------:R2:W-:Y:S01]  /*fe60*/  STL [R1+0x1d24], R3 ;  /* 0x001d240301007387 */ /* 0x0005e20000100800 */
[----:B-1----:R-:W-:-:S05]  /*fe70*/  IMAD.WIDE R4, R0, 0x2, R18 ;  /* 0x0000000200047825 */ /* 0x002fca00078e0212 */
[----:B------:R-:W-:Y:S01]  /*fe80*/  STL [R1+0x1d30], R4 ;  /* 0x001d300401007387 */ /* 0x000fe20000100800 */
[----:B--2---:R-:W-:-:S03]  /*fe90*/  IMAD.WIDE R2, R0, 0x2, R16 ;  /* 0x0000000200027825 */ /* 0x004fc600078e0210 */
[----:B------:R1:W-:Y:S04]  /*fea0*/  STL [R1+0x1d2c], R5 ;  /* 0x001d2c0501007387 */ /* 0x0003e80000100800 */
[----:B------:R-:W-:Y:S04]  /*feb0*/  STL [R1+0x1d38], R2 ;  /* 0x001d380201007387 */ /* 0x000fe80000100800 */
[----:B------:R2:W-:Y:S01]  /*fec0*/  STL [R1+0x1d34], R3 ;  /* 0x001d340301007387 */ /* 0x0005e20000100800 */
[----:B-1----:R-:W-:-:S03]  /*fed0*/  IMAD.WIDE R4, R8, 0x2, R28 ;  /* 0x0000000208047825 */ /* 0x002fc600078e021c */
[----:B------:R-:W-:Y:S04]  /*fee0*/  STL [R1+0x1d40], R6 ;  /* 0x001d400601007387 */ /* 0x000fe80000100800 */
[----:B------:R1:W-:Y:S01]  /*fef0*/  STL [R1+0x1d3c], R7 ;  /* 0x001d3c0701007387 */ /* 0x0003e20000100800 */
[----:B--2---:R-:W-:-:S03]  /*ff00*/  IMAD.WIDE R2, R8, 0x2, R26 ;  /* 0x0000000208027825 */ /* 0x004fc600078e021a */
[----:B------:R-:W-:Y:S01]  /*ff10*/  STL [R1+0x1d48], R4 ;  /* 0x001d480401007387 */ /* 0x000fe20000100800 */
[----:B------:R-:W-:-:S03]  /*ff20*/  UIMAD UR8, UR6, 0x5e, URZ ;  /* 0x0000005e060878a4 */ /* 0x000fc6000f8e023f */
[----:B------:R2:W-:Y:S01]  /*ff30*/  STL [R1+0x1d44], R5 ;  /* 0x001d440501007387 */ /* 0x0005e20000100800 */
[----:B-1----:R-:W-:-:S03]  /*ff40*/  IMAD.WIDE R6, R8, 0x2, R22 ;  /* 0x0000000208067825 */ /* 0x002fc600078e0216 */
[----:B------:R-:W-:Y:S01]  /*ff50*/  STL [R1+0x1d50], R2 ;  /* 0x001d500201007387 */ /* 0x000fe20000100800 */
[----:B--2---:R-:W-:-:S03]  /*ff60*/  IMAD.WIDE R4, R8, 0x2, R24 ;  /* 0x0000000208047825 */ /* 0x004fc600078e0218 */
[----:B------:R1:W-:Y:S04]  /*ff70*/  STL [R1+0x1d4c], R3 ;  /* 0x001d4c0301007387 */ /* 0x0003e80000100800 */
[----:B------:R-:W-:Y:S01]  /*ff80*/  STL [R1+0x1d58], R4 ;  /* 0x001d580401007387 */ /* 0x000fe20000100800 */
[----:B------:R-:W-:-:S03]  /*ff90*/  IMAD.U32 R0, RZ, RZ, UR8 ;  /* 0x00000008ff007e24 */ /* 0x000fc6000f8e00ff */
[----:B------:R2:W-:Y:S01]  /*ffa0*/  STL [R1+0x1d54], R5 ;  /* 0x001d540501007387 */ /* 0x0005e20000100800 */
[----:B-1----:R-:W-:-:S03]  /*ffb0*/  IMAD.WIDE R2, R8, 0x2, R20 ;  /* 0x0000000208027825 */ /* 0x002fc600078e0214 */
[----:B------:R-:W-:Y:S04]  /*ffc0*/  STL [R1+0x1d60], R6 ;  /* 0x001d600601007387 */ /* 0x000fe80000100800 */
[----:B------:R1:W-:Y:S01]  /*ffd0*/  STL [R1+0x1d5c], R7 ;  /* 0x001d5c0701007387 */ /* 0x0003e20000100800 */
[----:B--2---:R-:W-:-:S03]  /*ffe0*/  IMAD.WIDE R4, R8, 0x2, R18 ;  /* 0x0000000208047825 */ /* 0x004fc600078e0212 */
[----:B------:R-:W-:Y:S04]  /*fff0*/  STL [R1+0x1d68], R2 ;  /* 0x001d680201007387 */ /* 0x000fe80000100800 */
[----:B------:R2:W-:Y:S01]  /*10000*/  STL [R1+0x1d64], R3 ;  /* 0x001d640301007387 */ /* 0x0005e20000100800 */
[----:B-1----:R-:W-:-:S03]  /*10010*/  IMAD.WIDE R6, R8, 0x2, R16 ;  /* 0x0000000208067825 */ /* 0x002fc600078e0210 */
[----:B------:R-:W-:Y:S01]  /*10020*/  STL [R1+0x1d70], R4 ;  /* 0x001d700401007387 */ /* 0x000fe20000100800 */
[----:B------:R-:W-:-:S03]  /*10030*/  IMAD.WIDE R8, R0, 0x2, R30 ;  /* 0x0000000200087825 */ /* 0x000fc600078e021e */
[----:B------:R1:W-:Y:S01]  /*10040*/  STL [R1+0x1d6c], R5 ;  /* 0x001d6c0501007387 */ /* 0x0003e20000100800 */
[----:B--2---:R-:W-:-:S03]  /*10050*/  IMAD.WIDE R2, R0, 0x2, R28 ;  /* 0x0000000200027825 */ /* 0x004fc600078e021c */
[----:B------:R-:W-:Y:S04]  /*10060*/  STL [R1+0x1d78], R6 ;  /* 0x001d780601007387 */ /* 0x000fe80000100800 */
[----:B------:R2:W-:Y:S01]  /*10070*/  STL [R1+0x1d74], R7 ;  /* 0x001d740701007387 */ /* 0x0005e20000100800 */
[----:B-1----:R-:W-:-:S03]  /*10080*/  IMAD.WIDE R4, R0, 0x2, R26 ;  /* 0x0000000200047825 */ /* 0x002fc600078e021a */
[----:B------:R-:W-:Y:S04]  /*10090*/  STL [R1+0x1d80], R8 ;  /* 0x001d800801007387 */ /* 0x000fe80000100800 */
[----:B------:R-:W-:Y:S01]  /*100a0*/  STL [R1+0x1d7c], R9 ;  /* 0x001d7c0901007387 */ /* 0x000fe20000100800 */
[----:B--2---:R-:W-:-:S03]  /*100b0*/  IMAD.WIDE R6, R0, 0x2, R24 ;  /* 0x0000000200067825 */ /* 0x004fc600078e0218 */
[----:B------:R-:W-:Y:S04]  /*100c0*/  STL [R1+0x1d88], R2 ;  /* 0x001d880201007387 */ /* 0x000fe80000100800 */
[----:B------:R1:W-:Y:S04]  /*100d0*/  STL [R1+0x1d84], R3 ;  /* 0x001d840301007387 */ /* 0x0003e80000100800 */
[----:B------:R-:W-:Y:S04]  /*100e0*/  STL [R1+0x1d90], R4 ;  /* 0x001d900401007387 */ /* 0x000fe80000100800 */
[----:B------:R2:W-:Y:S01]  /*100f0*/  STL [R1+0x1d8c], R5 ;  /* 0x001d8c0501007387 */ /* 0x0005e20000100800 */
[----:B-1----:R-:W-:-:S03]  /*10100*/  IMAD.WIDE R2, R0, 0x2, R22 ;  /* 0x0000000200027825 */ /* 0x002fc600078e0216 */
[----:B------:R-:W-:Y:S04]  /*10110*/  STL [R1+0x1d98], R6 ;  /* 0x001d980601007387 */ /* 0x000fe80000100800 */
[----:B------:R1:W-:Y:S04]  /*10120*/  STL [R1+0x1d94], R7 ;  /* 0x001d940701007387 */ /* 0x0003e80000100800 */
[----:B------:R-:W-:Y:S01]  /*10130*/  STL [R1+0x1da0], R2 ;  /* 0x001da00201007387 */ /* 0x000fe20000100800 */
[----:B0-----:R-:W-:-:S03]  /*10140*/  IMAD R10, R10, 0x5d, RZ ;  /* 0x0000005d0a0a7824 */ /* 0x001fc600078e02ff */
[----:B------:R0:W-:Y:S01]  /*10150*/  STL [R1+0x1d9c], R3 ;  /* 0x001d9c0301007387 */ /* 0x0001e20000100800 */
[----:B--2---:R-:W-:-:S04]  /*10160*/  IMAD.WIDE R4, R0, 0x2, R18 ;  /* 0x0000000200047825 */ /* 0x004fc800078e0212 */
[----:B-1----:R-:W-:-:S04]  /*10170*/  IMAD.WIDE R6, R0, 0x2, R16 ;  /* 0x0000000200067825 */ /* 0x002fc800078e0210 */
[----:B0-----:R-:W-:-:S04]  /*10180*/  IMAD.WIDE R2, R0, 0x2, R20 ;  /* 0x0000000200027825 */ /* 0x001fc800078e0214 */
[C---:B------:R-:W-:Y:S01]  /*10190*/  IMAD.WIDE R8, R10.reuse, 0x2, R30 ;  /* 0x000000020a087825 */ /* 0x040fe200078e021e */
[----:B------:R-:W-:Y:S04]  /*101a0*/  STL [R1+0x1da8], R2 ;  /* 0x001da80201007387 */ /* 0x000fe80000100800 */
        /* <DEDUP_REMOVED lines=8> */
[----:B------:R-:W-:Y:S01]  /*10230*/  STL [R1+0x1dbc], R9 ;  /* 0x001dbc0901007387 */ /* 0x000fe20000100800 */
[----:B0-----:R-:W-:-:S03]  /*10240*/  IMAD.WIDE R6, R10, 0x2, R24 ;  /* 0x000000020a067825 */ /* 0x001fc600078e0218 */
[----:B------:R-:W-:Y:S04]  /*10250*/  STL [R1+0x1dc8], R2 ;  /* 0x001dc80201007387 */ /* 0x000fe80000100800 */
[----:B------:R0:W-:Y:S04]  /*10260*/  STL [R1+0x1dc4], R3 ;  /* 0x001dc40301007387 */ /* 0x0001e80000100800 */
[----:B------:R-:W-:Y:S04]  /*10270*/  STL [R1+0x1dd0], R4 ;  /* 0x001dd00401007387 */ /* 0x000fe80000100800 */
[----:B------:R1:W-:Y:S01]  /*10280*/  STL [R1+0x1dcc], R5 ;  /* 0x001dcc0501007387 */ /* 0x0003e20000100800 */
[----:B0-----:R-:W-:-:S03]  /*10290*/  IMAD.WIDE R2, R10, 0x2, R22 ;  /* 0x000000020a027825 */ /* 0x001fc600078e0216 */
[----:B------:R-:W-:Y:S04]  /*102a0*/  STL [R1+0x1dd8], R6 ;  /* 0x001dd80601007387 */ /* 0x000fe80000100800 */
[----:B------:R0:W-:Y:S04]  /*102b0*/  STL [R1+0x1dd4], R7 ;  /* 0x001dd40701007387 */ /* 0x0001e80000100800 */
[----:B------:R-:W-:Y:S01]  /*102c0*/  STL [R1+0x1de0], R2 ;  /* 0x001de00201007387 */ /* 0x000fe20000100800 */
[----:B------:R-:W-:Y:S02]  /*102d0*/  IMAD R0, R11, 0x5c, RZ ;  /* 0x0000005c0b007824 */ /* 0x000fe400078e02ff */
[C---:B-1----:R-:W-:Y:S01]  /*102e0*/  IMAD.WIDE R4, R10.reuse, 0x2, R18 ;  /* 0x000000020a047825 */ /* 0x042fe200078e0212 */
[----:B------:R1:W-:Y:S01]  /*102f0*/  STL [R1+0x1ddc], R3 ;  /* 0x001ddc0301007387 */ /* 0x0003e20000100800 */
[----:B------:R-:W2:Y:S02]  /*10300*/  LDC R11, c[0x0][0x238] ;  /* 0x00008e00ff0b7b82 */ /* 0x000ea40000000800 */
[----:B0-----:R-:W-:-:S04]  /*10310*/  IMAD.WIDE R6, R10, 0x2, R16 ;  /* 0x000000020a067825 */ /* 0x001fc800078e0210 */
[----:B-1----:R-:W-:-:S04]  /*10320*/  IMAD.WIDE R2, R10, 0x2, R20 ;  /* 0x000000020a027825 */ /* 0x002fc800078e0214 */
        /* <DEDUP_REMOVED lines=23> */
[----:B------:R-:W3:Y:S02]  /*104a0*/  LDC R12, c[0x0][0x238] ;  /* 0x00008e00ff0c7b82 */ /* 0x000ee40000000800 */
        /* <DEDUP_REMOVED lines=22> */
[----:B--2---:R-:W-:Y:S02]  /*10610*/  IMAD R0, R11, 0x5a, RZ ;  /* 0x0000005a0b007824 */ /* 0x004fe400078e02ff */
        /* <DEDUP_REMOVED lines=25> */
[----:B---3--:R-:W-:Y:S02]  /*107b0*/  IMAD R10, R12, 0x59, RZ ;  /* 0x000000590c0a7824 */ /* 0x008fe400078e02ff */
        /* <DEDUP_REMOVED lines=649> */
[----:B--2---:R-:W-:Y:S02]  /*13050*/  IMAD.SHL.U32 R0, R11, 0x40, RZ ;  /* 0x000000400b007824 */ /* 0x004fe400078e00ff */
        /* <DEDUP_REMOVED lines=1611> */
[----:B--2---:R-:W-:Y:S02]  /*19510*/  IMAD.SHL.U32 R0, R11, 0x2, RZ ;  /* 0x000000020b007824 */ /* 0x004fe400078e00ff */
[----:B-1----:R-:W-:Y:S01]  /*19520*/  IMAD.WIDE R4, R10, 0x2, R18 ;  /* 0x000000020a047825 */ /* 0x002fe200078e0212 */
[----:B------:R1:W-:Y:S01]  /*19530*/  STL [R1+0x3448], R8 ;  /* 0x0034480801007387 */ /* 0x0003e20000100800 */
[----:B------:R-:W2:Y:S03]  /*19540*/  LDC R11, c[0x0][0x238] ;  /* 0x00008e00ff0b7b82 */ /* 0x000ea60000000800 */
[----:B------:R4:W-:Y:S04]  /*19550*/  STL [R1+0x3444], R9 ;  /* 0x0034440901007387 */ /* 0x0009e80000100800 */
[----:B------:R-:W-:Y:S01]  /*19560*/  STL [R1+0x3450], R2 ;  /* 0x0034500201007387 */ /* 0x000fe20000100800 */
[----:B0-----:R-:W-:-:S03]  /*19570*/  IMAD.WIDE R6, R0, 0x2, R30 ;  /* 0x0000000200067825 */ /* 0x001fc600078e021e */
[----:B------:R0:W-:Y:S01]  /*19580*/  STL [R1+0x344c], R3 ;  /* 0x00344c0301007387 */ /* 0x0001e20000100800 */
[----:B-1----:R-:W1:Y:S03]  /*19590*/  LDC R8, c[0x0][0x238] ;  /* 0x00008e00ff087b82 */ /* 0x002e660000000800 */
[----:B------:R-:W-:Y:S05]  /*195a0*/  STL [R1+0x3458], R4 ;  /* 0x0034580401007387 */ /* 0x000fea0000100800 */
[----:B----4-:R-:W4:Y:S01]  /*195b0*/  LDC R9, c[0x0][0x238] ;  /* 0x00008e00ff097b82 */ /* 0x010f220000000800 */
[----:B0-----:R-:W-:Y:S01]  /*195c0*/  IMAD.WIDE R2, R10, 0x2, R16 ;  /* 0x000000020a027825 */ /* 0x001fe200078e0210 */
[----:B------:R0:W-:Y:S04]  /*195d0*/  STL [R1+0x3454], R5 ;  /* 0x0034540501007387 */ /* 0x0001e80000100800 */
[----:B------:R-:W-:Y:S02]  /*195e0*/  STL [R1+0x3460], R2 ;  /* 0x0034600201007387 */ /* 0x000fe40000100800 */
[----:B------:R-:W3:Y:S02]  /*195f0*/  LDC R10, c[0x0][0x238] ;  /* 0x00008e00ff0a7b82 */ /* 0x000ee40000000800 */
[----:B------:R0:W-:Y:S02]  /*19600*/  STL [R1+0x345c], R3 ;  /* 0x00345c0301007387 */ /* 0x0001e40000100800 */
[----:B0-----:R-:W-:-:S02]  /*19610*/  IMAD.WIDE R4, R0, 0x2, R28 ;  /* 0x0000000200047825 */ /* 0x001fc400078e021c */
[----:B------:R-:W-:Y:S04]  /*19620*/  STL [R1+0x3468], R6 ;  /* 0x0034680601007387 */ /* 0x000fe80000100800 */
[----:B------:R0:W-:Y:S01]  /*19630*/  STL [R1+0x3464], R7 ;  /* 0x0034640701007387 */ /* 0x0001e20000100800 */
[----:B------:R-:W-:-:S03]  /*19640*/  IMAD.WIDE R2, R0, 0x2, R26 ;  /* 0x0000000200027825 */ /* 0x000fc600078e021a */
[----:B------:R-:W-:Y:S04]  /*19650*/  STL [R1+0x3470], R4 ;  /* 0x0034700401007387 */ /* 0x000fe80000100800 */
[----:B------:R2:W-:Y:S01]  /*19660*/  STL [R1+0x346c], R5 ;  /* 0x00346c0501007387 */ /* 0x0005e20000100800 */
[----:B0-----:R-:W-:-:S03]  /*19670*/  IMAD.WIDE R6, R0, 0x2, R22 ;  /* 0x0000000200067825 */ /* 0x001fc600078e0216 */
[----:B------:R-:W-:Y:S01]  /*19680*/  STL [R1+0x3478], R2 ;  /* 0x0034780201007387 */ /* 0x000fe20000100800 */
[----:B--2---:R-:W-:-:S03]  /*19690*/  IMAD.WIDE R4, R0, 0x2, R24 ;  /* 0x0000000200047825 */ /* 0x004fc600078e0218 */
[----:B------:R0:W-:Y:S04]  /*196a0*/  STL [R1+0x3474], R3 ;  /* 0x0034740301007387 */ /* 0x0001e80000100800 */
[----:B------:R-:W-:Y:S04]  /*196b0*/  STL [R1+0x3480], R4 ;  /* 0x0034800401007387 */ /* 0x000fe80000100800 */
[----:B------:R2:W-:Y:S01]  /*196c0*/  STL [R1+0x347c], R5 ;  /* 0x00347c0501007387 */ /* 0x0005e20000100800 */
[----:B0-----:R-:W-:-:S03]  /*196d0*/  IMAD.WIDE R2, R0, 0x2, R20 ;  /* 0x0000000200027825 */ /* 0x001fc600078e0214 */
[----:B------:R-:W-:Y:S04]  /*196e0*/  STL [R1+0x3488], R6 ;  /* 0x0034880601007387 */ /* 0x000fe80000100800 */
[----:B------:R0:W-:Y:S01]  /*196f0*/  STL [R1+0x3484], R7 ;  /* 0x0034840701007387 */ /* 0x0001e20000100800 */
[----:B--2---:R-:W-:-:S03]  /*19700*/  IMAD.WIDE R4, R0, 0x2, R18 ;  /* 0x0000000200047825 */ /* 0x004fc600078e0212 */
        /* <DEDUP_REMOVED lines=8> */
[----:B----4-:R-:W-:-:S03]  /*19790*/  IMAD.WIDE R4, R9, 0x2, R28 ;  /* 0x0000000209047825 */ /* 0x010fc600078e021c */
[----:B------:R-:W-:Y:S01]  /*197a0*/  STL [R1+0x34a8], R2 ;  /* 0x0034a80201007387 */ /* 0x000fe20000100800 */
[----:B------:R-:W-:-:S03]  /*197b0*/  IMAD.WIDE R8, R11, 0x2, R24 ;  /* 0x000000020b087825 */ /* 0x000fc600078e0218 */
[----:B------:R0:W-:Y:S01]  /*197c0*/  STL [R1+0x34a4], R3 ;  /* 0x0034a40301007387 */ /* 0x0001e20000100800 */
[----:B---3--:R-:W-:-:S03]  /*197d0*/  IMAD.WIDE R6, R10, 0x2, R26 ;  /* 0x000000020a067825 */ /* 0x008fc600078e021a */
        /* <DEDUP_REMOVED lines=12> */
[----:B------:R-:W-:Y:S01]  /*198a0*/  STL [R1+0x34cc], R5 ;  /* 0x0034cc0501007387 */ /* 0x000fe20000100800 */
[----:B0-----:R-:W-:-:S03]  /*198b0*/  IMAD.WIDE R2, R15, 0x2, R16 ;  /* 0x000000020f027825 */ /* 0x001fc600078e0210 */
[----:B------:R-:W-:Y:S04]  /*198c0*/  STL [R1+0x34d8], R6 ;  /* 0x0034d80601007387 */ /* 0x000fe80000100800 */
[----:B------:R-:W-:Y:S04]  /*198d0*/  STL [R1+0x34d4], R7 ;  /* 0x0034d40701007387 */ /* 0x000fe80000100800 */
[----:B------:R0:W-:Y:S04]  /*198e0*/  STL [R1+0x34e0], R2 ;  /* 0x0034e00201007387 */ /* 0x0001e80000100800 */
[----:B------:R1:W-:Y:S04]  /*198f0*/  STL [R1+0x34dc], R3 ;  /* 0x0034dc0301007387 */ /* 0x0003e80000100800 */
[----:B------:R2:W-:Y:S04]  /*19900*/  STL [R1+0x177c], RZ ;  /* 0x00177cff01007387 */ /* 0x0005e80000100800 */
        /* <DEDUP_REMOVED lines=312> */
[----:B------:R2:W-:Y:S01]  /*1ac90*/  STL [R1+0x660], RZ ;  /* 0x000660ff01007387 */ /* 0x0005e20000100800 */
[----:B------:R-:W3:Y:S03]  /*1aca0*/  S2R R61, SR_TID.X ;  /* 0x00000000003d7919 */ /* 0x000ee60000002100 */
        /* <DEDUP_REMOVED lines=18> */
[----:B------:R-:W-:Y:S01]  /*1add0*/  USHF.R.S32.HI UR8, URZ, 0x1f, UR4 ;  /* 0x0000001f3f087899 */ /* 0x000fe20008011404 */
[----:B---3--:R-:W-:Y:S01]  /*1ade0*/  LOP3.LUT R61, R61, 0x1f, RZ, 0xc0, !PT ;  /* 0x0000001f3d3d7812 */ /* 0x008fe200078ec0ff */
[----:B------:R-:W-:-:S02]  /*1adf0*/  USHF.L.U32 UR6, UR6, 0x7, URZ ;  /* 0x0000000706067899 */ /* 0x000fc4000800063f */
[----:B------:R-:W-:Y:S02]  /*1ae00*/  ULEA.HI UR8, UR8, UR4, URZ, 0x7 ;  /* 0x0000000408087291 */ /* 0x000fe4000f8f383f */
[----:B------:R-:W-:Y:S01]  /*1ae10*/  USHF.L.U32 UR7, UR7, 0x7, URZ ;  /* 0x0000000707077899 */ /* 0x000fe2000800063f */
[----:B------:R-:W-:Y:S01]  /*1ae20*/  IMAD.SHL.U32 R0, R61, 0x2, RZ ;  /* 0x000000023d007824 */ /* 0x000fe200078e00ff */
[----:B------:R-:W-:Y:S02]  /*1ae30*/  USHF.R.S32.HI UR4, URZ, 0x1f, UR6 ;  /* 0x0000001f3f047899 */ /* 0x000fe40008011406 */
[----:B------:R-:W-:Y:S02]  /*1ae40*/  USHF.R.S32.HI UR9, URZ, 0x1f, UR7 ;  /* 0x0000001f3f097899 */ /* 0x000fe40008011407 */
[----:B------:R-:W-:Y:S02]  /*1ae50*/  USHF.L.U32 UR13, UR6, 0x1, URZ ;  /* 0x00000001060d7899 */ /* 0x000fe4000800063f */
[----:B------:R-:W-:-:S02]  /*1ae60*/  USHF.L.U32 UR12, UR7, 0x1, URZ ;  /* 0x00000001070c7899 */ /* 0x000fc4000800063f */
[----:B------:R-:W-:Y:S02]  /*1ae70*/  USHF.R.S32.HI UR8, URZ, 0x7, UR8 ;  /* 0x000000073f087899 */ /* 0x000fe40008011408 */
[----:B------:R-:W-:Y:S01]  /*1ae80*/  USHF.L.U64.HI UR4, UR6, 0x1, UR4 ;  /* 0x0000000106047899 */ /* 0x000fe20008010204 */
[----:B------:R2:W-:Y:S01]  /*1ae90*/  STL [R1+0xacc], RZ ;  /* 0x000accff01007387 */ /* 0x0005e20000100800 */
[C---:B0-----:R-:W-:Y:S01]  /*1aea0*/  LOP3.LUT R2, R0.reuse, 0x10, RZ, 0x3c, !PT ;  /* 0x0000001000027812 */ /* 0x041fe200078e3cff */
[----:B------:R-:W-:Y:S01]  /*1aeb0*/  USHF.L.U64.HI UR9, UR7, 0x1, UR9 ;  /* 0x0000000107097899 */ /* 0x000fe20008010209 */
[C---:B------:R-:W-:Y:S01]  /*1aec0*/  LOP3.LUT R4, R0.reuse, 0x20, RZ, 0x3c, !PT ;  /* 0x0000002000047812 */ /* 0x040fe200078e3cff */
[----:B------:R2:W-:Y:S01]  /*1aed0*/  STL [R1+0x9c0], RZ ;  /* 0x0009c0ff01007387 */ /* 0x0005e20000100800 */
[----:B-1----:R-:W-:-:S03]  /*1aee0*/  LOP3.LUT R3, R0, 0x30, RZ, 0x3c, !PT ;  /* 0x0000003000037812 */ /* 0x002fc600078e3cff */
        /* <DEDUP_REMOVED lines=149> */
[----:B------:R-:W0:Y:S03]  /*1b840*/  S2R R61, SR_TID.X ;  /* 0x00000000003d7919 */ /* 0x000e260000002100 */
[----:B------:R2:W-:Y:S04]  /*1b850*/  STL [R1+0xc78], RZ ;  /* 0x000c78ff01007387 */ /* 0x0005e80000100800 */
[----:B------:R2:W-:Y:S04]  /*1b860*/  STL [R1+0xc7c], RZ ;  /* 0x000c7cff01007387 */ /* 0x0005e80000100800 */
[----:B------:R2:W-:Y:S04]  /*1b870*/  STL [R1+0xb70], RZ ;  /* 0x000b70ff01007387 */ /* 0x0005e80000100800 */
[----:B------:R2:W-:Y:S04]  /*1b880*/  STL [R1+0xb74], RZ ;  /* 0x000b74ff01007387 */ /* 0x0005e80000100800 */
[----:B------:R2:W-:Y:S01]  /*1b890*/  STL [R1+0xb78], RZ ;  /* 0x000b78ff01007387 */ /* 0x0005e20000100800 */
[----:B------:R-:W1:Y:S03]  /*1b8a0*/  S2R R21, SR_TID.X ;  /* 0x0000000000157919 */ /* 0x000e660000002100 */
[----:B------:R2:W-:Y:S04]  /*1b8b0*/  STL [R1+0xb7c], RZ ;  /* 0x000b7cff01007387 */ /* 0x0005e80000100800 */
[----:B------:R2:W-:Y:S01]  /*1b8c0*/  STL [R1+0xa50], RZ ;  /* 0x000a50ff01007387 */ /* 0x0005e20000100800 */
[----:B0-----:R-:W-:-:S03]  /*1b8d0*/  LOP3.LUT R60, R61, 0x7, RZ, 0xc0, !PT ;  /* 0x000000073d3c7812 */ /* 0x001fc600078ec0ff */
[----:B------:R2:W-:Y:S02]  /*1b8e0*/  STL [R1+0xa54], RZ ;  /* 0x000a54ff01007387 */ /* 0x0005e40000100800 */
[C---:B------:R-:W-:Y:S02]  /*1b8f0*/  IMAD R61, R60.reuse, 0x210, RZ ;  /* 0x000002103c3d7824 */ /* 0x040fe400078e02ff */
[----:B------:R2:W-:Y:S01]  /*1b900*/  STL [R1+0xa58], RZ ;  /* 0x000a58ff01007387 */ /* 0x0005e20000100800 */
[----:B------:R-:W-:-:S03]  /*1b910*/  IMAD R60, R60, 0x110, RZ ;  /* 0x000001103c3c7824 */ /* 0x000fc600078e02ff */
[----:B------:R2:W-:Y:S04]  /*1b920*/  STL [R1+0xa5c], RZ ;  /* 0x000a5cff01007387 */ /* 0x0005e80000100800 */
[----:B------:R2:W-:Y:S04]  /*1b930*/  STL [R1+0x950], RZ ;  /* 0x000950ff01007387 */ /* 0x0005e80000100800 */
[----:B------:R2:W-:Y:S04]  /*1b940*/  STL [R1+0x954], RZ ;  /* 0x000954ff01007387 */ /* 0x0005e80000100800 */
[----:B------:R2:W-:Y:S01]  /*1b950*/  STL [R1+0x958], RZ ;  /* 0x000958ff01007387 */ /* 0x0005e20000100800 */
[----:B-1----:R-:W-:-:S02]  /*1b960*/  IMAD.SHL.U32 R20, R21, 0x2, RZ ;  /* 0x0000000215147824 */ /* 0x002fc400078e00ff */
[----:B------:R-:W-:Y:S01]  /*1b970*/  IMAD.SHL.U32 R21, R21, 0x100, RZ ;  /* 0x0000010015157824 */ /* 0x000fe200078e00ff */
[----:B------:R2:W-:Y:S02]  /*1b980*/  STL [R1+0x95c], RZ ;  /* 0x00095cff01007387 */ /* 0x0005e40000100800 */
[--C-:B------:R-:W-:Y:S02]  /*1b990*/  LOP3.LUT R61, R61, 0x10, R20.reuse, 0x78, !PT ;  /* 0x000000103d3d7812 */ /* 0x100fe400078e7814 */
[----:B------:R2:W-:Y:S01]  /*1b9a0*/  STL [R1+0x810], RZ ;  /* 0x000810ff01007387 */ /* 0x0005e20000100800 */
[----:B------:R-:W-:Y:S02]  /*1b9b0*/  LOP3.LUT R60, R60, 0x30, R20, 0x78, !PT ;  /* 0x000000303c3c7812 */ /* 0x000fe400078e7814 */
[----:B------:R-:W-:Y:S01]  /*1b9c0*/  LOP3.LUT R61, R61, 0x1000, R21, 0xf8, !PT ;  /* 0x000010003d3d7812 */ /* 0x000fe200078ef815 */
[----:B------:R2:W-:Y:S01]  /*1b9d0*/  STL [R1+0x814], RZ ;  /* 0x000814ff01007387 */ /* 0x0005e20000100800 */
[----:B------:R-:W-:-:S02]  /*1b9e0*/  LOP3.LUT R2, R60, 0x40, RZ, 0x3c, !PT ;  /* 0x000000403c027812 */ /* 0x000fc400078e3cff */
[C---:B------:R-:W-:Y:S01]  /*1b9f0*/  LOP3.LUT R4, R61.reuse, 0x20, RZ, 0x3c, !PT ;  /* 0x000000203d047812 */ /* 0x040fe200078e3cff */
[----:B------:R2:W-:Y:S01]  /*1ba00*/  STL [R1+0x818], RZ ;  /* 0x000818ff01007387 */ /* 0x0005e20000100800 */
[C---:B------:R-:W-:Y:S02]  /*1ba10*/  LOP3.LUT R3, R61.reuse, 0x40, RZ, 0x3c, !PT ;  /* 0x000000403d037812 */ /* 0x040fe400078e3cff */
[----:B------:R-:W-:Y:S01]  /*1ba20*/  LOP3.LUT R2, R61, 0x60, RZ, 0x3c, !PT ;  /* 0x000000603d027812 */ /* 0x000fe200078e3cff */
        /* <DEDUP_REMOVED lines=12> */
[----:B------:R2:W-:Y:S02]  /*1baf0*/  STL [R1+0x7cc], RZ ;  /* 0x0007ccff01007387 */ /* 0x0005e40000100800 */
.L_x_1:
[----:B0-----:R-:W3:Y:S01]  /*1bb00*/  LDL.64 R4, [R1+0xce0] ;  /* 0x000ce00001047983 */ /* 0x001ee20000100a00 */
[----:B------:R-:W0:Y:S03]  /*1bb10*/  LDC R2, c[0x0][0x230] ;  /* 0x00008c00ff027b82 */ /* 0x000e260000000800 */
[----:B---3--:R1:W-:Y:S04]  /*1bb20*/  STL [R1+0x5210], R5 ;  /* 0x0052100501007387 */ /* 0x0083e80000100800 */
[----:B-1----:R-:W0:Y:S04]  /*1bb30*/  LDL R5, [R1+0x177c] ;  /* 0x00177c0001057983 */ /* 0x002e280000100800 */
[----:B-----5:R-:W-:Y:S04]  /*1bb40*/  STL [R1+0x4464], R29 ;  /* 0x0044641d01007387 */ /* 0x020fe80000100800 */
[----:B------:R-:W-:Y:S04]  /*1bb50*/  STL [R1+0x4468], R29 ;  /* 0x0044681d01007387 */ /* 0x000fe80000100800 */
        /* <DEDUP_REMOVED lines=72> */
[----:B------:R-:W-:Y:S01]  /*1bfe0*/  STL [R1+0x458c], R29 ;  /* 0x00458c1d01007387 */ /* 0x000fe20000100800 */
[----:B0-----:R-:W-:-:S03]  /*1bff0*/  IMAD R2, R5, -0x80, R2 ;  /* 0xffffff8005027824 */ /* 0x001fc600078e0202 */
        /* <DEDUP_REMOVED lines=801> */
[----:B------:R0:W-:Y:S04]  /*1f210*/  STL [R1+0x520c], R31 ;  /* 0x00520c1f01007387 */ /* 0x0001e80000100800 */
        /* <DEDUP_REMOVED lines=55> */
[----:B------:R-:W3:Y:S01]  /*1f590*/  LDL.LU R5, [R1+0x5210] ;  /* 0x0052100001057983 */ /* 0x000ee20000300800 */
[----:B------:R-:W-:-:S02]  /*1f5a0*/  ISETP.GT.AND P0, PT, R2, RZ, PT ;  /* 0x000000ff0200720c */ /* 0x000fc40003f04270 */
[----:B0-----:R-:W-:Y:S02]  /*1f5b0*/  PRMT R31, RZ, 0x7610, R31 ;  /* 0x00007610ff1f7816 */ /* 0x001fe4000000001f */
[----:B------:R-:W-:Y:S02]  /*1f5c0*/  PRMT R29, RZ, 0x7610, R29 ;  /* 0x00007610ff1d7816 */ /* 0x000fe4000000001d */
[----:B------:R-:W-:-:S07]  /*1f5d0*/  PRMT R24, RZ, 0x7610, R24 ;  /* 0x00007610ff187816 */ /* 0x000fce0000000018 */
[----:B---3--:R-:W3:Y:S04]  /*1f5e0*/  @P0 LDG.E.U16 R31, desc[UR10][R4.64] ;  /* 0x0000000a041f0981 */ /* 0x008ee8000c1e1500 */
[----:B---3--:R0:W-:Y:S04]  /*1f5f0*/  STL [R1+0x1770], R31 ;  /* 0x0017701f01007387 */ /* 0x0081e80000100800 */
[----:B0-----:R-:W3:Y:S04]  /*1f600*/  LDL.LU R31, [R1+0x520c] ;  /* 0x00520c00011f7983 */ /* 0x001ee80000300800 */
[----:B------:R-:W4:Y:S04]  /*1f610*/  LDL.64 R4, [R1+0xcd8] ;  /* 0x000cd80001047983 */ /* 0x000f280000100a00 */
[----:B----4-:R-:W4:Y:S04]  /*1f620*/  @P0 LDG.E.U16 R29, desc[UR10][R4.64] ;  /* 0x0000000a041d0981 */ /* 0x010f28000c1e1500 */
[----:B----4-:R0:W-:Y:S04]  /*1f630*/  STL [R1+0x176c], R29 ;  /* 0x00176c1d01007387 */ /* 0x0101e80000100800 */
[----:B0-----:R-:W4:Y:S04]  /*1f640*/  LDL.LU R29, [R1+0x5208] ;  /* 0x00520800011d7983 */ /* 0x001f280000300800 */
[----:B------:R-:W2:Y:S01]  /*1f650*/  LDL.64 R4, [R1+0xcd0] ;  /* 0x000cd00001047983 */ /* 0x000ea20000100a00 */
[----:B----4-:R-:W-:-:S03]  /*1f660*/  PRMT R29, RZ, 0x7610, R29 ;  /* 0x00007610ff1d7816 */ /* 0x010fc6000000001d */
[----:B--2---:R-:W2:Y:S04]  /*1f670*/  @P0 LDG.E.U16 R24, desc[UR10][R4.64] ;  /* 0x0000000a04180981 */ /* 0x004ea8000c1e1500 */
[----:B--2---:R0:W-:Y:S04]  /*1f680*/  STL [R1+0x1768], R24 ;  /* 0x0017681801007387 */ /* 0x0041e80000100800 */
[----:B0-----:R-:W2:Y:S04]  /*1f690*/  LDL.LU R24, [R1+0x5204] ;  /* 0x0052040001187983 */ /* 0x001ea80000300800 */
[----:B------:R-:W4:Y:S01]  /*1f6a0*/  LDL.64 R4, [R1+0xcc8] ;  /* 0x000cc80001047983 */ /* 0x000f220000100a00 */
[----:B--2---:R-:W-:-:S03]  /*1f6b0*/  PRMT R24, RZ, 0x7610, R24 ;  /* 0x00007610ff187816 */ /* 0x004fc60000000018 */
[----:B----4-:R-:W2:Y:S04]  /*1f6c0*/  @P0 LDG.E.U16 R29, desc[UR10][R4.64] ;  /* 0x0000000a041d0981 */ /* 0x010ea8000c1e1500 */
[----:B--2---:R0:W-:Y:S04]  /*1f6d0*/  STL [R1+0x1764], R29 ;  /* 0x0017641d01007387 */ /* 0x0041e80000100800 */
[----:B0-----:R-:W2:Y:S04]  /*1f6e0*/  LDL.LU R29, [R1+0x5200] ;  /* 0x00520000011d7983 */ /* 0x001ea80000300800 */
[----:B------:R-:W4:Y:S01]  /*1f6f0*/  LDL.64 R4, [R1+0xcc0] ;  /* 0x000cc00001047983 */ /* 0x000f220000100a00 */
[----:B------:R-:W-:-:S02]  /*1f700*/  ISETP.GT.AND P1, PT, R2, 0x1, PT ;  /* 0x000000010200780c */ /* 0x000fc40003f24270 */
[----:B--2---:R-:W-:Y:S01]  /*1f710*/  PRMT R29, RZ, 0x7610, R29 ;  /* 0x00007610ff1d7816 */ /* 0x004fe2000000001d */
[----:B----4-:R-:W2:Y:S04]  /*1f720*/  @P0 LDG.E.U16 R24, desc[UR10][R4.64] ;  /* 0x0000000a04180981 */ /* 0x010ea8000c1e1500 */
        /* <DEDUP_REMOVED lines=17> */
[----:B------:R-:W4:Y:S04]  /*1f840*/  LDL R4, [R1+0x34dc] ;  /* 0x0034dc0001047983 */ /* 0x000f280000100800 */
[----:B------:R-:W4:Y:S01]  /*1f850*/  LDL R5, [R1+0x34e0] ;  /* 0x0034e00001057983 */ /* 0x000f220000100800 */
[----:B--2---:R-:W-:-:S02]  /*1f860*/  PRMT R29, RZ, 0x7610, R29 ;  /* 0x00007610ff1d7816 */ /* 0x004fc4000000001d */
[----:B----4-:R-:W-:-:S04]  /*1f870*/  @P1 LOP3.LUT R5, R5, R4, RZ, 0x3c, !PT ;  /* 0x0000000405051212 */ /* 0x010fc800078e3cff */
[----:B------:R-:W-:-:S04]  /*1f880*/  @P1 LOP3.LUT R4, R5, R4, RZ, 0x3c, !PT ;  /* 0x0000000405041212 */ /* 0x000fc800078e3cff */
[----:B------:R-:W-:-:S05]  /*1f890*/  @P1 LOP3.LUT R5, R5, R4, RZ, 0x3c, !PT ;  /* 0x0000000405051212 */ /* 0x000fca00078e3cff */
[----:B------:R-:W2:Y:S04]  /*1f8a0*/  @P1 LDG.E.U16 R24, desc[UR10][R4.64] ;  /* 0x0000000a04181981 */ /* 0x000ea8000c1e1500 */
        /* <DEDUP_REMOVED lines=31> */
[----:B------:R-:W-:-:S02]  /*1faa0*/  ISETP.GT.AND P0, PT, R2, 0x2, PT ;  /* 0x000000020200780c */ /* 0x000fc40003f04270 */
[----:B--2---:R-:W-:Y:S02]  /*1fab0*/  PRMT R29, RZ, 0x7610, R29 ;  /* 0x00007610ff1d7816 */ /* 0x004fe4000000001d */
        /* <DEDUP_REMOVED lines=6941> */
[----:B------:R-:W4:Y:S02]  /*3ac90*/  LDL R5, [R1+0x1d10] ;  /* 0x001d100001057983 */ /* 0x000f240000100800 */
[----:B----4-:R-:W-:-:S04]  /*3aca0*/  @P0 LOP3.LUT R5, R5, R4, RZ, 0x3c, !PT ;  /* 0x0000000405050212 */ /* 0x010fc800078e3cff */
[----:B------:R-:W-:-:S04]  /*3acb0*/  @P0 LOP3.LUT R4, R5, R4, RZ, 0x3c, !PT ;  /* 0x0000000405040212 */ /* 0x000fc800078e3cff */
[----:B------:R-:W-:-:S05]  /*3acc0*/  @P0 LOP3.LUT R5, R5, R4, RZ, 0x3c, !PT ;  /* 0x0000000405050212 */ /* 0x000fca00078e3cff */
[----:B------:R-:W4:Y:S04]  /*3acd0*/  @P0 LDG.E.U16 R29, desc[UR10][R4.64] ;  /* 0x0000000a041d0981 */ /* 0x000f28000c1e1500 */
[----:B----4-:R0:W-:Y:S04]  /*3ace0*/  STL [R1+0x2b4], R29 ;  /* 0x0002b41d01007387 */ /* 0x0101e80000100800 */
[----:B0-----:R-:W4:Y:S04]  /*3acf0*/  LDL.LU R29, [R1+0x45f8] ;  /* 0x0045f800011d7983 */ /* 0x001f280000300800 */
[----:B------:R-:W3:Y:S04]  /*3ad00*/  LDL R4, [R1+0x1d04] ;  /* 0x001d040001047983 */ /* 0x000ee80000100800 */
[----:B------:R-:W3:Y:S01]  /*3ad10*/  LDL R5, [R1+0x1d08] ;  /* 0x001d080001057983 */ /* 0x000ee20000100800 */
[----:B----4-:R-:W-:-:S02]  /*3ad20*/  PRMT R29, RZ, 0x7610, R29 ;  /* 0x00007610ff1d7816 */ /* 0x010fc4000000001d */
[----:B---3--:R-:W-:-:S04]  /*3ad30*/  @P0 LOP3.LUT R5, R5, R4, RZ, 0x3c, !PT ;  /* 0x0000000405050212 */ /* 0x008fc800078e3cff */
[----:B------:R-:W-:-:S04]  /*3ad40*/  @P0 LOP3.LUT R4, R5, R4, RZ, 0x3c, !PT ;  /* 0x0000000405040212 */ /* 0x000fc800078e3cff */
[----:B------:R-:W-:-:S05]  /*3ad50*/  @P0 LOP3.LUT R5, R5, R4, RZ, 0x3c, !PT ;  /* 0x0000000405050212 */ /* 0x000fca00078e3cff */
[----:B------:R-:W3:Y:S04]  /*3ad60*/  @P0 LDG.E.U16 R29, desc[UR10][R4.64] ;  /* 0x0000000a041d0981 */ /* 0x000ee8000c1e1500 */
[----:B---3--:R0:W-:Y:S04]  /*3ad70*/  STL [R1+0x2b0], R29 ;  /* 0x0002b01d01007387 */ /* 0x0081e80000100800 */
[----:B0-----:R-:W3:Y:S04]  /*3ad80*/  LDL.LU R29, [R1+0x45f4] ;  /* 0x0045f400011d7983 */ /* 0x001ee80000300800 */
[----:B------:R-:W4:Y:S04]  /*3ad90*/  LDL R4, [R1+0x1cfc] ;  /* 0x001cfc0001047983 */ /* 0x000f280000100800 */
[----:B------:R-:W4:Y:S01]  /*3ada0*/  LDL R5, [R1+0x1d00] ;  /* 0x001d000001057983 */ /* 0x000f220000100800 */
[----:B------:R-:W-:-:S02]  /*3adb0*/  ISETP.GT.AND P1, PT, R2, 0x61, PT ;  /* 0x000000610200780c */ /* 0x000fc40003f24270 */
[----:B---3--:R-:W-:Y:S02]  /*3adc0*/  PRMT R29, RZ, 0x7610, R29 ;  /* 0x00007610ff1d7816 */ /* 0x008fe4000000001d */
[----:B----4-:R-:W-:-:S04]  /*3add0*/  @P0 LOP3.LUT R5, R5, R4, RZ, 0x3c, !PT ;  /* 0x0000000405050212 */ /* 0x010fc800078e3cff */
[----:B------:R-:W-:-:S04]  /*3ade0*/  @P0 LOP3.LUT R4, R5, R4, RZ, 0x3c, !PT ;  /* 0x0000000405040212 */ /* 0x000fc800078e3cff */
[----:B------:R-:W-:-:S05]  /*3adf0*/  @P0 LOP3.LUT R5, R5, R4, RZ, 0x3c, !PT ;  /* 0x0000000405050212 */ /* 0x000fca00078e3cff */
[----:B------:R-:W3:Y:S04]  /*3ae00*/  @P0 LDG.E.U16 R29, desc[UR10][R4.64] ;  /* 0x0000000a041d0981 */ /* 0x000ee8000c1e1500 */
[----:B---3--:R0:W-:Y:S04]  /*3ae10*/  STL [R1+0x2ac], R29 ;  /* 0x0002ac1d01007387 */ /* 0x0081e80000100800 */
[----:B0-----:R-:W3:Y:S04]  /*3ae20*/  LDL.LU R29, [R1+0x45f0] ;  /* 0x0045f000011d7983 */ /* 0x001ee80000300800 */
[----:B------:R-:W4:Y:S04]  /*3ae30*/  LDL R4, [R1+0x1cf4] ;  /* 0x001cf40001047983 */ /* 0x000f280000100800 */
[----:B------:R-:W4:Y:S01]  /*3ae40*/  LDL R5, [R1+0x1cf8] ;  /* 0x001cf80001057983 */ /* 0x000f220000100800 */
[----:B---3--:R-:W-:-:S02]  /*3ae50*/  PRMT R29, RZ, 0x7610, R29 ;  /* 0x00007610ff1d7816 */ /* 0x008fc4000000001d */
        /* <DEDUP_REMOVED lines=911> */
[----:B------:R-:W-:-:S02]  /*3e750*/  PRMT R31, RZ, 0x7610, R31 ;  /* 0x00007610ff1f7816 */ /* 0x000fc4000000001f */
        /* <DEDUP_REMOVED lines=8> */
[----:B------:R-:W-:-:S02]  /*3e7e0*/  PRMT R0, RZ, 0x7610, R0 ;  /* 0x00007610ff007816 */ /* 0x000fc40000000000 */
[----:B---3--:R-:W-:-:S04]  /*3e7f0*/  @P1 LOP3.LUT R5, R5, R4, RZ, 0x3c, !PT ;  /* 0x0000000405051212 */ /* 0x008fc800078e3cff */
[----:B------:R-:W-:-:S04]  /*3e800*/  @P1 LOP3.LUT R4, R5, R4, RZ, 0x3c, !PT ;  /* 0x0000000405041212 */ /* 0x000fc800078e3cff */
[----:B------:R-:W-:-:S05]  /*3e810*/  @P1 LOP3.LUT R5, R5, R4, RZ, 0x3c, !PT ;  /* 0x0000000405051212 */ /* 0x000fca00078e3cff */
[----:B------:R-:W3:Y:S04]  /*3e820*/  @P1 LDG.E.U16 R0, desc[UR10][R4.64] ;  /* 0x0000000a04001981 */ /* 0x000ee8000c1e1500 */
[----:B---3--:R0:W-:Y:S04]  /*3e830*/  STL [R1+0x114], R0 ;  /* 0x0001140001007387 */ /* 0x0081e80000100800 */
[----:B0-----:R-:W3:Y:S04]  /*3e840*/  LDL.LU R0, [R1+0x4458] ;  /* 0x0044580001007983 */ /* 0x001ee80000300800 */
[----:B------:R-:W2:Y:S04]  /*3e850*/  LDL R4, [R1+0x19c4] ;  /* 0x0019c40001047983 */ /* 0x000ea80000100800 */
[----:B------:R-:W2:Y:S01]  /*3e860*/  LDL R5, [R1+0x19c8] ;  /* 0x0019c80001057983 */ /* 0x000ea20000100800 */
[----:B------:R-:W-:-:S02]  /*3e870*/  PRMT R10, RZ, 0x7610, R10 ;  /* 0x00007610ff0a7816 */ /* 0x000fc4000000000a */
[----:B--2---:R-:W-:-:S04]  /*3e880*/  @P1 LOP3.LUT R5, R5, R4, RZ, 0x3c, !PT ;  /* 0x0000000405051212 */ /* 0x004fc800078e3cff */
        /* <DEDUP_REMOVED lines=8> */
[----:B------:R-:W-:Y:S02]  /*3e910*/  ISETP.GT.AND P0, PT, R2, 0x6e, PT ;  /* 0x0000006e0200780c */ /* 0x000fe40003f04270 */
        /* <DEDUP_REMOVED lines=72> */
[----:B------:R-:W-:Y:S02]  /*3eda0*/  ISETP.GT.AND P1, PT, R2, 0x6f, PT ;  /* 0x0000006f0200780c */ /* 0x000fe40003f24270 */
        /* <DEDUP_REMOVED lines=72> */
[----:B------:R-:W-:Y:S02]  /*3f230*/  ISETP.GT.AND P0, PT, R2, 0x70, PT ;  /* 0x000000700200780c */ /* 0x000fe40003f04270 */
        /* <DEDUP_REMOVED lines=259> */
[----:B------:R-:W4:Y:S04]  /*40270*/  LDL R4, [R1+0x1854] ;  /* 0x0018540001047983 */ /* 0x000f280000100800 */
[----:B------:R-:W4:Y:S01]  /*40280*/  LDL R5, [R1+0x1858] ;  /* 0x0018580001057983 */ /* 0x000f220000100800 */
[----:B------:R-:W-:-:S03]  /*40290*/  PRMT R27, RZ, 0x7610, R27 ;  /* 0x00007610ff1b7816 */ /* 0x000fc6000000001b */
[----:B--2---:R0:W-:Y:S04]  /*402a0*/  STL [R1+0x5c], R29 ;  /* 0x00005c1d01007387 */ /* 0x0041e80000100800 */
[----:B0-----:R-:W2:Y:S01]  /*402b0*/  LDL R29, [R1+0x1830] ;  /* 0x00183000011d7983 */ /* 0x001ea20000100800 */
        /* <DEDUP_REMOVED lines=40> */
[----:B------:R-:W3:Y:S01]  /*40540*/  @P0 LDG.E.U16 R37, desc[UR10][R4.64] ;  /* 0x0000000a04250981 */ /* 0x000ee2000c1e1500 */
[----:B------:R-:W-:-:S03]  /*40550*/  PRMT R39, RZ, 0x7610, R39 ;  /* 0x00007610ff277816 */ /* 0x000fc60000000027 */
[----:B---3--:R0:W-:Y:S04]  /*40560*/  STL [R1+0x48], R37 ;  /* 0x0000482501007387 */ /* 0x0081e80000100800 */
[----:B0-----:R-:W3:Y:S04]  /*40570*/  LDL.LU R37, [R1+0x4390] ;  /* 0x0043900001257983 */ /* 0x001ee80000300800 */
[----:B------:R-:W2:Y:S01]  /*40580*/  LDL R5, [R1+0x182c] ;  /* 0x00182c0001057983 */ /* 0x000ea20000100800 */
[----:B------:R-:W-:-:S03]  /*40590*/  @P0 IMAD.MOV.U32 R4, RZ, RZ, R29 ;  /* 0x000000ffff040224 */ /* 0x000fc600078e001d */
[----:B------:R-:W4:Y:S04]  /*405a0*/  LDL R29, [R1+0x1808] ;  /* 0x00180800011d7983 */ /* 0x000f280000100800 */
[----:B--2---:R-:W2:Y:S04]  /*405b0*/  @P0 LDG.E.U16 R39, desc[UR10][R4.64] ;  /* 0x0000000a04270981 */ /* 0x004ea8000c1e1500 */
[----:B--2---:R0:W-:Y:S04]  /*405c0*/  STL [R1+0x44], R39 ;  /* 0x0000442701007387 */ /* 0x0041e80000100800 */
[----:B0-----:R-:W2:Y:S04]  /*405d0*/  LDL.LU R39, [R1+0x438c] ;  /* 0x00438c0001277983 */ /* 0x001ea80000300800 */
[----:B------:R-:W3:Y:S04]  /*405e0*/  LDL R4, [R1+0x1824] ;  /* 0x0018240001047983 */ /* 0x000ee80000100800 */
[----:B------:R-:W3:Y:S01]  /*405f0*/  LDL R5, [R1+0x1828] ;  /* 0x0018280001057983 */ /* 0x000ee20000100800 */
[----:B------:R-:W-:-:S02]  /*40600*/  PRMT R24, RZ, 0x7610, R24 ;  /* 0x00007610ff187816 */ /* 0x000fc40000000018 */
[----:B---3--:R-:W-:-:S04]  /*40610*/  @P0 LOP3.LUT R5, R5, R4, RZ, 0x3c, !PT ;  /* 0x0000000405050212 */ /* 0x008fc800078e3cff */
[----:B------:R-:W-:-:S04]  /*40620*/  @P0 LOP3.LUT R4, R5, R4, RZ, 0x3c, !PT ;  /* 0x0000000405040212 */ /* 0x000fc800078e3cff */
[----:B------:R-:W-:-:S05]  /*40630*/  @P0 LOP3.LUT R5, R5, R4, RZ, 0x3c, !PT ;  /* 0x0000000405050212 */ /* 0x000fca00078e3cff */
[----:B------:R-:W3:Y:S04]  /*40640*/  @P0 LDG.E.U16 R24, desc[UR10][R4.64] ;  /* 0x0000000a04180981 */ /* 0x000ee8000c1e1500 */
[----:B------:R-:W4:Y:S04]  /*40650*/  LDL R4, [R1+0x181c] ;  /* 0x00181c0001047983 */ /* 0x000f280000100800 */
[----:B------:R-:W4:Y:S01]  /*40660*/  LDL R5, [R1+0x1820] ;  /* 0x0018200001057983 */ /* 0x000f220000100800 */
[----:B------:R-:W-:-:S03]  /*40670*/  PRMT R41, RZ, 0x7610, R41 ;  /* 0x00007610ff297816 */ /* 0x000fc60000000029 */
[----:B---3--:R0:W-:Y:S04]  /*40680*/  STL [R1+0x40], R24 ;  /* 0x0000401801007387 */ /* 0x0081e80000100800 */
[----:B0-----:R-:W3:Y:S01]  /*40690*/  LDL R24, [R1+0x1800] ;  /* 0x0018000001187983 */ /* 0x001ee20000100800 */
[----:B----4-:R-:W-:-:S04]  /*406a0*/  @P0 LOP3.LUT R5, R5, R4, RZ, 0x3c, !PT ;  /* 0x0000000405050212 */ /* 0x010fc800078e3cff */
[----:B------:R-:W-:-:S04]  /*406b0*/  @P0 LOP3.LUT R4, R5, R4, RZ, 0x3c, !PT ;  /* 0x0000000405040212 */ /* 0x000fc800078e3cff */
[----:B------:R-:W-:-:S05]  /*406c0*/  @P0 LOP3.LUT R5, R5, R4, RZ, 0x3c, !PT ;  /* 0x0000000405050212 */ /* 0x000fca00078e3cff */
[----:B------:R-:W4:Y:S04]  /*406d0*/  @P0 LDG.E.U16 R41, desc[UR10][R4.64] ;  /* 0x0000000a04290981 */ /* 0x000f28000c1e1500 */
[----:B----4-:R0:W-:Y:S04]  /*406e0*/  STL [R1+0x3c], R41 ;  /* 0x00003c2901007387 */ /* 0x0101e80000100800 */
[----:B0-----:R-:W4:Y:S04]  /*406f0*/  LDL.LU R41, [R1+0x4388] ;  /* 0x0043880001297983 */ /* 0x001f280000300800 */
[----:B------:R-:W2:Y:S04]  /*40700*/  LDL R4, [R1+0x1814] ;  /* 0x0018140001047983 */ /* 0x000ea80000100800 */
[----:B------:R-:W2:Y:S01]  /*40710*/  LDL R5, [R1+0x1818] ;  /* 0x0018180001057983 */ /* 0x000ea20000100800 */
[----:B------:R-:W-:-:S02]  /*40720*/  PRMT R31, RZ, 0x7610, R31 ;  /* 0x00007610ff1f7816 */ /* 0x000fc4000000001f */
[----:B--2---:R-:W-:-:S04]  /*40730*/  @P0 LOP3.LUT R5, R5, R4, RZ, 0x3c, !PT ;  /* 0x0000000405050212 */ /* 0x004fc800078e3cff */
[----:B------:R-:W-:-:S04]  /*40740*/  @P0 LOP3.LUT R4, R5, R4, RZ, 0x3c, !PT ;  /* 0x0000000405040212 */ /* 0x000fc800078e3cff */
[----:B------:R-:W-:-:S05]  /*40750*/  @P0 LOP3.LUT R5, R5, R4, RZ, 0x3c, !PT ;  /* 0x0000000405050212 */ /* 0x000fca00078e3cff */
[----:B------:R-:W2:Y:S04]  /*40760*/  @P0 LDG.E.U16 R31, desc[UR10][R4.64] ;  /* 0x0000000a041f0981 */ /* 0x000ea8000c1e1500 */
[----:B------:R-:W3:Y:S04]  /*40770*/  LDL R4, [R1+0x180c] ;  /* 0x00180c0001047983 */ /* 0x000ee80000100800 */
[----:B------:R-:W3:Y:S01]  /*40780*/  LDL R5, [R1+0x1810] ;  /* 0x0018100001057983 */ /* 0x000ee20000100800 */
[----:B------:R-:W-:-:S03]  /*40790*/  PRMT R43, RZ, 0x7610, R43 ;  /* 0x00007610ff2b7816 */ /* 0x000fc6000000002b */
[----:B--2---:R0:W-:Y:S04]  /*407a0*/  STL [R1+0x38], R31 ;  /* 0x0000381f01007387 */ /* 0x0041e80000100800 */
[----:B0-----:R-:W2:Y:S01]  /*407b0*/  LDL R31, [R1+0x17f0] ;  /* 0x0017f000011f7983 */ /* 0x001ea20000100800 */
[----:B---3--:R-:W-:-:S04]  /*407c0*/  @P0 LOP3.LUT R5, R5, R4, RZ, 0x3c, !PT ;  /* 0x0000000405050212 */ /* 0x008fc800078e3cff */
[----:B------:R-:W-:-:S04]  /*407d0*/  @P0 LOP3.LUT R4, R5, R4, RZ, 0x3c, !PT ;  /* 0x0000000405040212 */ /* 0x000fc800078e3cff */
[----:B------:R-:W-:-:S05]  /*407e0*/  @P0 LOP3.LUT R5, R5, R4, RZ, 0x3c, !PT ;  /* 0x0000000405050212 */ /* 0x000fca00078e3cff */
[----:B------:R-:W3:Y:S01]  /*407f0*/  @P0 LDG.E.U16 R43, desc[UR10][R4.64] ;  /* 0x0000000a042b0981 */ /* 0x000ee2000c1e1500 */
[----:B------:R-:W-:-:S03]  /*40800*/  PRMT R45, RZ, 0x7610, R45 ;  /* 0x00007610ff2d7816 */ /* 0x000fc6000000002d */
[----:B---3--:R0:W-:Y:S04]  /*40810*/  STL [R1+0x34], R43 ;  /* 0x0000342b01007387 */ /* 0x0081e80000100800 */
[----:B0-----:R-:W3:Y:S04]  /*40820*/  LDL.LU R43, [R1+0x4384] ;  /* 0x00438400012b7983 */ /* 0x001ee80000300800 */
[----:B------:R-:W4:Y:S01]  /*40830*/  LDL R5, [R1+0x1804] ;  /* 0x0018040001057983 */ /* 0x000f220000100800 */
[----:B------:R-:W-:-:S03]  /*40840*/  @P0 IMAD.MOV.U32 R4, RZ, RZ, R29 ;  /* 0x000000ffff040224 */ /* 0x000fc600078e001d */
[----:B------:R-:W2:Y:S04]  /*40850*/  LDL R29, [R1+0x17e8] ;  /* 0x0017e800011d7983 */ /* 0x000ea80000100800 */
[----:B----4-:R-:W4:Y:S01]  /*40860*/  @P0 LDG.E.U16 R45, desc[UR10][R4.64] ;  /* 0x0000000a042d0981 */ /* 0x010f22000c1e1500 */
[----:B------:R-:W-:-:S03]  /*40870*/  PRMT R0, RZ, 0x7610, R0 ;  /* 0x00007610ff007816 */ /* 0x000fc60000000000 */
[----:B----4-:R0:W-:Y:S04]  /*40880*/  STL [R1+0x30], R45 ;  /* 0x0000302d01007387 */ /* 0x0101e80000100800 */
[----:B0-----:R-:W4:Y:S04]  /*40890*/  LDL.LU R45, [R1+0x4380] ;  /* 0x00438000012d7983 */ /* 0x001f280000300800 */
[----:B------:R-:W3:Y:S01]  /*408a0*/  LDL R5, [R1+0x17fc] ;  /* 0x0017fc0001057983 */ /* 0x000ee20000100800 */
[----:B------:R-:W-:Y:S01]  /*408b0*/  @P0 IMAD.MOV.U32 R4, RZ, RZ, R24 ;  /* 0x000000ffff040224 */ /* 0x000fe200078e0018 */
[----:B------:R-:W-:-:S02]  /*408c0*/  ISETP.GT.AND P1, PT, R2, 0x75, PT ;  /* 0x000000750200780c */ /* 0x000fc40003f24270 */
[----:B------:R-:W2:Y:S04]  /*408d0*/  LDL R24, [R1+0x17e0] ;  /* 0x0017e00001187983 */ /* 0x000ea80000100800 */
[----:B---3--:R-:W3:Y:S04]  /*408e0*/  @P0 LDG.E.U16 R0, desc[UR10][R4.64] ;  /* 0x0000000a04000981 */ /* 0x008ee8000c1e1500 */
[----:B---3--:R0:W-:Y:S04]  /*408f0*/  STL [R1+0x2c], R0 ;  /* 0x00002c0001007387 */ /* 0x0081e80000100800 */
[----:B------:R-:W3:Y:S04]  /*40900*/  LDL R4, [R1+0x17f4] ;  /* 0x0017f40001047983 */ /* 0x000ee80000100800 */
[----:B------:R-:W3:Y:S01]  /*40910*/  LDL R5, [R1+0x17f8] ;  /* 0x0017f80001057983 */ /* 0x000ee20000100800 */
[----:B------:R-:W-:-:S02]  /*40920*/  PRMT R10, RZ, 0x7610, R10 ;  /* 0x00007610ff0a7816 */ /* 0x000fc4000000000a */
[----:B------:R-:W-:Y:S02]  /*40930*/  PRMT R12, RZ, 0x7610, R12 ;  /* 0x00007610ff0c7816 */ /* 0x000fe4000000000c */
[----:B------:R-:W-:Y:S02]  /*40940*/  PRMT R9, RZ, 0x7610, R9 ;  /* 0x00007610ff097816 */ /* 0x000fe40000000009 */
[----:B------:R-:W-:Y:S02]  /*40950*/  PRMT R17, RZ, 0x7610, R17 ;  /* 0x00007610ff117816 */ /* 0x000fe40000000011 */
[----:B------:R-:W-:Y:S02]  /*40960*/  PRMT R6, RZ, 0x7610, R6 ;  /* 0x00007610ff067816 */ /* 0x000fe40000000006 */
[----:B------:R-:W-:Y:S02]  /*40970*/  PRMT R7, RZ, 0x7610, R7 ;  /* 0x00007610ff077816 */ /* 0x000fe40000000007 */
[----:B------:R-:W-:-:S02]  /*40980*/  PRMT R8, RZ, 0x7610, R8 ;  /* 0x00007610ff087816 */ /* 0x000fc40000000008 */
[----:B------:R-:W-:Y:S02]  /*40990*/  PRMT R14, RZ, 0x7610, R14 ;  /* 0x00007610ff0e7816 */ /* 0x000fe4000000000e */
[----:B------:R-:W-:Y:S02]  /*409a0*/  ISETP.GT.AND P0, PT, R2, 0x76, PT ;  /* 0x000000760200780c */ /* 0x000fe40003f04270 */
[----:B------:R-:W-:Y:S02]  /*409b0*/  PRMT R22, RZ, 0x7610, R22 ;  /* 0x00007610ff167816 */ /* 0x000fe40000000016 */
[----:B------:R-:W-:Y:S02]  /*409c0*/  PRMT R21, RZ, 0x7610, R21 ;  /* 0x00007610ff157816 */ /* 0x000fe40000000015 */
[----:B------:R-:W-:Y:S02]  /*409d0*/  PRMT R20, RZ, 0x7610, R20 ;  /* 0x00007610ff147816 */ /* 0x000fe40000000014 */
        /* <DEDUP_REMOVED lines=42> */
[----:B----4-:R-:W-:Y:S01]  /*40c80*/  PRMT R45, RZ, 0x7610, R45 ;  /* 0x00007610ff2d7816 */ /* 0x010fe2000000002d */
[----:B0-----:R-:W0:Y:S02]  /*40c90*/  S2R R0, SR_TID.X ;  /* 0x0000000000007919 */ /* 0x001e240000002100 */
[----:B0-----:R-:W-:-:S05]  /*40ca0*/  LOP3.LUT R0, R0, 0x1f, RZ, 0xc0, !PT ;  /* 0x0000001f00007812 */ /* 0x001fca00078ec0ff */
[----:B------:R-:W-:Y:S01]  /*40cb0*/  IMAD.SHL.U32 R0, R0, 0x2, RZ ;  /* 0x0000000200007824 */ /* 0x000fe200078e00ff */
[----:B---3--:R-:W-:-:S04]  /*40cc0*/  @P1 LOP3.LUT R5, R5, R4, RZ, 0x3c, !PT ;  /* 0x0000000405051212 */ /* 0x008fc800078e3cff */
[----:B------:R-:W-:-:S04]  /*40cd0*/  @P1 LOP3.LUT R4, R5, R4, RZ, 0x3c, !PT ;  /* 0x0000000405041212 */ /* 0x000fc800078e3cff */
[----:B------:R-:W-:-:S05]  /*40ce0*/  @P1 LOP3.LUT R5, R5, R4, RZ, 0x3c, !PT ;  /* 0x0000000405051212 */ /* 0x000fca00078e3cff */
[----:B------:R2:W3:Y:S04]  /*40cf0*/  @P1 LDG.E.U16 R10, desc[UR10][R4.64] ;  /* 0x0000000a040a1981 */ /* 0x0004e8000c1e1500 */
[----:B------:R-:W4:Y:S01]  /*40d00*/  LDL R5, [R1+0x17ec] ;  /* 0x0017ec0001057983 */ /* 0x000f220000100800 */
[----:B--2---:R-:W-:-:S03]  /*40d10*/  @P1 IMAD.MOV.U32 R4, RZ, RZ, R31 ;  /* 0x000000ffff041224 */ /* 0x004fc600078e001f */
[----:B---3--:R0:W-:Y:S04]  /*40d20*/  STL [R1+0x28], R10 ;  /* 0x0000280a01007387 */ /* 0x0081e80000100800 */
[----:B------:R-:W2:Y:S04]  /*40d30*/  LDL R31, [R1+0x17cc] ;  /* 0x0017cc00011f7983 */ /* 0x000ea80000100800 */
[----:B----4-:R1:W3:Y:S04]  /*40d40*/  @P1 LDG.E.U16 R12, desc[UR10][R4.64] ;  /* 0x0000000a040c1981 */ /* 0x0102e8000c1e1500 */
[----:B0-----:R-:W4:Y:S04]  /*40d50*/  LDL R10, [R1+0x17d8] ;  /* 0x0017d800010a7983 */ /* 0x001f280000100800 */
[----:B------:R-:W2:Y:S01]  /*40d60*/  LDL R5, [R1+0x17e4] ;  /* 0x0017e40001057983 */ /* 0x000ea20000100800 */
[----:B-1----:R-:W-:-:S03]  /*40d70*/  @P1 IMAD.MOV.U32 R4, RZ, RZ, R29 ;  /* 0x000000ffff041224 */ /* 0x002fc600078e001d */
[----:B---3--:R0:W-:Y:S04]  /*40d80*/  STL [R1+0x24], R12 ;  /* 0x0000240c01007387 */ /* 0x0081e80000100800 */
[----:B------:R-:W3:Y:S04]  /*40d90*/  LDL R29, [R1+0x17c8] ;  /* 0x0017c800011d7983 */ /* 0x000ee80000100800 */
[----:B--2---:R1:W2:Y:S04]  /*40da0*/  @P1 LDG.E.U16 R9, desc[UR10][R4.64] ;  /* 0x0000000a04091981 */ /* 0x0042a8000c1e1500 */
[----:B0-----:R-:W3:Y:S04]  /*40db0*/  LDL R12, [R1+0x17d0] ;  /* 0x0017d000010c7983 */ /* 0x001ee80000100800 */
[----:B------:R-:W4:Y:S01]  /*40dc0*/  LDL R5, [R1+0x17dc] ;  /* 0x0017dc0001057983 */ /* 0x000f220000100800 */
[----:B-1----:R-:W-:-:S05]  /*40dd0*/  @P1 IMAD.MOV.U32 R4, RZ, RZ, R24 ;  /* 0x000000ffff041224 */ /* 0x002fca00078e0018 */
[----:B----4-:R0:W4:Y:S04]  /*40de0*/  @P1 LDG.E.U16 R17, desc[UR10][R4.64] ;  /* 0x0000000a04111981 */ /* 0x010128000c1e1500 */
[----:B--2---:R1:W-:Y:S04]  /*40df0*/  STL [R1+0x20], R9 ;  /* 0x0000200901007387 */ /* 0x0043e80000100800 */
[----:B------:R-:W2:Y:S04]  /*40e00*/  LDL R24, [R1+0x17c4] ;  /* 0x0017c40001187983 */ /* 0x000ea80000100800 */
[----:B------:R-:W3:Y:S04]  /*40e10*/  LDL R5, [R1+0x17d4] ;  /* 0x0017d40001057983 */ /* 0x000ee80000100800 */
[----:B-1----:R-:W2:Y:S01]  /*40e20*/  LDL R9, [R1+0x34fc] ;  /* 0x0034fc0001097983 */ /* 0x002ea20000100800 */
[----:B0-----:R-:W-:-:S03]  /*40e30*/  @P1 IMAD.MOV.U32 R4, RZ, RZ, R10 ;  /* 0x000000ffff041224 */ /* 0x001fc600078e000a */
[----:B----4-:R0:W-:Y:S04]  /*40e40*/  STL [R1+0x1c], R17 ;  /* 0x00001c1101007387 */ /* 0x0101e80000100800 */
[----:B------:R-:W4:Y:S04]  /*40e50*/  LDL R10, [R1+0x17c0] ;  /* 0x0017c000010a7983 */ /* 0x000f280000100800 */
[----:B0-----:R-:W4:Y:S04]  /*40e60*/  LDL R17, [R1+0x3500] ;  /* 0x0035000001117983 */ /* 0x001f280000100800 */
[----:B---3--:R0:W3:Y:S02]  /*40e70*/  @P1 LDG.E.U16 R6, desc[UR10][R4.64] ;  /* 0x0000000a04061981 */ /* 0x0080e4000c1e1500 */
[----:B0-----:R-:W-:-:S02]  /*40e80*/  @P1 IMAD.MOV.U32 R4, RZ, RZ, R12 ;  /* 0x000000ffff041224 */ /* 0x001fc400078e000c */
[----:B------:R-:W-:-:S05]  /*40e90*/  @P1 IMAD.MOV.U32 R5, RZ, RZ, R31 ;  /* 0x000000ffff051224 */ /* 0x000fca00078e001f */
[----:B------:R2:W3:Y:S02]  /*40ea0*/  @P1 LDG.E.U16 R7, desc[UR10][R4.64] ;  /* 0x0000000a04071981 */ /* 0x0004e4000c1e1500 */
[----:B--2---:R-:W-:Y:S02]  /*40eb0*/  @P1 IMAD.MOV.U32 R4, RZ, RZ, R9 ;  /* 0x000000ffff041224 */ /* 0x004fe400078e0009 */
[----:B------:R-:W-:-:S05]  /*40ec0*/  @P1 IMAD.MOV.U32 R5, RZ, RZ, R29 ;  /* 0x000000ffff051224 */ /* 0x000fca00078e001d */
[----:B------:R0:W2:Y:S02]  /*40ed0*/  @P1 LDG.E.U16 R8, desc[UR10][R4.64] ;  /* 0x0000000a04081981 */ /* 0x0000a4000c1e1500 */
[----:B0-----:R-:W-:Y:S02]  /*40ee0*/  @P1 IMAD.MOV.U32 R5, RZ, RZ, R24 ;  /* 0x000000ffff051224 */ /* 0x001fe400078e0018 */
[----:B----4-:R-:W-:-:S05]  /*40ef0*/  @P1 IMAD.MOV.U32 R4, RZ, RZ, R17 ;  /* 0x000000ffff041224 */ /* 0x010fca00078e0011 */
[----:B------:R-:W4:Y:S04]  /*40f00*/  @P1 LDG.E.U16 R14, desc[UR10][R4.64] ;  /* 0x0000000a040e1981 */ /* 0x000f28000c1e1500 */
[----:B---3--:R0:W-:Y:S04]  /*40f10*/  STL [R1+0x18], R6 ;  /* 0x0000180601007387 */ /* 0x0081e80000100800 */
[----:B------:R-:W3:Y:S04]  /*40f20*/  LDL R12, [R1+0x3508] ;  /* 0x00350800010c7983 */ /* 0x000ee80000100800 */
[----:B0-----:R-:W3:Y:S04]  /*40f30*/  LDL R6, [R1+0x350c] ;  /* 0x00350c0001067983 */ /* 0x001ee80000100800 */
[----:B------:R0:W-:Y:S04]  /*40f40*/  STL [R1+0x14], R7 ;  /* 0x0000140701007387 */ /* 0x0001e80000100800 */
[----:B------:R-:W3:Y:S04]  /*40f50*/  LDL R9, [R1+0x3510] ;  /* 0x0035100001097983 */ /* 0x000ee80000100800 */
[----:B0-----:R-:W3:Y:S04]  /*40f60*/  LDL R7, [R1+0x3514] ;  /* 0x0035140001077983 */ /* 0x001ee80000100800 */
[----:B--2---:R0:W-:Y:S04]  /*40f70*/  STL [R1+0x10], R8 ;  /* 0x0000100801007387 */ /* 0x0041e80000100800 */
[----:B------:R-:W2:Y:S04]  /*40f80*/  LDL R17, [R1+0x3518] ;  /* 0x0035180001117983 */ /* 0x000ea80000100800 */
[----:B0-----:R-:W2:Y:S04]  /*40f90*/  LDL R8, [R1+0x351c] ;  /* 0x00351c0001087983 */ /* 0x001ea80000100800 */
[----:B----4-:R0:W-:Y:S04]  /*40fa0*/  STL [R1+0xc], R14 ;  /* 0x00000c0e01007387 */ /* 0x0101e80000100800 */
[----:B0-----:R-:W4:Y:S01]  /*40fb0*/  LDL R14, [R1+0x3524] ;  /* 0x00352400010e7983 */ /* 0x001f220000100800 */
[----:B---3--:R-:W-:-:S02]  /*40fc0*/  @P0 IMAD.MOV.U32 R4, RZ, RZ, R6 ;  /* 0x000000ffff040224 */ /* 0x008fc400078e0006 */
[----:B------:R-:W-:Y:S01]  /*40fd0*/  @P0 IMAD.MOV.U32 R5, RZ, RZ, R10 ;  /* 0x000000ffff050224 */ /* 0x000fe200078e000a */
[----:B------:R-:W3:Y:S04]  /*40fe0*/  LDL R6, [R1+0x352c] ;  /* 0x00352c0001067983 */ /* 0x000ee80000100800 */
[----:B------:R-:W3:Y:S04]  /*40ff0*/  LDL R10, [R1+0x3520] ;  /* 0x00352000010a7983 */ /* 0x000ee80000100800 */
[----:B------:R0:W3:Y:S02]  /*41000*/  @P0 LDG.E.U16 R22, desc[UR10][R4.64] ;  /* 0x0000000a04160981 */ /* 0x0000e4000c1e1500 */
[----:B0-----:R-:W-:-:S02]  /*41010*/  @P0 IMAD.MOV.U32 R4, RZ, RZ, R7 ;  /* 0x000000ffff040224 */ /* 0x001fc400078e0007 */
[----:B------:R-:W-:Y:S01]  /*41020*/  @P0 IMAD.MOV.U32 R5, RZ, RZ, R12 ;  /* 0x000000ffff050224 */ /* 0x000fe200078e000c */
[----:B------:R-:W3:Y:S04]  /*41030*/  LDL R7, [R1+0x3534] ;  /* 0x0035340001077983 */ /* 0x000ee80000100800 */
[----:B------:R-:W3:Y:S04]  /*41040*/  LDL R12, [R1+0x3528] ;  /* 0x00352800010c7983 */ /* 0x000ee80000100800 */
[----:B------:R2:W3:Y:S02]  /*41050*/  @P0 LDG.E.U16 R21, desc[UR10][R4.64] ;  /* 0x0000000a04150981 */ /* 0x0004e4000c1e1500 */
[----:B--2---:R-:W-:-:S02]  /*41060*/  @P0 IMAD.MOV.U32 R4, RZ, RZ, R8 ;  /* 0x000000ffff040224 */ /* 0x004fc400078e0008 */
[----:B------:R-:W-:Y:S01]  /*41070*/  @P0 IMAD.MOV.U32 R5, RZ, RZ, R9 ;  /* 0x000000ffff050224 */ /* 0x000fe200078e0009 */
[----:B------:R-:W2:Y:S04]  /*41080*/  LDL R8, [R1+0x3538] ;  /* 0x0035380001087983 */ /* 0x000ea80000100800 */
[----:B------:R-:W2:Y:S04]  /*41090*/  LDL R9, [R1+0x3530] ;  /* 0x0035300001097983 */ /* 0x000ea80000100800 */
[----:B------:R0:W2:Y:S02]  /*410a0*/  @P0 LDG.E.U16 R20, desc[UR10][R4.64] ;  /* 0x0000000a04140981 */ /* 0x0000a4000c1e1500 */
[----:B0-----:R-:W-:-:S02]  /*410b0*/  @P0 IMAD.MOV.U32 R5, RZ, RZ, R17 ;  /* 0x000000ffff050224 */ /* 0x001fc400078e0011 */
[----:B----4-:R-:W-:-:S05]  /*410c0*/  @P0 IMAD.MOV.U32 R4, RZ, RZ, R14 ;  /* 0x000000ffff040224 */ /* 0x010fca00078e000e */
[----:B------:R3:W4:Y:S02]  /*410d0*/  @P0 LDG.E.U16 R61, desc[UR10][R4.64] ;  /* 0x0000000a043d0981 */ /* 0x000724000c1e1500 */
[----:B---3--:R-:W-:Y:S02]  /*410e0*/  @P0 IMAD.MOV.U32 R4, RZ, RZ, R6 ;  /* 0x000000ffff040224 */ /* 0x008fe400078e0006 */
[----:B------:R-:W-:-:S05]  /*410f0*/  @P0 IMAD.MOV.U32 R5, RZ, RZ, R10 ;  /* 0x000000ffff050224 */ /* 0x000fca00078e000a */
[----:B------:R0:W3:Y:S04]  /*41100*/  @P0 LDG.E.U16 R60, desc[UR10][R4.64] ;  /* 0x0000000a043c0981 */ /* 0x0000e8000c1e1500 */
[----:B----4-:R-:W-:Y:S04]  /*41110*/  STL [R1+0x4320], R61 ;  /* 0x0043203d01007387 */ /* 0x010fe80000100800 */
[----:B------:R-:W4:Y:S04]  /*41120*/  LDL R10, [R1+0x3504] ;  /* 0x00350400010a7983 */ /* 0x000f280000100800 */
[----:B------:R-:W4:Y:S01]  /*41130*/  LDL R6, [R1+0x3540] ;  /* 0x0035400001067983 */ /* 0x000f220000100800 */
[----:B0-----:R-:W-:-:S02]  /*41140*/  @P0 IMAD.MOV.U32 R4, RZ, RZ, R7 ;  /* 0x000000ffff040224 */ /* 0x001fc400078e0007 */
[----:B------:R-:W-:-:S05]  /*41150*/  @P0 IMAD.MOV.U32 R5, RZ, RZ, R12 ;  /* 0x000000ffff050224 */ /* 0x000fca00078e000c */
[----:B------:R2:W4:Y:S02]  /*41160*/  @P0 LDG.E.U16 R59, desc[UR10][R4.64] ;  /* 0x0000000a043b0981 */ /* 0x000524000c1e1500 */
[----:B--2---:R-:W-:Y:S02]  /*41170*/  @P0 IMAD.MOV.U32 R4, RZ, RZ, R8 ;  /* 0x000000ffff040224 */ /* 0x004fe400078e0008 */
[----:B------:R-:W-:-:S05]  /*41180*/  @P0 IMAD.MOV.U32 R5, RZ, RZ, R9 ;  /* 0x000000ffff050224 */ /* 0x000fca00078e0009 */
[----:B------:R4:W2:Y:S04]  /*41190*/  @P0 LDG.E.U16 R58, desc[UR10][R4.64] ;  /* 0x0000000a043a0981 */ /* 0x0008a8000c1e1500 */
[----:B---3--:R-:W-:Y:S04]  /*411a0*/  STL [R1+0x4324], R60 ;  /* 0x0043243c01007387 */ /* 0x008fe80000100800 */
[----:B------:R-:W3:Y:S04]  /*411b0*/  LDL R14, [R1+0x353c] ;  /* 0x00353c00010e7983 */ /* 0x000ee80000100800 */
[----:B------:R-:W3:Y:S01]  /*411c0*/  LDL R7, [R1+0x354c] ;  /* 0x00354c0001077983 */ /* 0x000ee20000100800 */
[----:B----4-:R-:W-:-:S02]  /*411d0*/  @P0 IMAD.MOV.U32 R5, RZ, RZ, R10 ;  /* 0x000000ffff050224 */ /* 0x010fc400078e000a */
[----:B------:R-:W-:-:S05]  /*411e0*/  @P0 IMAD.MOV.U32 R4, RZ, RZ, R6 ;  /* 0x000000ffff040224 */ /* 0x000fca00078e0006 */
[----:B------:R3:W4:Y:S04]  /*411f0*/  @P0 LDG.E.U16 R57, desc[UR10][R4.64] ;  /* 0x0000000a04390981 */ /* 0x000728000c1e1500 */
[----:B------:R-:W-:Y:S04]  /*41200*/  STL [R1+0x4328], R59 ;  /* 0x0043283b01007387 */ /* 0x000fe80000100800 */
[----:B------:R-:W4:Y:S04]  /*41210*/  LDL R9, [R1+0x3548] ;  /* 0x0035480001097983 */ /* 0x000f280000100800 */
[----:B------:R-:W4:Y:S04]  /*41220*/  LDL R8, [R1+0x3554] ;  /* 0x0035540001087983 */ /* 0x000f280000100800 */
[----:B------:R-:W-:Y:S01]  /*41230*/  STL [R1+0x8], R22 ;  /* 0x0000081601007387 */ /* 0x000fe20000100800 */
[----:B------:R-:W-:-:S03]  /*41240*/  ISETP.GT.AND P1, PT, R2, 0x77, PT ;  /* 0x000000770200780c */ /* 0x000fc60003f24270 */
[----:B--2---:R-:W-:Y:S04]  /*41250*/  STL [R1+0x432c], R58 ;  /* 0x00432c3a01007387 */ /* 0x004fe80000100800 */
[----:B------:R-:W2:Y:S04]  /*41260*/  LDL R12, [R1+0x3550] ;  /* 0x00355000010c7983 */ /* 0x000ea80000100800 */
[----:B------:R-:W-:Y:S04]  /*41270*/  STL [R1+0x4], R21 ;  /* 0x0000041501007387 */ /* 0x000fe80000100800 */
[----:B------:R-:W2:Y:S04]  /*41280*/  LDL R10, [R1+0x355c] ;  /* 0x00355c00010a7983 */ /* 0x000ea80000100800 */
[----:B------:R-:W2:Y:S01]  /*41290*/  LDL R6, [R1+0x3564] ;  /* 0x0035640001067983 */ /* 0x000ea20000100800 */
[----:B---3--:R-:W-:-:S02]  /*412a0*/  @P1 IMAD.MOV.U32 R4, RZ, RZ, R7 ;  /* 0x000000ffff041224 */ /* 0x008fc400078e0007 */
[----:B------:R-:W-:-:S05]  /*412b0*/  @P1 IMAD.MOV.U32 R5, RZ, RZ, R14 ;  /* 0x000000ffff051224 */ /* 0x000fca00078e000e */
[----:B------:R0:W3:Y:S04]  /*412c0*/  @P1 LDG.E.U16 R56, desc[UR10][R4.64] ;  /* 0x0000000a04381981 */ /* 0x0000e8000c1e1500 */
[----:B----4-:R-:W-:Y:S04]  /*412d0*/  STL [R1+0x4330], R57 ;  /* 0x0043303901007387 */ /* 0x010fe80000100800 */
[----:B------:R-:W-:Y:S04]  /*412e0*/  STL [R1], R20 ;  /* 0x0000001401007387 */ /* 0x000fe80000100800 */
[----:B------:R-:W4:Y:S04]  /*412f0*/  LDL R17, [R1+0x3558] ;  /* 0x0035580001117983 */ /* 0x000f280000100800 */
[----:B------:R-:W3:Y:S04]  /*41300*/  LDL R14, [R1+0x3560] ;  /* 0x00356000010e7983 */ /* 0x000ee80000100800 */
[----:B------:R-:W3:Y:S01]  /*41310*/  LDL R7, [R1+0x356c] ;  /* 0x00356c0001077983 */ /* 0x000ee20000100800 */
        /* <DEDUP_REMOVED lines=8> */
[----:B------:R3:W4:Y:S02]  /*413a0*/  @P1 LDG.E.U16 R53, desc[UR10][R4.64] ;  /* 0x0000000a04351981 */ /* 0x000724000c1e1500 */
[----:B---3--:R-:W-:Y:S02]  /*413b0*/  @P1 IMAD.MOV.U32 R4, RZ, RZ, R7 ;  /* 0x000000ffff041224 */ /* 0x008fe400078e0007 */
[----:B------:R-:W-:-:S05]  /*413c0*/  @P1 IMAD.MOV.U32 R5, RZ, RZ, R14 ;  /* 0x000000ffff051224 */ /* 0x000fca00078e000e */
[----:B------:R-:W3:Y:S04]  /*413d0*/  @P1 LDG.E.U16 R15, desc[UR10][R4.64] ;  /* 0x0000000a040f1981 */ /* 0x000ee8000c1e1500 */
[----:B------:R-:W-:Y:S04]  /*413e0*/  STL [R1+0x42c8], R56 ;  /* 0x0042c83801007387 */ /* 0x000fe80000100800 */
[----:B------:R-:W3:Y:S04]  /*413f0*/  LDL R9, [R1+0x3568] ;  /* 0x0035680001097983 */ /* 0x000ee80000100800 */
[----:B------:R-:W3:Y:S04]  /*41400*/  LDL R8, [R1+0x3574] ;  /* 0x0035740001087983 */ /* 0x000ee80000100800 */
[----:B------:R-:W-:Y:S04]  /*41410*/  STL [R1+0x42cc], R55 ;  /* 0x0042cc3701007387 */ /* 0x000fe80000100800 */
[----:B------:R-:W3:Y:S04]  /*41420*/  LDL R12, [R1+0x3570] ;  /* 0x00357000010c7983 */ /* 0x000ee80000100800 */
[----:B------:R-:W3:Y:S04]  /*41430*/  LDL R10, [R1+0x3578] ;  /* 0x00357800010a7983 */ /* 0x000ee80000100800 */
[----:B--2---:R-:W-:Y:S04]  /*41440*/  STL [R1+0x42d0], R54 ;  /* 0x0042d03601007387 */ /* 0x004fe80000100800 */
[----:B------:R-:W2:Y:S04]  /*41450*/  LDL R6, [R1+0x3580] ;  /* 0x0035800001067983 */ /* 0x000ea80000100800 */
[----:B----4-:R-:W-:Y:S04]  /*41460*/  STL [R1+0x42d4], R53 ;  /* 0x0042d43501007387 */ /* 0x010fe80000100800 */
[----:B------:R-:W4:Y:S04]  /*41470*/  LDL R7, [R1+0x3544] ;  /* 0x0035440001077983 */ /* 0x000f280000100800 */
[----:B------:R-:W4:Y:S04]  /*41480*/  LDL R14, [R1+0x358c] ;  /* 0x00358c00010e7983 */ /* 0x000f280000100800 */
[----:B---3--:R0:W-:Y:S04]  /*41490*/  STL [R1+0xe68], R15 ;  /* 0x000e680f01007387 */ /* 0x0081e80000100800 */
[----:B0-----:R-:W3:Y:S01]  /*414a0*/  LDL R15, [R1+0x357c] ;  /* 0x00357c00010f7983 */ /* 0x001ee20000100800 */
[----:B------:R-:W-:-:S02]  /*414b0*/  @P1 IMAD.MOV.U32 R4, RZ, RZ, R8 ;  /* 0x000000ffff041224 */ /* 0x000fc400078e0008 */
[----:B------:R-:W-:Y:S01]  /*414c0*/  @P1 IMAD.MOV.U32 R5, RZ, RZ, R9 ;  /* 0x000000ffff051224 */ /* 0x000fe200078e0009 */
[----:B------:R-:W-:Y:S01]  /*414d0*/  ISETP.GT.AND P0, PT, R2, 0x78, PT ;  /* 0x000000780200780c */ /* 0x000fe20003f04270 */
[----:B------:R-:W3:Y:S04]  /*414e0*/  LDL R9, [R1+0x3588] ;  /* 0x0035880001097983 */ /* 0x000ee80000100800 */
[----:B------:R0:W3:Y:S04]  /*414f0*/  @P1 LDG.E.U16 R13, desc[UR10][R4.64] ;  /* 0x0000000a040d1981 */ /* 0x0000e8000c1e1500 */
[----:B------:R-:W3:Y:S01]  /*41500*/  LDL R8, [R1+0x3594] ;  /* 0x0035940001087983 */ /* 0x000ee20000100800 */
[----:B0-----:R-:W-:-:S02]  /*41510*/  @P1 IMAD.MOV.U32 R4, RZ, RZ, R10 ;  /* 0x000000ffff041224 */ /* 0x001fc400078e000a */
[----:B------:R-:W-:-:S05]  /*41520*/  @P1 IMAD.MOV.U32 R5, RZ, RZ, R12 ;  /* 0x000000ffff051224 */ /* 0x000fca00078e000c */
[----:B------:R2:W3:Y:S02]  /*41530*/  @P1 LDG.E.U16 R11, desc[UR10][R4.64] ;  /* 0x0000000a040b1981 */ /* 0x0004e4000c1e1500 */
[----:B--2---:R-:W-:Y:S02]  /*41540*/  @P1 IMAD.MOV.U32 R4, RZ, RZ, R6 ;  /* 0x000000ffff041224 */ /* 0x004fe400078e0006 */
[----:B----4-:R-:W-:-:S05]  /*41550*/  @P1 IMAD.MOV.U32 R5, RZ, RZ, R7 ;  /* 0x000000ffff051224 */ /* 0x010fca00078e0007 */
[----:B------:R0:W2:Y:S02]  /*41560*/  @P1 LDG.E.U16 R16, desc[UR10][R4.64] ;  /* 0x0000000a04101981 */ /* 0x0000a4000c1e1500 */
[----:B0-----:R-:W-:Y:S02]  /*41570*/  @P0 IMAD.MOV.U32 R4, RZ, RZ, R14 ;  /* 0x000000ffff040224 */ /* 0x001fe400078e000e */
[----:B---3--:R-:W-:-:S05]  /*41580*/  @P0 IMAD.MOV.U32 R5, RZ, RZ, R15 ;  /* 0x000000ffff050224 */ /* 0x008fca00078e000f */
[----:B------:R0:W3:Y:S04]  /*41590*/  @P0 LDG.E.U16 R52, desc[UR10][R4.64] ;  /* 0x0000000a04340981 */ /* 0x0000e8000c1e1500 */
[----:B------:R1:W-:Y:S04]  /*415a0*/  STL [R1+0xe60], R13 ;  /* 0x000e600d01007387 */ /* 0x0003e80000100800 */
[----:B------:R-:W4:Y:S04]  /*415b0*/  LDL R12, [R1+0x359c] ;  /* 0x00359c00010c7983 */ /* 0x000f280000100800 */
[----:B------:R-:W2:Y:S04]  /*415c0*/  LDL R10, [R1+0x35a4] ;  /* 0x0035a400010a7983 */ /* 0x000ea80000100800 */
[----:B-1----:R-:W2:Y:S04]  /*415d0*/  LDL R13, [R1+0x3590] ;  /* 0x00359000010d7983 */ /* 0x002ea80000100800 */
[----:B------:R1:W-:Y:S04]  /*415e0*/  STL [R1+0xe58], R11 ;  /* 0x000e580b01007387 */ /* 0x0003e80000100800 */
[----:B------:R-:W2:Y:S04]  /*415f0*/  LDL R7, [R1+0x35a0] ;  /* 0x0035a00001077983 */ /* 0x000ea80000100800 */
[----:B------:R-:W2:Y:S04]  /*41600*/  LDL R6, [R1+0x35ac] ;  /* 0x0035ac0001067983 */ /* 0x000ea80000100800 */
[----:B------:R-:W2:Y:S04]  /*41610*/  LDL R14, [R1+0x35b4] ;  /* 0x0035b400010e7983 */ /* 0x000ea80000100800 */
[----:B-1----:R-:W2:Y:S01]  /*41620*/  LDL R11, [R1+0x3598] ;  /* 0x00359800010b7983 */ /* 0x002ea20000100800 */
[----:B0-----:R-:W-:-:S02]  /*41630*/  @P0 IMAD.MOV.U32 R4, RZ, RZ, R8 ;  /* 0x000000ffff040224 */ /* 0x001fc400078e0008 */
[----:B------:R-:W-:-:S05]  /*41640*/  @P0 IMAD.MOV.U32 R5, RZ, RZ, R9 ;  /* 0x000000ffff050224 */ /* 0x000fca00078e0009 */
[----:B------:R4:W2:Y:S04]  /*41650*/  @P0 LDG.E.U16 R51, desc[UR10][R4.64] ;  /* 0x0000000a04330981 */ /* 0x0008a8000c1e1500 */
[----:B---3--:R-:W-:Y:S04]  /*41660*/  STL [R1+0x4340], R52 ;  /* 0x0043403401007387 */ /* 0x008fe80000100800 */
[----:B------:R-:W3:Y:S01]  /*41670*/  LDL R15, [R1+0x35a8] ;  /* 0x0035a800010f7983 */ /* 0x000ee20000100800 */
[----:B----4-:R-:W-:-:S03]  /*41680*/  @P0 IMAD.MOV.U32 R4, RZ, RZ, R12 ;  /* 0x000000ffff040224 */ /* 0x010fc600078e000c */
[----:B------:R-:W4:Y:S04]  /*41690*/  LDL R9, [R1+0x35b0] ;  /* 0x0035b00001097983 */ /* 0x000f280000100800 */
[----:B------:R-:W4:Y:S01]  /*416a0*/  LDL R8, [R1+0x35b8] ;  /* 0x0035b80001087983 */ /* 0x000f220000100800 */
[----:B--2---:R-:W-:-:S05]  /*416b0*/  @P0 IMAD.MOV.U32 R5, RZ, RZ, R13 ;  /* 0x000000ffff050224 */ /* 0x004fca00078e000d */
[----:B------:R0:W2:Y:S02]  /*416c0*/  @P0 LDG.E.U16 R50, desc[UR10][R4.64] ;  /* 0x0000000a04320981 */ /* 0x0000a4000c1e1500 */
[----:B0-----:R-:W-:Y:S02]  /*416d0*/  @P0 IMAD.MOV.U32 R4, RZ, RZ, R10 ;  /* 0x000000ffff040224 */ /* 0x001fe400078e000a */
[----:B------:R-:W-:-:S05]  /*416e0*/  @P0 IMAD.MOV.U32 R5, RZ, RZ, R11 ;  /* 0x000000ffff050224 */ /* 0x000fca00078e000b */
[----:B------:R0:W4:Y:S02]  /*416f0*/  @P0 LDG.E.U16 R49, desc[UR10][R4.64] ;  /* 0x0000000a04310981 */ /* 0x000124000c1e1500 */
[----:B0-----:R-:W-:Y:S02]  /*41700*/  @P0 IMAD.MOV.U32 R4, RZ, RZ, R6 ;  /* 0x000000ffff040224 */ /* 0x001fe400078e0006 */
[----:B------:R-:W-:-:S05]  /*41710*/  @P0 IMAD.MOV.U32 R5, RZ, RZ, R7 ;  /* 0x000000ffff050224 */ /* 0x000fca00078e0007 */
[----:B------:R0:W4:Y:S02]  /*41720*/  @P0 LDG.E.U16 R48, desc[UR10][R4.64] ;  /* 0x0000000a04300981 */ /* 0x000124000c1e1500 */
[----:B0-----:R-:W-:Y:S02]  /*41730*/  @P0 IMAD.MOV.U32 R4, RZ, RZ, R14 ;  /* 0x000000ffff040224 */ /* 0x001fe400078e000e */
[----:B---3--:R-:W-:-:S05]  /*41740*/  @P0 IMAD.MOV.U32 R5, RZ, RZ, R15 ;  /* 0x000000ffff050224 */ /* 0x008fca00078e000f */
[----:B------:R0:W3:Y:S04]  /*41750*/  @P0 LDG.E.U16 R47, desc[UR10][R4.64] ;  /* 0x0000000a042f0981 */ /* 0x0000e8000c1e1500 */
[----:B------:R-:W-:Y:S04]  /*41760*/  STL [R1+0x4344], R51 ;  /* 0x0043443301007387 */ /* 0x000fe80000100800 */
[----:B------:R-:W3:Y:S04]  /*41770*/  LDL R13, [R1+0x3584] ;  /* 0x00358400010d7983 */ /* 0x000ee80000100800 */
[----:B------:R-:W3:Y:S04]  /*41780*/  LDL R12, [R1+0x35c0] ;  /* 0x0035c000010c7983 */ /* 0x000ee80000100800 */
[----:B--2---:R-:W-:Y:S04]  /*41790*/  STL [R1+0x4348], R50 ;  /* 0x0043483201007387 */ /* 0x004fe80000100800 */
[----:B------:R-:W2:Y:S04]  /*417a0*/  LDL R11, [R1+0x35bc] ;  /* 0x0035bc00010b7983 */ /* 0x000ea80000100800 */
[----:B------:R-:W2:Y:S04]  /*417b0*/  LDL R10, [R1+0x35cc] ;  /* 0x0035cc00010a7983 */ /* 0x000ea80000100800 */
[----:B----4-:R-:W-:Y:S04]  /*417c0*/  STL [R1+0x434c], R49 ;  /* 0x00434c3101007387 */ /* 0x010fe80000100800 */
[----:B------:R-:W4:Y:S04]  /*417d0*/  LDL R17, [R1+0x35c8] ;  /* 0x0035c80001117983 */ /* 0x000f280000100800 */
[----:B------:R1:W-:Y:S04]  /*417e0*/  STL [R1+0xe50], R16 ;  /* 0x000e501001007387 */ /* 0x0003e80000100800 */
[----:B------:R-:W4:Y:S04]  /*417f0*/  LDL R7, [R1+0x35d0] ;  /* 0x0035d00001077983 */ /* 0x000f280000100800 */
[----:B------:R-:W4:Y:S04]  /*41800*/  LDL R6, [R1+0x35dc] ;  /* 0x0035dc0001067983 */ /* 0x000f280000100800 */
[----:B-1----:R-:W4:Y:S04]  /*41810*/  LDL R16, [R1+0x35d4] ;  /* 0x0035d40001107983 */ /* 0x002f280000100800 */
[----:B------:R-:W-:Y:S04]  /*41820*/  STL [R1+0x4350], R48 ;  /* 0x0043503001007387 */ /* 0x000fe80000100800 */
[----:B------:R-:W4:Y:S04]  /*41830*/  LDL R15, [R1+0x35d8] ;  /* 0x0035d800010f7983 */ /* 0x000f280000100800 */
[----:B------:R-:W4:Y:S01]  /*41840*/  LDL R14, [R1+0x35e4] ;  /* 0x0035e400010e7983 */ /* 0x000f220000100800 */
[----:B0-----:R-:W-:-:S02]  /*41850*/  @P0 IMAD.MOV.U32 R4, RZ, RZ, R8 ;  /* 0x000000ffff040224 */ /* 0x001fc400078e0008 */
[----:B------:R-:W-:Y:S01]  /*41860*/  @P0 IMAD.MOV.U32 R5, RZ, RZ, R9 ;  /* 0x000000ffff050224 */ /* 0x000fe200078e0009 */
[----:B------:R-:W-:-:S04]  /*41870*/  ISETP.GT.AND P1, PT, R2, 0x79, PT ;  /* 0x000000790200780c */ /* 0x000fc80003f24270 */
[----:B------:R0:W4:Y:S04]  /*41880*/  @P0 LDG.E.U16 R46, desc[UR10][R4.64] ;  /* 0x0000000a042e0981 */ /* 0x000128000c1e1500 */
[----:B---3--:R-:W-:Y:S04]  /*41890*/  STL [R1+0x4354], R47 ;  /* 0x0043542f01007387 */ /* 0x008fe80000100800 */
        /* <DEDUP_REMOVED lines=8> */
[----:B----4-:R-:W-:Y:S02]  /*41920*/  @P1 IMAD.MOV.U32 R5, RZ, RZ, R17 ;  /* 0x000000ffff051224 */ /* 0x010fe400078e0011 */
[----:B------:R-:W-:-:S05]  /*41930*/  @P1 IMAD.MOV.U32 R4, RZ, RZ, R16 ;  /* 0x000000ffff041224 */ /* 0x000fca00078e0010 */
[----:B------:R0:W4:Y:S02]  /*41940*/  @P1 LDG.E.U16 R40, desc[UR10][R4.64] ;  /* 0x0000000a04281981 */ /* 0x000124000c1e1500 */
[----:B0-----:R-:W-:Y:S02]  /*41950*/  @P1 IMAD.MOV.U32 R4, RZ, RZ, R6 ;  /* 0x000000ffff041224 */ /* 0x001fe400078e0006 */
[----:B------:R-:W-:-:S05]  /*41960*/  @P1 IMAD.MOV.U32 R5, RZ, RZ, R7 ;  /* 0x000000ffff051224 */ /* 0x000fca00078e0007 */
[----:B------:R0:W4:Y:S02]  /*41970*/  @P1 LDG.E.U16 R38, desc[UR10][R4.64] ;  /* 0x0000000a04261981 */ /* 0x000124000c1e1500 */
[----:B0-----:R-:W-:Y:S02]  /*41980*/  @P1 IMAD.MOV.U32 R4, RZ, RZ, R14 ;  /* 0x000000ffff041224 */ /* 0x001fe400078e000e */
[----:B------:R-:W-:-:S05]  /*41990*/  @P1 IMAD.MOV.U32 R5, RZ, RZ, R15 ;  /* 0x000000ffff051224 */ /* 0x000fca00078e000f */
        /* <DEDUP_REMOVED lines=11> */
[----:B----4-:R-:W-:Y:S04]  /*41a50*/  STL [R1+0x4338], R40 ;  /* 0x0043382801007387 */ /* 0x010fe80000100800 */
[----:B------:R-:W2:Y:S04]  /*41a60*/  LDL R7, [R1+0x35c4] ;  /* 0x0035c40001077983 */ /* 0x000ea80000100800 */
[----:B------:R-:W2:Y:S04]  /*41a70*/  LDL R6, [R1+0x3600] ;  /* 0x0036000001067983 */ /* 0x000ea80000100800 */
[----:B------:R-:W-:Y:S04]  /*41a80*/  STL [R1+0x433c], R38 ;  /* 0x00433c2601007387 */ /* 0x000fe80000100800 */
[----:B------:R-:W4:Y:S04]  /*41a90*/  LDL R15, [R1+0x35fc] ;  /* 0x0035fc00010f7983 */ /* 0x000f280000100800 */
[----:B------:R-:W4:Y:S04]  /*41aa0*/  LDL R14, [R1+0x360c] ;  /* 0x00360c00010e7983 */ /* 0x000f280000100800 */
[----:B------:R-:W-:Y:S04]  /*41ab0*/  STL [R1+0x4360], R36 ;  /* 0x0043602401007387 */ /* 0x000fe80000100800 */
[----:B------:R-:W4:Y:S04]  /*41ac0*/  LDL R9, [R1+0x3608] ;  /* 0x0036080001097983 */ /* 0x000f280000100800 */
[----:B------:R-:W4:Y:S04]  /*41ad0*/  LDL R8, [R1+0x3614] ;  /* 0x0036140001087983 */ /* 0x000f280000100800 */
[----:B---3--:R-:W-:Y:S04]  /*41ae0*/  STL [R1+0x4364], R34 ;  /* 0x0043642201007387 */ /* 0x008fe80000100800 */
[----:B------:R-:W3:Y:S04]  /*41af0*/  LDL R24, [R1+0x3610] ;  /* 0x0036100001187983 */ /* 0x000ee80000100800 */
[----:B------:R-:W3:Y:S01]  /*41b00*/  LDL R16, [R1+0x361c] ;  /* 0x00361c0001107983 */ /* 0x000ee20000100800 */
[----:B------:R-:W-:-:S02]  /*41b10*/  @P1 IMAD.MOV.U32 R4, RZ, RZ, R12 ;  /* 0x000000ffff041224 */ /* 0x000fc400078e000c */
[----:B------:R-:W-:Y:S01]  /*41b20*/  @P1 IMAD.MOV.U32 R5, RZ, RZ, R13 ;  /* 0x000000ffff051224 */ /* 0x000fe200078e000d */
[----:B------:R-:W-:-:S04]  /*41b30*/  ISETP.GT.AND P0, PT, R2, 0x7a, PT ;  /* 0x0000007a0200780c */ /* 0x000fc80003f04270 */
[----:B------:R0:W3:Y:S02]  /*41b40*/  @P1 LDG.E.U16 R32, desc[UR10][R4.64] ;  /* 0x0000000a04201981 */ /* 0x0000e4000c1e1500 */
[----:B0-----:R-:W-:Y:S02]  /*41b50*/  @P1 IMAD.MOV.U32 R4, RZ, RZ, R10 ;  /* 0x000000ffff041224 */ /* 0x001fe400078e000a */
[----:B------:R-:W-:-:S05]  /*41b60*/  @P1 IMAD.MOV.U32 R5, RZ, RZ, R11 ;  /* 0x000000ffff051224 */ /* 0x000fca00078e000b */
[----:B------:R0:W3:Y:S02]  /*41b70*/  @P1 LDG.E.U16 R3, desc[UR10][R4.64] ;  /* 0x0000000a04031981 */ /* 0x0000e4000c1e1500 */
[----:B0-----:R-:W-:Y:S02]  /*41b80*/  PRMT R4, RZ, 0x7610, R4 ;  /* 0x00007610ff047816 */ /* 0x001fe40000000004 */
[----:B------:R-:W-:-:S04]  /*41b90*/  PRMT R5, RZ, 0x7610, R5 ;  /* 0x00007610ff057816 */ /* 0x000fc80000000005 */
[----:B--2---:R4:W2:Y:S02]  /*41ba0*/  @P1 LDG.E.U16 R4, desc[UR10][R6.64] ;  /* 0x0000000a06041981 */ /* 0x0048a4000c1e1500 */
[----:B----4-:R-:W-:Y:S02]  /*41bb0*/  @P0 IMAD.MOV.U32 R7, RZ, RZ, R15 ;  /* 0x000000ffff070224 */ /* 0x010fe400078e000f */
[----:B------:R-:W-:-:S05]  /*41bc0*/  @P0 IMAD.MOV.U32 R6, RZ, RZ, R14 ;  /* 0x000000ffff060224 */ /* 0x000fca00078e000e */
[----:B------:R0:W4:Y:S02]  /*41bd0*/  @P0 LDG.E.U16 R5, desc[UR10][R6.64] ;  /* 0x0000000a06050981 */ /* 0x000124000c1e1500 */
[----:B0-----:R-:W-:Y:S02]  /*41be0*/  PRMT R6, RZ, 0x7610, R6 ;  /* 0x00007610ff067816 */ /* 0x001fe40000000006 */
[----:B------:R-:W-:-:S04]  /*41bf0*/  PRMT R7, RZ, 0x7610, R7 ;  /* 0x00007610ff077816 */ /* 0x000fc80000000007 */
[----:B------:R3:W4:Y:S02]  /*41c00*/  @P0 LDG.E.U16 R6, desc[UR10][R8.64] ;  /* 0x0000000a08060981 */ /* 0x000724000c1e1500 */
[----:B---3--:R-:W-:Y:S02]  /*41c10*/  @P0 IMAD.MOV.U32 R9, RZ, RZ, R24 ;  /* 0x000000ffff090224 */ /* 0x008fe400078e0018 */
[----:B------:R-:W-:-:S05]  /*41c20*/  @P0 IMAD.MOV.U32 R8, RZ, RZ, R16 ;  /* 0x000000ffff080224 */ /* 0x000fca00078e0010 */
[----:B------:R-:W3:Y:S04]  /*41c30*/  @P0 LDG.E.U16 R7, desc[UR10][R8.64] ;  /* 0x0000000a08070981 */ /* 0x000ee8000c1e1500 */
[----:B------:R-:W-:Y:S04]  /*41c40*/  STL [R1+0x4368], R32 ;  /* 0x0043682001007387 */ /* 0x000fe80000100800 */
[----:B------:R-:W3:Y:S04]  /*41c50*/  LDL R11, [R1+0x3618] ;  /* 0x00361800010b7983 */ /* 0x000ee80000100800 */
[----:B------:R-:W3:Y:S04]  /*41c60*/  LDL R10, [R1+0x3624] ;  /* 0x00362400010a7983 */ /* 0x000ee80000100800 */
[----:B------:R-:W3:Y:S04]  /*41c70*/  LDL R22, [R1+0x3620] ;  /* 0x0036200001167983 */ /* 0x000ee80000100800 */
[----:B------:R-:W3:Y:S04]  /*41c80*/  LDL R20, [R1+0x362c] ;  /* 0x00362c0001147983 */ /* 0x000ee80000100800 */
[----:B------:R-:W-:Y:S04]  /*41c90*/  STL [R1+0x436c], R3 ;  /* 0x00436c0301007387 */ /* 0x000fe80000100800 */
[----:B------:R-:W3:Y:S04]  /*41ca0*/  LDL R13, [R1+0x3628] ;  /* 0x00362800010d7983 */ /* 0x000ee80000100800 */
[----:B------:R-:W3:Y:S04]  /*41cb0*/  LDL R12, [R1+0x3634] ;  /* 0x00363400010c7983 */ /* 0x000ee80000100800 */
[----:B--2---:R-:W-:Y:S04]  /*41cc0*/  STL [R1+0x4370], R4 ;  /* 0x0043700401007387 */ /* 0x004fe80000100800 */
[----:B------:R-:W2:Y:S04]  /*41cd0*/  LDL R21, [R1+0x3630] ;  /* 0x0036300001157983 */ /* 0x000ea80000100800 */
[----:B------:R-:W2:Y:S04]  /*41ce0*/  LDL R17, [R1+0x3638] ;  /* 0x0036380001117983 */ /* 0x000ea80000100800 */
[----:B----4-:R0:W-:Y:S04]  /*41cf0*/  STL [R1+0x4374], R5 ;  /* 0x0043740501007387 */ /* 0x0101e80000100800 */
[----:B------:R-:W4:Y:S04]  /*41d00*/  LDL R15, [R1+0x3604] ;  /* 0x00360400010f7983 */ /* 0x000f280000100800 */
[----:B------:R-:W4:Y:S04]  /*41d10*/  LDL R14, [R1+0x3640] ;  /* 0x00364000010e7983 */ /* 0x000f280000100800 */
[----:B------:R1:W-:Y:S04]  /*41d20*/  STL [R1+0x4378], R6 ;  /* 0x0043780601007387 */ /* 0x0003e80000100800 */
[----:B------:R-:W4:Y:S04]  /*41d30*/  LDL R16, [R1+0x363c] ;  /* 0x00363c0001107983 */ /* 0x000f280000100800 */
[----:B0-----:R-:W4:Y:S04]  /*41d40*/  LDL R5, [R1+0x364c] ;  /* 0x00364c0001057983 */ /* 0x001f280000100800 */
[----:B---3--:R-:W-:Y:S04]  /*41d50*/  STL [R1+0x437c], R7 ;  /* 0x00437c0701007387 */ /* 0x008fe80000100800 */
[----:B------:R-:W3:Y:S04]  /*41d60*/  LDL R29, [R1+0x3648] ;  /* 0x00364800011d7983 */ /* 0x000ee80000100800 */
[----:B-1----:R-:W3:Y:S01]  /*41d70*/  LDL R6, [R1+0x3654] ;  /* 0x0036540001067983 */ /* 0x002ee20000100800 */
[----:B------:R-:W-:-:S02]  /*41d80*/  PRMT R8, RZ, 0x7610, R8 ;  /* 0x00007610ff087816 */ /* 0x000fc40000000008 */
[----:B------:R-:W-:Y:S02]  /*41d90*/  PRMT R9, RZ, 0x7610, R9 ;  /* 0x00007610ff097816 */ /* 0x000fe40000000009 */
[----:B------:R-:W-:Y:S01]  /*41da0*/  ISETP.GT.AND P1, PT, R2, 0x7b, PT ;  /* 0x0000007b0200780c */ /* 0x000fe20003f24270 */
[----:B------:R-:W3:Y:S04]  /*41db0*/  LDL R24, [R1+0x3650] ;  /* 0x0036500001187983 */ /* 0x000ee80000100800 */
[----:B------:R0:W3:Y:S02]  /*41dc0*/  @P0 LDG.E.U16 R8, desc[UR10][R10.64] ;  /* 0x0000000a0a080981 */ /* 0x0000e4000c1e1500 */
[----:B0-----:R-:W-:Y:S02]  /*41dd0*/  @P0 IMAD.MOV.U32 R10, RZ, RZ, R20 ;  /* 0x000000ffff0a0224 */ /* 0x001fe400078e0014 */
[----:B------:R-:W-:Y:S01]  /*41de0*/  @P0 IMAD.MOV.U32 R11, RZ, RZ, R22 ;  /* 0x000000ffff0b0224 */ /* 0x000fe200078e0016 */
[----:B------:R-:W3:Y:S04]  /*41df0*/  LDL R20, [R1+0x365c] ;  /* 0x00365c0001147983 */ /* 0x000ee80000100800 */
[----:B------:R-:W3:Y:S04]  /*41e00*/  LDL R22, [R1+0x3658] ;  /* 0x0036580001167983 */ /* 0x000ee80000100800 */
[----:B------:R0:W3:Y:S02]  /*41e10*/  @P0 LDG.E.U16 R9, desc[UR10][R10.64] ;  /* 0x0000000a0a090981 */ /* 0x0000e4000c1e1500 */
[----:B0-----:R-:W-:-:S02]  /*41e20*/  PRMT R10, RZ, 0x7610, R10 ;  /* 0x00007610ff0a7816 */ /* 0x001fc4000000000a */
[----:B------:R-:W-:-:S04]  /*41e30*/  PRMT R11, RZ, 0x7610, R11 ;  /* 0x00007610ff0b7816 */ /* 0x000fc8000000000b */
[----:B------:R2:W3:Y:S02]  /*41e40*/  @P0 LDG.E.U16 R10, desc[UR10][R12.64] ;  /* 0x0000000a0c0a0981 */ /* 0x0004e4000c1e1500 */
[----:B--2---:R-:W-:Y:S02]  /*41e50*/  @P0 IMAD.MOV.U32 R12, RZ, RZ, R17 ;  /* 0x000000ffff0c0224 */ /* 0x004fe400078e0011 */
[----:B------:R-:W-:Y:S01]  /*41e60*/  @P0 IMAD.MOV.U32 R13, RZ, RZ, R21 ;  /* 0x000000ffff0d0224 */ /* 0x000fe200078e0015 */
[----:B------:R-:W2:Y:S04]  /*41e70*/  LDL R17, [R1+0x3660] ;  /* 0x0036600001117983 */ /* 0x000ea80000100800 */
[----:B------:R-:W2:Y:S04]  /*41e80*/  LDL R21, [R1+0x3664] ;  /* 0x0036640001157983 */ /* 0x000ea80000100800 */
[----:B------:R0:W2:Y:S02]  /*41e90*/  @P0 LDG.E.U16 R11, desc[UR10][R12.64] ;  /* 0x0000000a0c0b0981 */ /* 0x0000a4000c1e1500 */
[----:B0-----:R-:W-:-:S06]  /*41ea0*/  PRMT R12, RZ, 0x7610, R12 ;  /* 0x00007610ff0c7816 */ /* 0x001fcc000000000c */
[----:B----4-:R0:W4:Y:S02]  /*41eb0*/  @P0 LDG.E.U16 R12, desc[UR10][R14.64] ;  /* 0x0000000a0e0c0981 */ /* 0x010124000c1e1500 */
[----:B0-----:R-:W-:Y:S02]  /*41ec0*/  @P1 IMAD.MOV.U32 R14, RZ, RZ, R5 ;  /* 0x000000ffff0e1224 */ /* 0x001fe400078e0005 */
[----:B------:R-:W-:Y:S01]  /*41ed0*/  @P1 IMAD.MOV.U32 R15, RZ, RZ, R16 ;  /* 0x000000ffff0f1224 */ /* 0x000fe200078e0010 */
[----:B------:R-:W4:Y:S04]  /*41ee0*/  LDL R5, [R1+0x3674] ;  /* 0x0036740001057983 */ /* 0x000f280000100800 */
[----:B------:R-:W4:Y:S04]  /*41ef0*/  LDL R16, [R1+0x366c] ;  /* 0x00366c0001107983 */ /* 0x000f280000100800 */
[----:B------:R3:W4:Y:S02]  /*41f00*/  @P1 LDG.E.U16 R30, desc[UR10][R14.64] ;  /* 0x0000000a0e1e1981 */ /* 0x000724000c1e1500 */
[----:B---3--:R-:W-:-:S02]  /*41f10*/  @P1 IMAD.MOV.U32 R15, RZ, RZ, R29 ;  /* 0x000000ffff0f1224 */ /* 0x008fc400078e001d */
[----:B------:R-:W-:Y:S02]  /*41f20*/  @P1 IMAD.MOV.U32 R14, RZ, RZ, R6 ;  /* 0x000000ffff0e1224 */ /* 0x000fe400078e0006 */
[----:B------:R-:W3:Y:S04]  /*41f30*/  LDL R6, [R1+0x3668] ;  /* 0x0036680001067983 */ /* 0x000ee80000100800 */
[----:B------:R0:W3:Y:S02]  /*41f40*/  @P1 LDG.E.U16 R25, desc[UR10][R14.64] ;  /* 0x0000000a0e191981 */ /* 0x0000e4000c1e1500 */
[----:B0-----:R-:W-:Y:S02]  /*41f50*/  @P1 IMAD.MOV.U32 R15, RZ, RZ, R24 ;  /* 0x000000ffff0f1224 */ /* 0x001fe400078e0018 */
[----:B------:R-:W-:-:S05]  /*41f60*/  @P1 IMAD.MOV.U32 R14, RZ, RZ, R20 ;  /* 0x000000ffff0e1224 */ /* 0x000fca00078e0014 */
[----:B------:R0:W3:Y:S02]  /*41f70*/  @P1 LDG.E.U16 R23, desc[UR10][R14.64] ;  /* 0x0000000a0e171981 */ /* 0x0000e4000c1e1500 */
[----:B0-----:R-:W-:Y:S02]  /*41f80*/  @P1 IMAD.MOV.U32 R15, RZ, RZ, R22 ;  /* 0x000000ffff0f1224 */ /* 0x001fe400078e0016 */
[----:B--2---:R-:W-:-:S05]  /*41f90*/  @P1 IMAD.MOV.U32 R14, RZ, RZ, R21 ;  /* 0x000000ffff0e1224 */ /* 0x004fca00078e0015 */
[----:B------:R0:W2:Y:S02]  /*41fa0*/  @P1 LDG.E.U16 R19, desc[UR10][R14.64] ;  /* 0x0000000a0e131981 */ /* 0x0000a4000c1e1500 */
[----:B0-----:R-:W-:Y:S02]  /*41fb0*/  @P1 IMAD.MOV.U32 R15, RZ, RZ, R17 ;  /* 0x000000ffff0f1224 */ /* 0x001fe400078e0011 */
[----:B----4-:R-:W-:-:S05]  /*41fc0*/  @P1 IMAD.MOV.U32 R14, RZ, RZ, R16 ;  /* 0x000000ffff0e1224 */ /* 0x010fca00078e0010 */
[----:B------:R0:W4:Y:S04]  /*41fd0*/  @P1 LDG.E.U16 R18, desc[UR10][R14.64] ;  /* 0x0000000a0e121981 */ /* 0x000128000c1e1500 */
[----:B---3--:R1:W-:Y:S04]  /*41fe0*/  STL [R1+0xde0], R25 ;  /* 0x000de01901007387 */ /* 0x0083e80000100800 */
[----:B------:R-:W3:Y:S04]  /*41ff0*/  LDL R24, [R1+0x3678] ;  /* 0x0036780001187983 */ /* 0x000ee80000100800 */
[----:B------:R-:W3:Y:S04]  /*42000*/  LDL R20, [R1+0x3680] ;  /* 0x0036800001147983 */ /* 0x000ee80000100800 */
[----:B------:R-:W3:Y:S04]  /*42010*/  LDL R21, [R1+0x3644] ;  /* 0x0036440001157983 */ /* 0x000ee80000100800 */
[----:B-1----:R-:W3:Y:S01]  /*42020*/  LDL R25, [R1+0x3670] ;  /* 0x0036700001197983 */ /* 0x002ee20000100800 */
[----:B0-----:R-:W-:-:S02]  /*42030*/  @P1 IMAD.MOV.U32 R14, RZ, RZ, R5 ;  /* 0x000000ffff0e1224 */ /* 0x001fc400078e0005 */
[----:B------:R-:W-:-:S05]  /*42040*/  @P1 IMAD.MOV.U32 R15, RZ, RZ, R6 ;  /* 0x000000ffff0f1224 */ /* 0x000fca00078e0006 */
[----:B------:R3:W3:Y:S04]  /*42050*/  @P1 LDG.E.U16 R28, desc[UR10][R14.64] ;  /* 0x0000000a0e1c1981 */ /* 0x0006e8000c1e1500 */
[----:B------:R0:W-:Y:S04]  /*42060*/  STL [R1+0xdd8], R23 ;  /* 0x000dd81701007387 */ /* 0x0001e80000100800 */
[----:B------:R-:W3:Y:S04]  /*42070*/  LDL R22, [R1+0x368c] ;  /* 0x00368c0001167983 */ /* 0x000ee80000100800 */
[----:B------:R-:W3:Y:S04]  /*42080*/  LDL R17, [R1+0x3688] ;  /* 0x0036880001117983 */ /* 0x000ee80000100800 */
[----:B------:R-:W3:Y:S04]  /*42090*/  LDL R16, [R1+0x3694] ;  /* 0x0036940001107983 */ /* 0x000ee80000100800 */
[----:B0-----:R-:W3:Y:S04]  /*420a0*/  LDL R23, [R1+0x367c] ;  /* 0x00367c0001177983 */ /* 0x001ee80000100800 */
[----:B--2---:R0:W-:Y:S04]  /*420b0*/  STL [R1+0xdd0], R19 ;  /* 0x000dd01301007387 */ /* 0x0041e80000100800 */
[----:B0-----:R-:W2:Y:S04]  /*420c0*/  LDL R19, [R1+0x3690] ;  /* 0x0036900001137983 */ /* 0x001ea80000100800 */
[----:B----4-:R0:W-:Y:S04]  /*420d0*/  STL [R1+0xdc8], R18 ;  /* 0x000dc81201007387 */ /* 0x0101e80000100800 */
[----:B------:R-:W4:Y:S04]  /*420e0*/  LDL R6, [R1+0x3698] ;  /* 0x0036980001067983 */ /* 0x000f280000100800 */
[----:B------:R-:W4:Y:S04]  /*420f0*/  LDL R5, [R1+0x36a4] ;  /* 0x0036a40001057983 */ /* 0x000f280000100800 */
[----:B0-----:R-:W4:Y:S04]  /*42100*/  LDL R18, [R1+0x369c] ;  /* 0x00369c0001127983 */ /* 0x001f280000100800 */
[----:B------:R-:W-:Y:S01]  /*42110*/  STL [R1+0xde8], R30 ;  /* 0x000de81e01007387 */ /* 0x000fe20000100800 */
[----:B---3--:R-:W-:-:S03]  /*42120*/  @P1 IMAD.MOV.U32 R14, RZ, RZ, R24 ;  /* 0x000000ffff0e1224 */ /* 0x008fc600078e0018 */
[----:B------:R-:W3:Y:S01]  /*42130*/  LDL R24, [R1+0x36ac] ;  /* 0x0036ac0001187983 */ /* 0x000ee20000100800 */
[----:B------:R-:W-:-:S03]  /*42140*/  @P1 IMAD.MOV.U32 R15, RZ, RZ, R25 ;  /* 0x000000ffff0f1224 */ /* 0x000fc600078e0019 */
[----:B------:R-:W3:Y:S04]  /*42150*/  LDL R25, [R1+0x36a0] ;  /* 0x0036a00001197983 */ /* 0x000ee80000100800 */
[----:B------:R0:W3:Y:S02]  /*42160*/  @P1 LDG.E.U16 R27, desc[UR10][R14.64] ;  /* 0x0000000a0e1b1981 */ /* 0x0000e4000c1e1500 */
[----:B0-----:R-:W-:Y:S02]  /*42170*/  @P1 IMAD.MOV.U32 R14, RZ, RZ, R20 ;  /* 0x000000ffff0e1224 */ /* 0x001fe400078e0014 */
[----:B------:R-:W-:Y:S01]  /*42180*/  @P1 IMAD.MOV.U32 R15, RZ, RZ, R21 ;  /* 0x000000ffff0f1224 */ /* 0x000fe200078e0015 */
[----:B------:R-:W-:Y:S01]  /*42190*/  ISETP.GT.AND P0, PT, R2, 0x7c, PT ;  /* 0x0000007c0200780c */ /* 0x000fe20003f04270 */
[----:B------:R-:W3:Y:S04]  /*421a0*/  LDL R21, [R1+0x36a8] ;  /* 0x0036a80001157983 */ /* 0x000ee80000100800 */
[----:B------:R0:W3:Y:S04]  /*421b0*/  @P1 LDG.E.U16 R26, desc[UR10][R14.64] ;  /* 0x0000000a0e1a1981 */ /* 0x0000e8000c1e1500 */
[----:B------:R-:W3:Y:S01]  /*421c0*/  LDL R20, [R1+0x36b4] ;  /* 0x0036b40001147983 */ /* 0x000ee20000100800 */
[----:B------:R-:W-:-:S03]  /*421d0*/  PRMT R13, RZ, 0x7610, R13 ;  /* 0x00007610ff0d7816 */ /* 0x000fc6000000000d */
[----:B0-----:R-:W-:Y:S02]  /*421e0*/  @P0 IMAD.MOV.U32 R14, RZ, RZ, R22 ;  /* 0x000000ffff0e0224 */ /* 0x001fe400078e0016 */
[----:B------:R-:W-:-:S05]  /*421f0*/  @P0 IMAD.MOV.U32 R15, RZ, RZ, R23 ;  /* 0x000000ffff0f0224 */ /* 0x000fca00078e0017 */
[----:B------:R0:W3:Y:S02]  /*42200*/  @P0 LDG.E.U16 R13, desc[UR10][R14.64] ;  /* 0x0000000a0e0d0981 */ /* 0x0000e4000c1e1500 */
[----:B0-----:R-:W-:Y:S02]  /*42210*/  PRMT R14, RZ, 0x7610, R14 ;  /* 0x00007610ff0e7816 */ /* 0x001fe4000000000e */
[----:B------:R-:W-:-:S04]  /*42220*/  PRMT R15, RZ, 0x7610, R15 ;  /* 0x00007610ff0f7816 */ /* 0x000fc8000000000f */
[----:B------:R2:W3:Y:S02]  /*42230*/  @P0 LDG.E.U16 R14, desc[UR10][R16.64] ;  /* 0x0000000a100e0981 */ /* 0x0004e4000c1e1500 */
[----:B--2---:R-:W-:Y:S02]  /*42240*/  @P0 IMAD.MOV.U32 R17, RZ, RZ, R19 ;  /* 0x000000ffff110224 */ /* 0x004fe400078e0013 */
[----:B----4-:R-:W-:Y:S02]  /*42250*/  @P0 IMAD.MOV.U32 R19, RZ, RZ, R6 ;  /* 0x000000ffff130224 */ /* 0x010fe400078e0006 */
[----:B------:R-:W-:Y:S02]  /*42260*/  @P0 IMAD.MOV.U32 R16, RZ, RZ, R18 ;  /* 0x000000ffff100224 */ /* 0x000fe400078e0012 */
[----:B------:R-:W-:-:S03]  /*42270*/  @P0 IMAD.MOV.U32 R18, RZ, RZ, R5 ;  /* 0x000000ffff120224 */ /* 0x000fc600078e0005 */
[----:B------:R0:W2:Y:S02]  /*42280*/  @P0 LDG.E.U16 R15, desc[UR10][R16.64] ;  /* 0x0000000a100f0981 */ /* 0x0000a4000c1e1500 */
[----:B0-----:R-:W-:-:S06]  /*42290*/  PRMT R16, RZ, 0x7610, R16 ;  /* 0x00007610ff107816 */ /* 0x001fcc0000000010 */
[----:B------:R0:W4:Y:S04]  /*422a0*/  @P0 LDG.E.U16 R16, desc[UR10][R18.64] ;  /* 0x0000000a12100981 */ /* 0x000128000c1e1500 */
[----:B---3--:R1:W-:Y:S04]  /*422b0*/  STL [R1+0xdb8], R27 ;  /* 0x000db81b01007387 */ /* 0x0083e80000100800 */
[----:B-1----:R-:W3:Y:S04]  /*422c0*/  LDL R27, [R1+0x36b0] ;  /* 0x0036b000011b7983 */ /* 0x002ee80000100800 */
[----:B------:R1:W-:Y:S04]  /*422d0*/  STL [R1+0xdb0], R26 ;  /* 0x000db01a01007387 */ /* 0x0003e80000100800 */
[----:B------:R-:W2:Y:S04]  /*422e0*/  LDL R23, [R1+0x3684] ;  /* 0x0036840001177983 */ /* 0x000ea80000100800 */
[----:B------:R-:W2:Y:S04]  /*422f0*/  LDL R22, [R1+0x36c0] ;  /* 0x0036c00001167983 */ /* 0x000ea80000100800 */
[----:B------:R-:W4:Y:S04]  /*42300*/  LDL R6, [R1+0x36bc] ;  /* 0x0036bc0001067983 */ /* 0x000f280000100800 */
[----:B------:R-:W4:Y:S04]  /*42310*/  LDL R5, [R1+0x36cc] ;  /* 0x0036cc0001057983 */ /* 0x000f280000100800 */
[----:B-1----:R-:W2:Y:S04]  /*42320*/  LDL R26, [R1+0x36b8] ;  /* 0x0036b800011a7983 */ /* 0x002ea80000100800 */
[----:B------:R1:W-:Y:S01]  /*42330*/  STL [R1+0xdc0], R28 ;  /* 0x000dc01c01007387 */ /* 0x0003e20000100800 */
[----:B0-----:R-:W-:-:S02]  /*42340*/  @P0 IMAD.MOV.U32 R18, RZ, RZ, R24 ;  /* 0x000000ffff120224 */ /* 0x001fc400078e0018 */
[----:B------:R-:W-:Y:S01]  /*42350*/  @P0 IMAD.MOV.U32 R19, RZ, RZ, R25 ;  /* 0x000000ffff130224 */ /* 0x000fe200078e0019 */
[----:B------:R-:W4:Y:S04]  /*42360*/  LDL R24, [R1+0x36d4] ;  /* 0x0036d40001187983 */ /* 0x000f280000100800 */
[----:B------:R-:W4:Y:S04]  /*42370*/  LDL R25, [R1+0x36c8] ;  /* 0x0036c80001197983 */ /* 0x000f280000100800 */
[----:B------:R-:W4:Y:S04]  /*42380*/  LDL R31, [R1+0x36d0] ;  /* 0x0036d000011f7983 */ /* 0x000f280000100800 */
[----:B------:R-:W4:Y:S01]  /*42390*/  LDL R30, [R1+0x36dc] ;  /* 0x0036dc00011e7983 */ /* 0x000f220000100800 */
[----:B------:R-:W-:-:S02]  /*423a0*/  PRMT R17, RZ, 0x7610, R17 ;  /* 0x00007610ff117816 */ /* 0x000fc40000000011 */
[----:B------:R-:W-:Y:S01]  /*423b0*/  ISETP.GT.AND P1, PT, R2, 0x7d, PT ;  /* 0x0000007d0200780c */ /* 0x000fe20003f24270 */
[----:B------:R-:W4:Y:S04]  /*423c0*/  LDL R29, [R1+0x36e0] ;  /* 0x0036e000011d7983 */ /* 0x000f280000100800 */
[----:B-1----:R-:W4:Y:S04]  /*423d0*/  LDL R28, [R1+0x36ec] ;  /* 0x0036ec00011c7983 */ /* 0x002f280000100800 */
[----:B------:R0:W4:Y:S04]  /*423e0*/  @P0 LDG.E.U16 R17, desc[UR10][R18.64] ;  /* 0x0000000a12110981 */ /* 0x000128000c1e1500 */
[----:B------:R-:W4:Y:S04]  /*423f0*/  LDL R44, [R1+0x36f0] ;  /* 0x0036f000012c7983 */ /* 0x000f280000100800 */
[----:B------:R-:W4:Y:S04]  /*42400*/  LDL R40, [R1+0x36f8] ;  /* 0x0036f80001287983 */ /* 0x000f280000100800 */
[----:B------:R-:W4:Y:S04]  /*42410*/  LDL R38, [R1+0x36fc] ;  /* 0x0036fc0001267983 */ /* 0x000f280000100800 */
[----:B------:R-:W4:Y:S04]  /*42420*/  LDL R34, [R1+0x370c] ;  /* 0x00370c0001227983 */ /* 0x000f280000100800 */
[----:B------:R-:W4:Y:S04]  /*42430*/  LDL R48, [R1+0x3710] ;  /* 0x0037100001307983 */ /* 0x000f280000100800 */
[----:B------:R-:W4:Y:S01]  /*42440*/  LDL R46, [R1+0x371c] ;  /* 0x00371c00012e7983 */ /* 0x000f220000100800 */
[----:B------:R-:W-:-:S03]  /*42450*/  PRMT R32, RZ, 0x7610, R32 ;  /* 0x00007610ff207816 */ /* 0x000fc60000000020 */
[----:B------:R-:W4:Y:S04]  /*42460*/  LDL R51, [R1+0x3750] ;  /* 0x0037500001337983 */ /* 0x000f280000100800 */
[----:B------:R-:W4:Y:S01]  /*42470*/  LDL R50, [R1+0x3764] ;  /* 0x0037640001327983 */ /* 0x000f220000100800 */
[----:B0-----:R-:W-:Y:S02]  /*42480*/  PRMT R18, RZ, 0x7610, R18 ;  /* 0x00007610ff127816 */ /* 0x001fe40000000012 */
[----:B------:R-:W-:Y:S01]  /*42490*/  PRMT R19, RZ, 0x7610, R19 ;  /* 0x00007610ff137816 */ /* 0x000fe20000000013 */
[----:B------:R-:W4:Y:S04]  /*424a0*/  LDL R49, [R1+0x3760] ;  /* 0x0037600001317983 */ /* 0x000f280000100800 */
[----:B------:R3:W4:Y:S02]  /*424b0*/  @P0 LDG.E.U16 R18, desc[UR10][R20.64] ;  /* 0x0000000a14120981 */ /* 0x000724000c1e1500 */
[----:B---3--:R-:W-:-:S02]  /*424c0*/  @P0 IMAD.MOV.U32 R21, RZ, RZ, R27 ;  /* 0x000000ffff150224 */ /* 0x008fc400078e001b */
[----:B------:R-:W3:Y:S01]  /*424d0*/  LDL R27, [R1+0x36d8] ;  /* 0x0036d800011b7983 */ /* 0x000ee20000100800 */
[----:B--2---:R-:W-:-:S03]  /*424e0*/  @P0 IMAD.MOV.U32 R20, RZ, RZ, R26 ;  /* 0x000000ffff140224 */ /* 0x004fc600078e001a */
[----:B------:R-:W3:Y:S04]  /*424f0*/  LDL R26, [R1+0x36e4] ;  /* 0x0036e400011a7983 */ /* 0x000ee80000100800 */
[----:B------:R0:W2:Y:S02]  /*42500*/  @P0 LDG.E.U16 R19, desc[UR10][R20.64] ;  /* 0x0000000a14130981 */ /* 0x0000a4000c1e1500 */
[----:B0-----:R-:W-:Y:S02]  /*42510*/  PRMT R20, RZ, 0x7610, R20 ;  /* 0x00007610ff147816 */ /* 0x001fe40000000014 */
[----:B------:R-:W-:-:S04]  /*42520*/  PRMT R21, RZ, 0x7610, R21 ;  /* 0x00007610ff157816 */ /* 0x000fc80000000015 */
[----:B------:R4:W2:Y:S02]  /*42530*/  @P0 LDG.E.U16 R20, desc[UR10][R22.64] ;  /* 0x0000000a16140981 */ /* 0x0008a4000c1e1500 */
[----:B----4-:R-:W-:Y:S02]  /*42540*/  @P1 IMAD.MOV.U32 R22, RZ, RZ, R5 ;  /* 0x000000ffff161224 */ /* 0x010fe400078e0005 */
[----:B------:R-:W-:Y:S01]  /*42550*/  @P1 IMAD.MOV.U32 R23, RZ, RZ, R6 ;  /* 0x000000ffff171224 */ /* 0x000fe200078e0006 */
[----:B------:R-:W4:Y:S04]  /*42560*/  LDL R5, [R1+0x36f4] ;  /* 0x0036f40001057983 */ /* 0x000f280000100800 */
[----:B------:R-:W2:Y:S04]  /*42570*/  LDL R6, [R1+0x36e8] ;  /* 0x0036e80001067983 */ /* 0x000ea80000100800 */
[----:B------:R0:W2:Y:S02]  /*42580*/  @P1 LDG.E.U16 R21, desc[UR10][R22.64] ;  /* 0x0000000a16151981 */ /* 0x0000a4000c1e1500 */
[----:B0-----:R-:W-:-:S06]  /*42590*/  PRMT R22, RZ, 0x7610, R22 ;  /* 0x00007610ff167816 */ /* 0x001fcc0000000016 */
[----:B------:R0:W2:Y:S02]  /*425a0*/  @P1 LDG.E.U16 R22, desc[UR10][R24.64] ;  /* 0x0000000a18161981 */ /* 0x0000a4000c1e1500 */
[----:B0-----:R-:W-:Y:S02]  /*425b0*/  @P1 IMAD.MOV.U32 R24, RZ, RZ, R30 ;  /* 0x000000ffff181224 */ /* 0x001fe400078e001e */
[----:B------:R-:W-:Y:S01]  /*425c0*/  @P1 IMAD.MOV.U32 R25, RZ, RZ, R31 ;  /* 0x000000ffff191224 */ /* 0x000fe200078e001f */
[----:B------:R-:W2:Y:S04]  /*425d0*/  LDL R30, [R1+0x3700] ;  /* 0x00370000011e7983 */ /* 0x000ea80000100800 */
[----:B------:R-:W2:Y:S01]  /*425e0*/  LDL R31, [R1+0x36c4] ;  /* 0x0036c400011f7983 */ /* 0x000ea20000100800 */
[----:B------:R-:W-:-:S06]  /*425f0*/  PRMT R23, RZ, 0x7610, R23 ;  /* 0x00007610ff177816 */ /* 0x000fcc0000000017 */
[----:B------:R0:W2:Y:S02]  /*42600*/  @P1 LDG.E.U16 R23, desc[UR10][R24.64] ;  /* 0x0000000a18171981 */ /* 0x0000a4000c1e1500 */
[----:B0-----:R-:W-:Y:S02]  /*42610*/  PRMT R24, RZ, 0x7610, R24 ;  /* 0x00007610ff187816 */ /* 0x001fe40000000018 */
[----:B------:R-:W-:Y:S02]  /*42620*/  PRMT R25, RZ, 0x7610, R25 ;  /* 0x00007610ff197816 */ /* 0x000fe40000000019 */
[----:B------:R-:W-:Y:S02]  /*42630*/  ISETP.GT.AND P0, PT, R2, 0x7e, PT ;  /* 0x0000007e0200780c */ /* 0x000fe40003f04270 */
[----:B---3--:R0:W3:Y:S02]  /*42640*/  @P1 LDG.E.U16 R24, desc[UR10][R26.64] ;  /* 0x0000000a1a181981 */ /* 0x0080e4000c1e1500 */
[----:B0-----:R-:W-:-:S02]  /*42650*/  @P1 IMAD.MOV.U32 R26, RZ, RZ, R28 ;  /* 0x000000ffff1a1224 */ /* 0x001fc400078e001c */
[----:B------:R-:W-:-:S05]  /*42660*/  @P1 IMAD.MOV.U32 R27, RZ, RZ, R29 ;  /* 0x000000ffff1b1224 */ /* 0x000fca00078e001d */
[----:B------:R0:W3:Y:S02]  /*42670*/  @P1 LDG.E.U16 R25, desc[UR10][R26.64] ;  /* 0x0000000a1a191981 */ /* 0x0000e4000c1e1500 */
[----:B0-----:R-:W-:Y:S01]  /*42680*/  PRMT R26, RZ, 0x7610, R26 ;  /* 0x00007610ff1a7816 */ /* 0x001fe2000000001a */
[----:B----4-:R-:W-:Y:S02]  /*42690*/  @P1 IMAD.MOV.U32 R28, RZ, RZ, R5 ;  /* 0x000000ffff1c1224 */ /* 0x010fe400078e0005 */
[----:B--2---:R-:W-:Y:S01]  /*426a0*/  @P1 IMAD.MOV.U32 R29, RZ, RZ, R6 ;  /* 0x000000ffff1d1224 */ /* 0x004fe200078e0006 */
[----:B------:R-:W2:Y:S04]  /*426b0*/  LDL R5, [R1+0x3714] ;  /* 0x0037140001057983 */ /* 0x000ea80000100800 */
[----:B------:R-:W4:Y:S04]  /*426c0*/  LDL R6, [R1+0x3708] ;  /* 0x0037080001067983 */ /* 0x000f280000100800 */
[----:B------:R0:W3:Y:S01]  /*426d0*/  @P1 LDG.E.U16 R26, desc[UR10][R28.64] ;  /* 0x0000000a1c1a1981 */ /* 0x0000e2000c1e1500 */
[----:B------:R-:W-:Y:S01]  /*426e0*/  PRMT R27, RZ, 0x7610, R27 ;  /* 0x00007610ff1b7816 */ /* 0x000fe2000000001b */
[----:B0-----:R-:W-:-:S02]  /*426f0*/  @P1 IMAD.MOV.U32 R28, RZ, RZ, R40 ;  /* 0x000000ffff1c1224 */ /* 0x001fc400078e0028 */
[----:B------:R-:W-:Y:S01]  /*42700*/  @P1 IMAD.MOV.U32 R29, RZ, RZ, R44 ;  /* 0x000000ffff1d1224 */ /* 0x000fe200078e002c */
[----:B------:R-:W3:Y:S04]  /*42710*/  LDL R40, [R1+0x3724] ;  /* 0x0037240001287983 */ /* 0x000ee80000100800 */
[----:B------:R-:W3:Y:S04]  /*42720*/  LDL R44, [R1+0x3718] ;  /* 0x00371800012c7983 */ /* 0x000ee80000100800 */
[----:B------:R0:W3:Y:S02]  /*42730*/  @P1 LDG.E.U16 R27, desc[UR10][R28.64] ;  /* 0x0000000a1c1b1981 */ /* 0x0000e4000c1e1500 */
[----:B0-----:R-:W-:-:S06]  /*42740*/  PRMT R28, RZ, 0x7610, R28 ;  /* 0x00007610ff1c7816 */ /* 0x001fcc000000001c */
[----:B------:R0:W3:Y:S02]  /*42750*/  @P1 LDG.E.U16 R28, desc[UR10][R30.64] ;  /* 0x0000000a1e1c1981 */ /* 0x0000e4000c1e1500 */
[----:B0-----:R-:W-:Y:S02]  /*42760*/  @P0 IMAD.MOV.U32 R30, RZ, RZ, R34 ;  /* 0x000000ffff1e0224 */ /* 0x001fe400078e0022 */
[----:B------:R-:W-:Y:S01]  /*42770*/  @P0 IMAD.MOV.U32 R31, RZ, RZ, R38 ;  /* 0x000000ffff1f0224 */ /* 0x000fe200078e0026 */
[----:B------:R-:W3:Y:S04]  /*42780*/  LDL R34, [R1+0x372c] ;  /* 0x00372c0001227983 */ /* 0x000ee80000100800 */
[----:B------:R-:W3:Y:S01]  /*42790*/  LDL R38, [R1+0x3720] ;  /* 0x0037200001267983 */ /* 0x000ee20000100800 */
[----:B------:R-:W-:-:S06]  /*427a0*/  PRMT R29, RZ, 0x7610, R29 ;  /* 0x00007610ff1d7816 */ /* 0x000fcc000000001d */
[----:B------:R2:W3:Y:S02]  /*427b0*/  @P0 LDG.E.U16 R29, desc[UR10][R30.64] ;  /* 0x0000000a1e1d0981 */ /* 0x0004e4000c1e1500 */
[----:B--2---:R-:W-:Y:S02]  /*427c0*/  @P0 IMAD.MOV.U32 R30, RZ, RZ, R5 ;  /* 0x000000ffff1e0224 */ /* 0x004fe400078e0005 */
[----:B----4-:R-:W-:Y:S01]  /*427d0*/  @P0 IMAD.MOV.U32 R31, RZ, RZ, R6 ;  /* 0x000000ffff1f0224 */ /* 0x010fe200078e0006 */
[----:B------:R-:W2:Y:S04]  /*427e0*/  LDL R5, [R1+0x3734] ;  /* 0x0037340001057983 */ /* 0x000ea80000100800 */
[----:B------:R-:W4:Y:S04]  /*427f0*/  LDL R6, [R1+0x3728] ;  /* 0x0037280001067983 */ /* 0x000f280000100800 */
[----:B------:R0:W4:Y:S02]  /*42800*/  @P0 LDG.E.U16 R33, desc[UR10][R30.64] ;  /* 0x0000000a1e210981 */ /* 0x000124000c1e1500 */
[----:B0-----:R-:W-:-:S02]  /*42810*/  @P0 IMAD.MOV.U32 R30, RZ, RZ, R46 ;  /* 0x000000ffff1e0224 */ /* 0x001fc400078e002e */
[----:B------:R-:W-:Y:S01]  /*42820*/  @P0 IMAD.MOV.U32 R31, RZ, RZ, R48 ;  /* 0x000000ffff1f0224 */ /* 0x000fe200078e0030 */
[----:B------:R-:W4:Y:S04]  /*42830*/  LDL R46, [R1+0x3738] ;  /* 0x00373800012e7983 */ /* 0x000f280000100800 */
[----:B------:R-:W4:Y:S04]  /*42840*/  LDL R48, [R1+0x3730] ;  /* 0x0037300001307983 */ /* 0x000f280000100800 */
[----:B------:R3:W4:Y:S02]  /*42850*/  @P0 LDG.E.U16 R35, desc[UR10][R30.64] ;  /* 0x0000000a1e230981 */ /* 0x000724000c1e1500 */
        /* <DEDUP_REMOVED lines=9> */
[----:B------:R2:W3:Y:S01]  /*428f0*/  @P0 LDG.E.U16 R39, desc[UR10][R30.64] ;  /* 0x0000000a1e270981 */ /* 0x0004e2000c1e1500 */
[----:B------:R-:W-:Y:S01]  /*42900*/  ISETP.GT.AND P1, PT, R2, 0x7f, PT ;  /* 0x0000007f0200780c */ /* 0x000fe20003f24270 */
[----:B--2---:R-:W-:-:S02]  /*42910*/  @P0 IMAD.MOV.U32 R30, RZ, RZ, R5 ;  /* 0x000000ffff1e0224 */ /* 0x004fc400078e0005 */
        /* <DEDUP_REMOVED lines=20> */
[----:B----4-:R-:W-:Y:S01]  /*42a60*/  @P1 IMAD.MOV.U32 R31, RZ, RZ, R6 ;  /* 0x000000ffff1f1224 */ /* 0x010fe200078e0006 */
[----:B---3--:R0:W-:Y:S04]  /*42a70*/  STL [R1+0x5e0], R32 ;  /* 0x0005e02001007387 */ /* 0x0081e80000100800 */
[----:B------:R-:W2:Y:S04]  /*42a80*/  LDL R6, [R1+0x3790] ;  /* 0x0037900001067983 */ /* 0x000ea80000100800 */
[----:B------:R-:W3:Y:S04]  /*42a90*/  LDL R5, [R1+0x3a40] ;  /* 0x003a400001057983 */ /* 0x000ee80000100800 */
[----:B0-----:R-:W4:Y:S01]  /*42aa0*/  LDL R32, [R1+0x3794] ;  /* 0x0037940001207983 */ /* 0x001f220000100800 */
[----:B------:R-:W-:-:S02]  /*42ab0*/  PRMT R52, RZ, 0x7610, R52 ;  /* 0x00007610ff347816 */ /* 0x000fc40000000034 */
[----:B------:R-:W-:-:S04]  /*42ac0*/  PRMT R3, RZ, 0x7610, R3 ;  /* 0x00007610ff037816 */ /* 0x000fc80000000003 */
[----:B------:R0:W2:Y:S02]  /*42ad0*/  @P1 LDG.E.U16 R52, desc[UR10][R30.64] ;  /* 0x0000000a1e341981 */ /* 0x0000a4000c1e1500 */
[----:B0-----:R-:W-:Y:S02]  /*42ae0*/  @P1 IMAD.MOV.U32 R30, RZ, RZ, R50 ;  /* 0x000000ffff1e1224 */ /* 0x001fe400078e0032 */
[----:B------:R-:W-:-:S05]  /*42af0*/  @P1 IMAD.MOV.U32 R31, RZ, RZ, R51 ;  /* 0x000000ffff1f1224 */ /* 0x000fca00078e0033 */
[----:B------:R0:W2:Y:S01]  /*42b00*/  @P1 LDG.E.U16 R3, desc[UR10][R30.64] ;  /* 0x0000000a1e031981 */ /* 0x0000a2000c1e1500 */
[----:B------:R-:W-:Y:S02]  /*42b10*/  PRMT R47, RZ, 0x7610, R47 ;  /* 0x00007610ff2f7816 */ /* 0x000fe4000000002f */
[----:B------:R-:W-:Y:S01]  /*42b20*/  PRMT R42, RZ, 0x7610, R42 ;  /* 0x00007610ff2a7816 */ /* 0x000fe2000000002a */
[----:B0-----:R-:W-:Y:S02]  /*42b30*/  @P1 IMAD.MOV.U32 R30, RZ, RZ, R48 ;  /* 0x000000ffff1e1224 */ /* 0x001fe400078e0030 */
[----:B------:R-:W-:-:S05]  /*42b40*/  @P1 IMAD.MOV.U32 R31, RZ, RZ, R49 ;  /* 0x000000ffff1f1224 */ /* 0x000fca00078e0031 */
[----:B------:R0:W2:Y:S01]  /*42b50*/  @P1 LDG.E.U16 R47, desc[UR10][R30.64] ;  /* 0x0000000a1e2f1981 */ /* 0x0000a2000c1e1500 */
        /* <DEDUP_REMOVED lines=10> */
[----:B----4-:R-:W-:-:S05]  /*42c00*/  @P1 IMAD.MOV.U32 R30, RZ, RZ, R32 ;  /* 0x000000ffff1e1224 */ /* 0x010fca00078e0020 */
[----:B------:R3:W4:Y:S02]  /*42c10*/  @P1 LDG.E.U16 R7, desc[UR10][R30.64] ;  /* 0x0000000a1e071981 */ /* 0x000724000c1e1500 */
[----:B---3--:R-:W-:Y:S02]  /*42c20*/  @P1 IMAD.MOV.U32 R30, RZ, RZ, R5 ;  /* 0x000000ffff1e1224 */ /* 0x008fe400078e0005 */
[----:B--2---:R-:W-:-:S05]  /*42c30*/  @P1 IMAD.MOV.U32 R31, RZ, RZ, R6 ;  /* 0x000000ffff1f1224 */ /* 0x004fca00078e0006 */
[----:B------:R-:W2:Y:S04]  /*42c40*/  @P1 LDG.E.U16 R4, desc[UR10][R30.64] ;  /* 0x0000000a1e041981 */ /* 0x000ea8000c1e1500 */
        /* <DEDUP_REMOVED lines=25> */
[----:B------:R-:W-:Y:S06]  /*42de0*/  BAR.SYNC.DEFER_BLOCKING 0x0 ;  /* 0x0000000000007b1d */ /* 0x000fec0000010000 */
[----:B------:R-:W-:Y:S04]  /*42df0*/  STL [R1+0x580], R42 ;  /* 0x0005802a01007387 */ /* 0x000fe80000100800 */
[----:B------:R-:W-:Y:S04]  /*42e00*/  STL [R1+0x40ac], R31 ;  /* 0x0040ac1f01007387 */ /* 0x000fe80000100800 */
[----:B------:R-:W-:Y:S04]  /*42e10*/  STL [R1+0x40b4], R31 ;  /* 0x0040b41f01007387 */ /* 0x000fe80000100800 */
[----:B------:R-:W-:Y:S04]  /*42e20*/  STL [R1+0x40bc], R31 ;  /* 0x0040bc1f01007387 */ /* 0x000fe80000100800 */
[----:B------:R1:W-:Y:S04]  /*42e30*/  STL [R1+0x578], R36 ;  /* 0x0005782401007387 */ /* 0x0003e80000100800 */
[----:B------:R-:W-:Y:S04]  /*42e40*/  STL [R1+0x40c4], R31 ;  /* 0x0040c41f01007387 */ /* 0x000fe80000100800 */
[----:B------:R-:W-:Y:S01]  /*42e50*/  STL [R1+0x40cc], R31 ;  /* 0x0040cc1f01007387 */ /* 0x000fe20000100800 */
[----:B0-----:R-:W0:Y:S03]  /*42e60*/  S2R R3, SR_TID.X ;  /* 0x0000000000037919 */ /* 0x001e260000002100 */
[----:B----4-:R-:W-:Y:S04]  /*42e70*/  STL [R1+0x570], R7 ;  /* 0x0005700701007387 */ /* 0x010fe80000100800 */
[----:B------:R-:W3:Y:S04]  /*42e80*/  LDL.LU R32, [R1+0x1770] ;  /* 0x0017700001207983 */ /* 0x000ee80000300800 */
[----:B------:R-:W4:Y:S04]  /*42e90*/  LDL.LU R34, [R1+0x176c] ;  /* 0x00176c0001227983 */ /* 0x000f280000300800 */
[----:B-1----:R-:W4:Y:S04]  /*42ea0*/  LDL.LU R36, [R1+0x1768] ;  /* 0x0017680001247983 */ /* 0x002f280000300800 */
[----:B--2---:R-:W-:Y:S04]  /*42eb0*/  STL [R1+0x568], R4 ;  /* 0x0005680401007387 */ /* 0x004fe80000100800 */
        /* <DEDUP_REMOVED lines=16> */
[----:B0-----:R-:W-:-:S03]  /*42fc0*/  LOP3.LUT R30, R3, 0x1f, RZ, 0xc0, !PT ;  /* 0x0000001f031e7812 */ /* 0x001fc600078ec0ff */
[----:B------:R-:W2:Y:S04]  /*42fd0*/  LDL.LU R58, [R1+0x1664] ;  /* 0x00166400013a7983 */ /* 0x000ea80000300800 */
[----:B------:R-:W2:Y:S04]  /*42fe0*/  LDL.LU R59, [R1+0x1660] ;  /* 0x00166000013b7983 */ /* 0x000ea80000300800 */
[----:B------:R-:W2:Y:S04]  /*42ff0*/  LDL.LU R60, [R1+0x165c] ;  /* 0x00165c00013c7983 */ /* 0x000ea80000300800 */
[----:B------:R-:W2:Y:S04]  /*43000*/  LDL.LU R61, [R1+0x1658] ;  /* 0x00165800013d7983 */ /* 0x000ea80000300800 */
        /* <DEDUP_REMOVED lines=88> */
[----:B------:R-:W-:-:S03]  /*43590*/  ISETP.GE.AND P0, PT, R30, R2, PT ;  /* 0x000000021e00720c */ /* 0x000fc60003f06270 */
[----:B------:R0:W-:Y:S04]  /*435a0*/  STL [R1+0x42c4], R30 ;  /* 0x0042c41e01007387 */ /* 0x0001e80000100800 */
[----:B0-----:R-:W2:Y:S04]  /*435b0*/  LDL.LU R30, [R1+0x1654] ;  /* 0x00165400011e7983 */ /* 0x001ea80000300800 */
[----:B------:R-:W2:Y:S04]  /*435c0*/  LDL.LU R2, [R1+0x15f0] ;  /* 0x0015f00001027983 */ /* 0x000ea80000300800 */
[----:B------:R-:W2:Y:S04]  /*435d0*/  LDL.LU R31, [R1+0x15ec] ;  /* 0x0015ec00011f7983 */ /* 0x000ea80000300800 */
[----:B------:R-:W2:Y:S04]  /*435e0*/  LDL.LU R7, [R1+0x15e8] ;  /* 0x0015e80001077983 */ /* 0x000ea80000300800 */
[----:B------:R-:W2:Y:S04]  /*435f0*/  LDL.LU R6, [R1+0x15e4] ;  /* 0x0015e40001067983 */ /* 0x000ea80000300800 */
[----:B------:R-:W2:Y:S04]  /*43600*/  LDL.LU R5, [R1+0x15e0] ;  /* 0x0015e00001057983 */ /* 0x000ea80000300800 */
[----:B------:R-:W2:Y:S04]  /*43610*/  LDL.LU R4, [R1+0x15dc] ;  /* 0x0015dc0001047983 */ /* 0x000ea80000300800 */
[----:B------:R-:W2:Y:S04]  /*43620*/  LDL.LU R3, [R1+0x15d8] ;  /* 0x0015d80001037983 */ /* 0x000ea80000300800 */
[----:B---3--:R0:W-:Y:S04]  /*43630*/  STS.U16 [R0+UR5], R32 ;  /* 0x0000002000007988 */ /* 0x0081e80008000405 */
[----:B----4-:R1:W-:Y:S04]  /*43640*/  STS.U16 [R0+UR5+0x40], R34 ;  /* 0x0000402200007988 */ /* 0x0103e80008000405 */
[----:B------:R3:W-:Y:S04]  /*43650*/  STS.U16 [R0+UR5+0x80], R36 ;  /* 0x0000802400007988 */ /* 0x0007e80008000405 */
[----:B0-----:R-:W4:Y:S04]  /*43660*/  LDL.LU R32, [R1+0x15d4] ;  /* 0x0015d40001207983 */ /* 0x001f280000300800 */
[----:B-1----:R-:W4:Y:S04]  /*43670*/  LDL.LU R34, [R1+0x156c] ;  /* 0x00156c0001227983 */ /* 0x002f280000300800 */
[----:B---3--:R-:W3:Y:S04]  /*43680*/  LDL.LU R36, [R1+0x1568] ;  /* 0x0015680001247983 */ /* 0x008ee80000300800 */
[----:B--2---:R0:W-:Y:S04]  /*43690*/  STS.U16 [R0+UR5+0xc0], R38 ;  /* 0x0000c02600007988 */ /* 0x0041e80008000405 */
[----:B------:R1:W-:Y:S04]  /*436a0*/  STS.U16 [R0+UR5+0x100], R40 ;  /* 0x0001002800007988 */ /* 0x0003e80008000405 */
[----:B------:R2:W-:Y:S04]  /*436b0*/  STS.U16 [R0+UR5+0x140], R42 ;  /* 0x0001402a00007988 */ /* 0x0005e80008000405 */
[----:B------:R2:W-:Y:S04]  /*436c0*/  STS.U16 [R0+UR5+0x180], R44 ;  /* 0x0001802c00007988 */ /* 0x0005e80008000405 */
[----:B------:R2:W-:Y:S04]  /*436d0*/  STS.U16 [R0+UR5+0x1c0], R46 ;  /* 0x0001c02e00007988 */ /* 0x0005e80008000405 */
[----:B------:R2:W-:Y:S04]  /*436e0*/  STS.U16 [R0+UR5+0x840], R47 ;  /* 0x0008402f00007988 */ /* 0x0005e80008000405 */
[----:B0-----:R-:W3:Y:S04]  /*436f0*/  LDL.LU R38, [R1+0x1564] ;  /* 0x0015640001267983 */ /* 0x001ee80000300800 */
[----:B-1----:R-:W3:Y:S04]  /*43700*/  LDL.LU R40, [R1+0x1560] ;  /* 0x0015600001287983 */ /* 0x002ee80000300800 */
[----:B--2---:R-:W2:Y:S04]  /*43710*/  LDL.LU R42, [R1+0x155c] ;  /* 0x00155c00012a7983 */ /* 0x004ea80000300800 */
[----:B------:R-:W2:Y:S04]  /*43720*/  LDL.LU R44, [R1+0x1558] ;  /* 0x00155800012c7983 */ /* 0x000ea80000300800 */
[----:B------:R-:W2:Y:S04]  /*43730*/  LDL.LU R46, [R1+0x1554] ;  /* 0x00155400012e7983 */ /* 0x000ea80000300800 */
[----:B------:R0:W-:Y:S04]  /*43740*/  STS.U16 [R0+UR5+0x800], R48 ;  /* 0x0008003000007988 */ /* 0x0001e80008000405 */
[----:B------:R-:W2:Y:S04]  /*43750*/  LDL.LU R47, [R1+0x1550] ;  /* 0x00155000012f7983 */ /* 0x000ea80000300800 */
[----:B------:R1:W-:Y:S04]  /*43760*/  STS.U16 [R0+UR5+0x8c0], R49 ;  /* 0x0008c03100007988 */ /* 0x0003e80008000405 */
[----:B------:R1:W-:Y:S04]  /*43770*/  STS.U16 [R0+UR5+0x880], R50 ;  /* 0x0008803200007988 */ /* 0x0003e80008000405 */
[----:B------:R1:W-:Y:S04]  /*43780*/  STS.U16 [R0+UR5+0x940], R51 ;  /* 0x0009403300007988 */ /* 0x0003e80008000405 */
[----:B------:R1:W-:Y:S04]  /*43790*/  STS.U16 [R0+UR5+0x900], R52 ;  /* 0x0009003400007988 */ /* 0x0003e80008000405 */
[----:B0-----:R-:W2:Y:S04]  /*437a0*/  LDL.LU R48, [R1+0x14ec] ;  /* 0x0014ec0001307983 */ /* 0x001ea80000300800 */
[----:B-1----:R-:W2:Y:S04]  /*437b0*/  LDL.LU R49, [R1+0x14e8] ;  /* 0x0014e80001317983 */ /* 0x002ea80000300800 */
[----:B------:R-:W2:Y:S04]  /*437c0*/  LDL.LU R50, [R1+0x14e4] ;  /* 0x0014e40001327983 */ /* 0x000ea80000300800 */
[----:B------:R-:W2:Y:S04]  /*437d0*/  LDL.LU R51, [R1+0x14e0] ;  /* 0x0014e00001337983 */ /* 0x000ea80000300800 */
[----:B------:R-:W2:Y:S04]  /*437e0*/  LDL.LU R52, [R1+0x14dc] ;  /* 0x0014dc0001347983 */ /* 0x000ea80000300800 */
[----:B------:R0:W-:Y:S04]  /*437f0*/  STS.U16 [R0+UR5+0x9c0], R53 ;  /* 0x0009c03500007988 */ /* 0x0001e80008000405 */
[----:B------:R1:W-:Y:S04]  /*43800*/  STS.U16 [R0+UR5+0x980], R54 ;  /* 0x0009803600007988 */ /* 0x0003e80008000405 */
        /* <DEDUP_REMOVED lines=10> */
[----:B------:R-:W2:Y:S04]  /*438b0*/  LDL.LU R58, [R1+0x1464] ;  /* 0x00146400013a7983 */ /* 0x000ea80000300800 */
[----:B------:R1:W-:Y:S04]  /*438c0*/  STS.U16 [R0+UR5+0x1140], R60 ;  /* 0x0011403c00007988 */ /* 0x0003e80008000405 */
[----:B------:R1:W-:Y:S04]  /*438d0*/  STS.U16 [R0+UR5+0x1180], R61 ;  /* 0x0011803d00007988 */ /* 0x0003e80008000405 */
[----:B0-----:R-:W2:Y:S04]  /*438e0*/  LDL.LU R59, [R1+0x1460] ;  /* 0x00146000013b7983 */ /* 0x001ea80000300800 */
[----:B-1----:R-:W2:Y:S04]  /*438f0*/  LDL.LU R60, [R1+0x145c] ;  /* 0x00145c00013c7983 */ /* 0x002ea80000300800 */
        /* <DEDUP_REMOVED lines=13> */
[----:B----4-:R-:W4:Y:S04]  /*439d0*/  LDL.LU R5, [R1+0x13e0] ;  /* 0x0013e00001057983 */ /* 0x010f280000300800 */
[----:B------:R1:W-:Y:S04]  /*439e0*/  STS.U16 [R0+UR5+0x19c0], R3 ;  /* 0x0019c00300007988 */ /* 0x0003e80008000405 */
[----:B0-----:R-:W4:Y:S04]  /*439f0*/  LDL.LU R4, [R1+0x13dc] ;  /* 0x0013dc0001047983 */ /* 0x001f280000300800 */
[----:B-1----:R-:W4:Y:S04]  /*43a00*/  LDL.LU R3, [R1+0x13d8] ;  /* 0x0013d80001037983 */ /* 0x002f280000300800 */
[----:B------:R0:W-:Y:S04]  /*43a10*/  STS.U16 [R0+UR5+0x1980], R32 ;  /* 0x0019802000007988 */ /* 0x0001e80008000405 */
[----:B------:R1:W-:Y:S04]  /*43a20*/  STS.U16 [R0+UR5+0x2000], R34 ;  /* 0x0020002200007988 */ /* 0x0003e80008000405 */
[----:B---3--:R3:W-:Y:S04]  /*43a30*/  STS.U16 [R0+UR5+0x2040], R36 ;  /* 0x0020402400007988 */ /* 0x0087e80008000405 */
[----:B0-----:R-:W4:Y:S04]  /*43a40*/  LDL.LU R32, [R1+0x13d4] ;  /* 0x0013d40001207983 */ /* 0x001f280000300800 */
[----:B-1----:R-:W4:Y:S04]  /*43a50*/  LDL.LU R34, [R1+0x13d0] ;  /* 0x0013d00001227983 */ /* 0x002f280000300800 */
[----:B---3--:R-:W3:Y:S04]  /*43a60*/  LDL.LU R36, [R1+0x136c] ;  /* 0x00136c0001247983 */ /* 0x008ee80000300800 */
[----:B------:R0:W-:Y:S04]  /*43a70*/  STS.U16 [R0+UR5+0x2080], R38 ;  /* 0x0020802600007988 */ /* 0x0001e80008000405 */
[----:B------:R1:W-:Y:S04]  /*43a80*/  STS.U16 [R0+UR5+0x20c0], R40 ;  /* 0x0020c02800007988 */ /* 0x0003e80008000405 */
[----:B--2---:R2:W-:Y:S04]  /*43a90*/  STS.U16 [R0+UR5+0x2100], R42 ;  /* 0x0021002a00007988 */ /* 0x0045e80008000405 */
        /* <DEDUP_REMOVED lines=42> */
[----:B----4-:R4:W-:Y:S04]  /*43d40*/  STS.U16 [R0+UR5+0x3880], R5 ;  /* 0x0038800500007988 */ /* 0x0109e80008000405 */
        /* <DEDUP_REMOVED lines=244> */
[----:B----4-:R4:W-:Y:S04]  /*44c90*/  STS.U16 [R0+UR5+0xb1c0], R5 ;  /* 0x00b1c00500007988 */ /* 0x0109e80008000405 */
[----:B0-----:R-:W2:Y:S04]  /*44ca0*/  LDL.LU R7, [R1+0x1c4] ;  /* 0x0001c40001077983 */ /* 0x001ea80000300800 */
[----:B-1----:R-:W2:Y:S04]  /*44cb0*/  LDL.LU R6, [R1+0x1c0] ;  /* 0x0001c00001067983 */ /* 0x002ea80000300800 */
[----:B------:R0:W-:Y:S04]  /*44cc0*/  STS.U16 [R0+UR5+0xb840], R4 ;  /* 0x00b8400400007988 */ /* 0x0001e80008000405 */
[----:B----4-:R-:W4:Y:S04]  /*44cd0*/  LDL.LU R5, [R1+0x1bc] ;  /* 0x0001bc0001057983 */ /* 0x010f280000300800 */
[----:B------:R1:W-:Y:S04]  /*44ce0*/  STS.U16 [R0+UR5+0xb800], R3 ;  /* 0x00b8000300007988 */ /* 0x0003e80008000405 */
[----:B0-----:R-:W4:Y:S04]  /*44cf0*/  LDL.LU R4, [R1+0x1b8] ;  /* 0x0001b80001047983 */ /* 0x001f280000300800 */
[----:B-1----:R-:W4:Y:S04]  /*44d00*/  LDL.LU R3, [R1+0x1b4] ;  /* 0x0001b40001037983 */ /* 0x002f280000300800 */
[----:B------:R-:W-:Y:S04]  /*44d10*/  STS.U16 [R0+UR5+0xb080], R30 ;  /* 0x00b0801e00007988 */ /* 0x000fe80008000405 */
[----:B------:R-:W-:Y:S04]  /*44d20*/  STS.U16 [R0+UR5+0xb0c0], R2 ;  /* 0x00b0c00200007988 */ /* 0x000fe80008000405 */
[----:B------:R-:W-:Y:S04]  /*44d30*/  STS.U16 [R0+UR5+0xb100], R31 ;  /* 0x00b1001f00007988 */ /* 0x000fe80008000405 */
[----:B------:R0:W-:Y:S04]  /*44d40*/  STS.U16 [R0+UR5+0xb8c0], R32 ;  /* 0x00b8c02000007988 */ /* 0x0001e80008000405 */
[----:B------:R1:W-:Y:S04]  /*44d50*/  STS.U16 [R0+UR5+0xb880], R34 ;  /* 0x00b8802200007988 */ /* 0x0003e80008000405 */
[----:B---3--:R3:W-:Y:S04]  /*44d60*/  STS.U16 [R0+UR5+0xb940], R36 ;  /* 0x00b9402400007988 */ /* 0x0087e80008000405 */
[----:B0-----:R-:W4:Y:S04]  /*44d70*/  LDL.LU R32, [R1+0x1b0] ;  /* 0x0001b00001207983 */ /* 0x001f280000300800 */
[----:B-1----:R-:W4:Y:S04]  /*44d80*/  LDL.LU R34, [R1+0x1ac] ;  /* 0x0001ac0001227983 */ /* 0x002f280000300800 */
[----:B---3--:R-:W3:Y:S04]  /*44d90*/  LDL.LU R36, [R1+0x148] ;  /* 0x0001480001247983 */ /* 0x008ee80000300800 */
[----:B--2---:R0:W-:Y:S04]  /*44da0*/  STS.U16 [R0+UR5+0xc000], R44 ;  /* 0x00c0002c00007988 */ /* 0x0041e80008000405 */
[----:B------:R1:W-:Y:S04]  /*44db0*/  STS.U16 [R0+UR5+0xc040], R46 ;  /* 0x00c0402e00007988 */ /* 0x0003e80008000405 */
[----:B------:R2:W-:Y:S04]  /*44dc0*/  STS.U16 [R0+UR5+0xc080], R47 ;  /* 0x00c0802f00007988 */ /* 0x0005e80008000405 */
[----:B------:R-:W-:Y:S04]  /*44dd0*/  STS.U16 [R0+UR5+0xb900], R38 ;  /* 0x00b9002600007988 */ /* 0x000fe80008000405 */
[----:B------:R-:W-:Y:S04]  /*44de0*/  STS.U16 [R0+UR5+0xb9c0], R40 ;  /* 0x00b9c02800007988 */ /* 0x000fe80008000405 */
[----:B------:R-:W-:Y:S04]  /*44df0*/  STS.U16 [R0+UR5+0xb980], R42 ;  /* 0x00b9802a00007988 */ /* 0x000fe80008000405 */
[----:B0-----:R-:W3:Y:S04]  /*44e00*/  LDL.LU R44, [R1+0x144] ;  /* 0x00014400012c7983 */ /* 0x001ee80000300800 */
[----:B-1----:R-:W3:Y:S04]  /*44e10*/  LDL.LU R46, [R1+0x140] ;  /* 0x00014000012e7983 */ /* 0x002ee80000300800 */
[----:B------:R0:W-:Y:S04]  /*44e20*/  STS.U16 [R0+UR5+0xc0c0], R48 ;  /* 0x00c0c03000007988 */ /* 0x0001e80008000405 */
[----:B--2---:R-:W2:Y:S04]  /*44e30*/  LDL.LU R47, [R1+0x13c] ;  /* 0x00013c00012f7983 */ /* 0x004ea80000300800 */
        /* <DEDUP_REMOVED lines=38> */
[----:B----4-:R-:W4:Y:S04]  /*450a0*/  LDL.LU R5, [R1+0x4374] ;  /* 0x0043740001057983 */ /* 0x010f280000300800 */
[----:B------:R0:W-:Y:S04]  /*450b0*/  STS.U16 [R0+UR5+0xd100], R4 ;  /* 0x00d1000400007988 */ /* 0x0001e80008000405 */
        /* <DEDUP_REMOVED lines=12> */
[----:B0-----:R-:W4:Y:S04]  /*45180*/  LDL.LU R44, [R1+0x435c] ;  /* 0x00435c00012c7983 */ /* 0x001f280000300800 */
[----:B-1----:R-:W3:Y:S04]  /*45190*/  LDL.LU R46, [R1+0x4358] ;  /* 0x00435800012e7983 */ /* 0x002ee80000300800 */
[----:B--2---:R-:W2:Y:S04]  /*451a0*/  LDL.LU R47, [R1+0x4354] ;  /* 0x00435400012f7983 */ /* 0x004ea80000300800 */
[----:B------:R0:W-:Y:S04]  /*451b0*/  STS.U16 [R0+UR5+0xd940], R48 ;  /* 0x00d9403000007988 */ /* 0x0001e80008000405 */
[----:B------:R1:W-:Y:S04]  /*451c0*/  STS.U16 [R0+UR5+0xd900], R49 ;  /* 0x00d9003100007988 */ /* 0x0003e80008000405 */
[----:B------:R1:W-:Y:S04]  /*451d0*/  STS.U16 [R0+UR5+0xd9c0], R50 ;  /* 0x00d9c03200007988 */ /* 0x0003e80008000405 */
[----:B------:R1:W-:Y:S04]  /*451e0*/  STS.U16 [R0+UR5+0xd980], R51 ;  /* 0x00d9803300007988 */ /* 0x0003e80008000405 */
[----:B------:R1:W-:Y:S04]  /*451f0*/  STS.U16 [R0+UR5+0xe000], R52 ;  /* 0x00e0003400007988 */ /* 0x0003e80008000405 */
[----:B0-----:R-:W4:Y:S04]  /*45200*/  LDL.LU R48, [R1+0x4350] ;  /* 0x0043500001307983 */ /* 0x001f280000300800 */
[----:B-1----:R-:W3:Y:S04]  /*45210*/  LDL.LU R49, [R1+0x434c] ;  /* 0x00434c0001317983 */ /* 0x002ee80000300800 */
[----:B------:R-:W2:Y:S04]  /*45220*/  LDL.LU R50, [R1+0x4348] ;  /* 0x0043480001327983 */ /* 0x000ea80000300800 */
[----:B------:R-:W4:Y:S04]  /*45230*/  LDL.LU R51, [R1+0x4344] ;  /* 0x0043440001337983 */ /* 0x000f280000300800 */
[----:B------:R-:W3:Y:S04]  /*45240*/  LDL.LU R52, [R1+0x4340] ;  /* 0x0043400001347983 */ /* 0x000ee80000300800 */
        /* <DEDUP_REMOVED lines=30> */
[----:B------:R-:W-:Y:S04]  /*45430*/  STS.U16 [R0+UR5+0xf840], R13 ;  /* 0x00f8400d00007988 */ /* 0x000fe80008000405 */
[----:B---3--:R-:W-:Y:S04]  /*45440*/  STL [R1+0x3ff8], R52 ;  /* 0x003ff83401007387 */ /* 0x008fe80000100800 */
[----:B------:R-:W-:Y:S04]  /*45450*/  STS.U16 [R0+UR5+0xf000], R52 ;  /* 0x00f0003400007988 */ /* 0x000fe80008000405 */
[----:B------:R0:W-:Y:S04]  /*45460*/  STL [R1+0x40d0], R52 ;  /* 0x0040d03401007387 */ /* 0x0001e80000100800 */
[----:B----4-:R-:W-:Y:S04]  /*45470*/  STS.U16 [R0+UR5+0xf040], R51 ;  /* 0x00f0403300007988 */ /* 0x010fe80008000405 */
[----:B0-----:R-:W3:Y:S04]  /*45480*/  LDL.LU R52, [R1+0x1734] ;  /* 0x0017340001347983 */ /* 0x001ee80000300800 */
[----:B------:R0:W-:Y:S04]  /*45490*/  STL [R1+0x40d4], R51 ;  /* 0x0040d43301007387 */ /* 0x0001e80000100800 */
[----:B0-----:R-:W4:Y:S04]  /*454a0*/  LDL.LU R51, [R1+0x1738] ;  /* 0x0017380001337983 */ /* 0x001f280000300800 */
[----:B--2---:R-:W-:Y:S04]  /*454b0*/  STL [R1+0x40dc], R50 ;  /* 0x0040dc3201007387 */ /* 0x004fe80000100800 */
        /* <DEDUP_REMOVED lines=60> */
[----:B------:R-:W-:Y:S04]  /*45880*/  STS.U16 [R0+UR5+0xf080], R50 ;  /* 0x00f0803200007988 */ /* 0x000fe80008000405 */
[----:B------:R0:W-:Y:S04]  /*45890*/  STL [R1+0x42dc], R50 ;  /* 0x0042dc3201007387 */ /* 0x0001e80000100800 */
[----:B------:R-:W-:Y:S04]  /*458a0*/  STS.U16 [R0+UR5+0xf0c0], R49 ;  /* 0x00f0c03100007988 */ /* 0x000fe80008000405 */
[----:B------:R-:W-:Y:S04]  /*458b0*/  STS.U16 [R0+UR5+0xf100], R48 ;  /* 0x00f1003000007988 */ /* 0x000fe80008000405 */
[----:B------:R-:W-:Y:S04]  /*458c0*/  STS.U16 [R0+UR5+0xf140], R47 ;  /* 0x00f1402f00007988 */ /* 0x000fe80008000405 */
[----:B0-----:R-:W2:Y:S04]  /*458d0*/  LDL.LU R50, [R1+0x173c] ;  /* 0x00173c0001327983 */ /* 0x001ea80000300800 */
[----:B------:R-:W-:Y:S04]  /*458e0*/  STL [R1+0x40e0], R49 ;  /* 0x0040e03101007387 */ /* 0x000fe80000100800 */
[----:B------:R0:W-:Y:S04]  /*458f0*/  STL [R1+0x42e0], R49 ;  /* 0x0042e03101007387 */ /* 0x0001e80000100800 */
[----:B------:R-:W-:Y:S04]  /*45900*/  STS.U16 [R0+UR5+0xf1c0], R44 ;  /* 0x00f1c02c00007988 */ /* 0x000fe80008000405 */
[----:B0-----:R-:W3:Y:S04]  /*45910*/  LDL.LU R49, [R1+0x1740] ;  /* 0x0017400001317983 */ /* 0x001ee80000300800 */
[----:B------:R0:W-:Y:S04]  /*45920*/  STL [R1+0x42e4], R48 ;  /* 0x0042e43001007387 */ /* 0x0001e80000100800 */
[----:B0-----:R-:W4:Y:S04]  /*45930*/  LDL.LU R48, [R1+0x1744] ;  /* 0x0017440001307983 */ /* 0x001f280000300800 */
[----:B------:R0:W-:Y:S04]  /*45940*/  STL [R1+0x42e8], R47 ;  /* 0x0042e82f01007387 */ /* 0x0001e80000100800 */
[----:B0-----:R-:W2:Y:S04]  /*45950*/  LDL.LU R47, [R1+0x1748] ;  /* 0x00174800012f7983 */ /* 0x001ea80000300800 */
[----:B------:R-:W-:Y:S04]  /*45960*/  STL [R1+0x42ec], R46 ;  /* 0x0042ec2e01007387 */ /* 0x000fe80000100800 */
[----:B------:R0:W-:Y:S04]  /*45970*/  STL [R1+0x42f0], R44 ;  /* 0x0042f02c01007387 */ /* 0x0001e80000100800 */
[----:B0-----:R-:W3:Y:S04]  /*45980*/  LDL.LU R44, [R1+0x174c] ;  /* 0x00174c00012c7983 */ /* 0x001ee80000300800 */
[----:B------:R0:W-:Y:S04]  /*45990*/  STL [R1+0x42f4], R13 ;  /* 0x0042f40d01007387 */ /* 0x0001e80000100800 */
[----:B0-----:R-:W4:Y:S04]  /*459a0*/  LDL.LU R13, [R1+0x1750] ;  /* 0x00175000010d7983 */ /* 0x001f280000300800 */
[----:B------:R-:W-:Y:S04]  /*459b0*/  STL [R1+0x42f8], R14 ;  /* 0x0042f80e01007387 */ /* 0x000fe80000100800 */
[----:B------:R-:W-:Y:S04]  /*459c0*/  STL [R1+0x42fc], R15 ;  /* 0x0042fc0f01007387 */ /* 0x000fe80000100800 */
[----:B------:R-:W-:Y:S04]  /*459d0*/  STL [R1+0x4300], R16 ;  /* 0x0043001001007387 */ /* 0x000fe80000100800 */
[----:B------:R-:W-:Y:S04]  /*459e0*/  STL [R1+0x4304], R17 ;  /* 0x0043041101007387 */ /* 0x000fe80000100800 */
[----:B------:R-:W-:Y:S04]  /*459f0*/  STL [R1+0x4308], R18 ;  /* 0x0043081201007387 */ /* 0x000fe80000100800 */
[----:B------:R-:W-:Y:S04]  /*45a00*/  STL [R1+0x430c], R19 ;  /* 0x00430c1301007387 */ /* 0x000fe80000100800 */
[----:B------:R0:W-:Y:S04]  /*45a10*/  STS.U16 [R0+UR5+0xf180], R46 ;  /* 0x00f1802e00007988 */ /* 0x0001e80008000405 */
[----:B------:R-:W-:Y:S04]  /*45a20*/  STL [R1+0x4314], R20 ;  /* 0x0043141401007387 */ /* 0x000fe80000100800 */
[----:B------:R-:W-:Y:S04]  /*45a30*/  STS.U16 [R0+UR5+0xf800], R14 ;  /* 0x00f8000e00007988 */ /* 0x000fe80008000405 */
[----:B------:R-:W-:Y:S04]  /*45a40*/  STS.U16 [R0+UR5+0xf8c0], R15 ;  /* 0x00f8c00f00007988 */ /* 0x000fe80008000405 */
[----:B------:R-:W-:Y:S04]  /*45a50*/  STS.U16 [R0+UR5+0xf880], R16 ;  /* 0x00f8801000007988 */ /* 0x000fe80008000405 */
[----:B------:R-:W-:Y:S04]  /*45a60*/  STS.U16 [R0+UR5+0xf940], R17 ;  /* 0x00f9401100007988 */ /* 0x000fe80008000405 */
[----:B------:R-:W-:Y:S04]  /*45a70*/  STS.U16 [R0+UR5+0xf900], R18 ;  /* 0x00f9001200007988 */ /* 0x000fe80008000405 */
[----:B------:R-:W-:Y:S04]  /*45a80*/  STS.U16 [R0+UR5+0xf9c0], R19 ;  /* 0x00f9c01300007988 */ /* 0x000fe80008000405 */
[----:B------:R-:W-:Y:S04]  /*45a90*/  STS.U16 [R0+UR5+0xf980], R20 ;  /* 0x00f9801400007988 */ /* 0x000fe80008000405 */
[----:B------:R1:W-:Y:S01]  /*45aa0*/  STL [R1+0x4310], R0 ;  /* 0x0043100001007387 */ /* 0x0003e20000100800 */
[----:B0-----:R-:W-:-:S03]  /*45ab0*/  LOP3.LUT R46, R0, 0x10, RZ, 0x3c, !PT ;  /* 0x00000010002e7812 */ /* 0x001fc600078e3cff */
        /* <DEDUP_REMOVED lines=8> */
[----:B----4-:R0:W-:Y:S04]  /*45b40*/  STS.U16 [R46+UR5+0x200], R13 ;  /* 0x0002000d2e007988 */ /* 0x0101e80008000405 */
[----:B---3--:R1:W-:Y:S04]  /*45b50*/  STS.U16 [R46+UR5+0x240], R44 ;  /* 0x0002402c2e007988 */ /* 0x0083e80008000405 */
[----:B--2---:R2:W-:Y:S04]  /*45b60*/  STS.U16 [R46+UR5+0x280], R47 ;  /* 0x0002802f2e007988 */ /* 0x0045e80008000405 */
[----:B------:R3:W-:Y:S04]  /*45b70*/  STS.U16 [R46+UR5+0x2c0], R48 ;  /* 0x0002c0302e007988 */ /* 0x0007e80008000405 */
[----:B------:R4:W-:Y:S04]  /*45b80*/  STS.U16 [R46+UR5+0x300], R49 ;  /* 0x000300312e007988 */ /* 0x0009e80008000405 */
[----:B------:R4:W-:Y:S04]  /*45b90*/  STS.U16 [R46+UR5+0x340], R50 ;  /* 0x000340322e007988 */ /* 0x0009e80008000405 */
[----:B0-----:R-:W4:Y:S04]  /*45ba0*/  LDL.LU R13, [R1+0x15b0] ;  /* 0x0015b000010d7983 */ /* 0x001f280000300800 */
[----:B-1----:R-:W4:Y:S04]  /*45bb0*/  LDL.LU R44, [R1+0x154c] ;  /* 0x00154c00012c7983 */ /* 0x002f280000300800 */
[----:B--2---:R-:W2:Y:S04]  /*45bc0*/  LDL.LU R47, [R1+0x1548] ;  /* 0x00154800012f7983 */ /* 0x004ea80000300800 */
[----:B---3--:R-:W3:Y:S04]  /*45bd0*/  LDL.LU R48, [R1+0x1544] ;  /* 0x0015440001307983 */ /* 0x008ee80000300800 */
[----:B----4-:R-:W4:Y:S04]  /*45be0*/  LDL.LU R49, [R1+0x1540] ;  /* 0x0015400001317983 */ /* 0x010f280000300800 */
[----:B------:R0:W-:Y:S04]  /*45bf0*/  STS.U16 [R46+UR5+0x380], R51 ;  /* 0x000380332e007988 */ /* 0x0001e80008000405 */
[----:B------:R-:W4:Y:S04]  /*45c00*/  LDL.LU R50, [R1+0x153c] ;  /* 0x00153c0001327983 */ /* 0x000f280000300800 */
[----:B------:R1:W-:Y:S04]  /*45c10*/  STS.U16 [R46+UR5+0x3c0], R52 ;  /* 0x0003c0342e007988 */ /* 0x0003e80008000405 */
[----:B------:R1:W-:Y:S04]  /*45c20*/  STS.U16 [R46+UR5+0xa40], R30 ;  /* 0x000a401e2e007988 */ /* 0x0003e80008000405 */
[----:B------:R1:W-:Y:S04]  /*45c30*/  STS.U16 [R46+UR5+0xa00], R2 ;  /* 0x000a00022e007988 */ /* 0x0003e80008000405 */
[----:B------:R1:W-:Y:S04]  /*45c40*/  STS.U16 [R46+UR5+0xac0], R31 ;  /* 0x000ac01f2e007988 */ /* 0x0003e80008000405 */
[----:B------:R1:W-:Y:S04]  /*45c50*/  STS.U16 [R46+UR5+0xa80], R38 ;  /* 0x000a80262e007988 */ /* 0x0003e80008000405 */
[----:B0-----:R-:W4:Y:S04]  /*45c60*/  LDL.LU R51, [R1+0x1538] ;  /* 0x0015380001337983 */ /* 0x001f280000300800 */
[----:B-1----:R-:W4:Y:S04]  /*45c70*/  LDL.LU R52, [R1+0x1534] ;  /* 0x0015340001347983 */ /* 0x002f280000300800 */
[----:B------:R-:W4:Y:S04]  /*45c80*/  LDL.LU R30, [R1+0x1530] ;  /* 0x00153000011e7983 */ /* 0x000f280000300800 */
[----:B------:R-:W4:Y:S04]  /*45c90*/  LDL.LU R2, [R1+0x14cc] ;  /* 0x0014cc0001027983 */ /* 0x000f280000300800 */
[----:B------:R-:W4:Y:S04]  /*45ca0*/  LDL.LU R31, [R1+0x14c8] ;  /* 0x0014c800011f7983 */ /* 0x000f280000300800 */
[----:B------:R0:W-:Y:S04]  /*45cb0*/  STS.U16 [R46+UR5+0xb40], R40 ;  /* 0x000b40282e007988 */ /* 0x0001e80008000405 */
[----:B------:R-:W4:Y:S04]  /*45cc0*/  LDL.LU R38, [R1+0x14c4] ;  /* 0x0014c40001267983 */ /* 0x000f280000300800 */
[----:B------:R1:W-:Y:S04]  /*45cd0*/  STS.U16 [R46+UR5+0xb00], R42 ;  /* 0x000b002a2e007988 */ /* 0x0003e80008000405 */
[----:B0-----:R-:W4:Y:S04]  /*45ce0*/  LDL.LU R40, [R1+0x14c0] ;  /* 0x0014c00001287983 */ /* 0x001f280000300800 */
[----:B-1----:R-:W4:Y:S04]  /*45cf0*/  LDL.LU R42, [R1+0x14bc] ;  /* 0x0014bc00012a7983 */ /* 0x002f280000300800 */
[----:B------:R0:W-:Y:S04]  /*45d00*/  STS.U16 [R46+UR5+0xbc0], R53 ;  /* 0x000bc0352e007988 */ /* 0x0001e80008000405 */
        /* <DEDUP_REMOVED lines=13> */
[----:B------:R1:W-:Y:S04]  /*45de0*/  STS.U16 [R46+UR5+0x1380], R61 ;  /* 0x0013803d2e007988 */ /* 0x0003e80008000405 */
[----:B0-----:R-:W4:Y:S04]  /*45df0*/  LDL.LU R59, [R1+0x1440] ;  /* 0x00144000013b7983 */ /* 0x001f280000300800 */
[----:B-1----:R-:W4:Y:S04]  /*45e00*/  LDL.LU R60, [R1+0x143c] ;  /* 0x00143c00013c7983 */ /* 0x002f280000300800 */
[----:B------:R-:W4:Y:S04]  /*45e10*/  LDL.LU R61, [R1+0x1438] ;  /* 0x00143800013d7983 */ /* 0x000f280000300800 */
        /* <DEDUP_REMOVED lines=18> */
[----:B--2---:R2:W-:Y:S04]  /*45f40*/  STS.U16 [R46+UR5+0x2240], R47 ;  /* 0x0022402f2e007988 */ /* 0x0045e80008000405 */
[----:B---3--:R3:W-:Y:S04]  /*45f50*/  STS.U16 [R46+UR5+0x2280], R48 ;  /* 0x002280302e007988 */ /* 0x0087e80008000405 */
[----:B----4-:R4:W-:Y:S04]  /*45f60*/  STS.U16 [R46+UR5+0x22c0], R49 ;  /* 0x0022c0312e007988 */ /* 0x0109e80008000405 */
        /* <DEDUP_REMOVED lines=289> */
[----:B------:R-:W-:Y:S04]  /*47180*/  STS.U16 [R46+UR5+0xb280], R0 ;  /* 0x00b280002e007988 */ /* 0x000fe80008000405 */
        /* <DEDUP_REMOVED lines=9> */
[----:B--2---:R-:W-:Y:S04]  /*47220*/  STS.U16 [R46+UR5+0xbb40], R47 ;  /* 0x00bb402f2e007988 */ /* 0x004fe80008000405 */
[----:B---3--:R-:W-:Y:S04]  /*47230*/  STS.U16 [R46+UR5+0xbb00], R48 ;  /* 0x00bb00302e007988 */ /* 0x008fe80008000405 */
[----:B----4-:R-:W-:Y:S04]  /*47240*/  STS.U16 [R46+UR5+0xbbc0], R49 ;  /* 0x00bbc0312e007988 */ /* 0x010fe80008000405 */
[----:B------:R-:W-:Y:S04]  /*47250*/  STS.U16 [R46+UR5+0xbb80], R50 ;  /* 0x00bb80322e007988 */ /* 0x000fe80008000405 */
[----:B------:R-:W-:Y:S04]  /*47260*/  STS.U16 [R46+UR5+0xc200], R51 ;  /* 0x00c200332e007988 */ /* 0x000fe80008000405 */
[----:B------:R-:W-:Y:S04]  /*47270*/  STS.U16 [R46+UR5+0xc240], R52 ;  /* 0x00c240342e007988 */ /* 0x000fe80008000405 */
[----:B------:R-:W-:Y:S04]  /*47280*/  STS.U16 [R46+UR5+0xc280], R30 ;  /* 0x00c2801e2e007988 */ /* 0x000fe80008000405 */
[----:B------:R-:W-:Y:S04]  /*47290*/  STS.U16 [R46+UR5+0xc2c0], R2 ;  /* 0x00c2c0022e007988 */ /* 0x000fe80008000405 */
[----:B------:R-:W-:Y:S04]  /*472a0*/  STS.U16 [R46+UR5+0xc300], R31 ;  /* 0x00c3001f2e007988 */ /* 0x000fe80008000405 */
[----:B------:R0:W-:Y:S04]  /*472b0*/  STS.U16 [R46+UR5+0xc340], R38 ;  /* 0x00c340262e007988 */ /* 0x0001e80008000405 */
[----:B------:R1:W-:Y:S04]  /*472c0*/  STS.U16 [R46+UR5+0xc380], R40 ;  /* 0x00c380282e007988 */ /* 0x0003e80008000405 */
[----:B0-----:R-:W2:Y:S04]  /*472d0*/  LDL.LU R38, [R1+0x1a4] ;  /* 0x0001a40001267983 */ /* 0x001ea80000300800 */
[----:B------:R0:W-:Y:S04]  /*472e0*/  STS.U16 [R46+UR5+0xc3c0], R42 ;  /* 0x00c3c02a2e007988 */ /* 0x0001e80008000405 */
[----:B-1----:R-:W3:Y:S04]  /*472f0*/  LDL.LU R40, [R1+0x1a0] ;  /* 0x0001a00001287983 */ /* 0x002ee80000300800 */
[----:B0-----:R-:W4:Y:S04]  /*47300*/  LDL.LU R42, [R1+0x19c] ;  /* 0x00019c00012a7983 */ /* 0x001f280000300800 */
        /* <DEDUP_REMOVED lines=37> */
[----:B--2---:R0:W-:Y:S04]  /*47560*/  STS.U16 [R46+UR5+0xd240], R38 ;  /* 0x00d240262e007988 */ /* 0x0041e80008000405 */
[----:B---3--:R1:W-:Y:S04]  /*47570*/  STS.U16 [R46+UR5+0xd280], R40 ;  /* 0x00d280282e007988 */ /* 0x0083e80008000405 */
[----:B0-----:R-:W2:Y:S04]  /*47580*/  LDL.LU R38, [R1+0x433c] ;  /* 0x00433c0001267983 */ /* 0x001ea80000300800 */
[----:B----4-:R0:W-:Y:S04]  /*47590*/  STS.U16 [R46+UR5+0xd2c0], R42 ;  /* 0x00d2c02a2e007988 */ /* 0x0101e80008000405 */
[----:B-1----:R-:W3:Y:S04]  /*475a0*/  LDL.LU R40, [R1+0x4338] ;  /* 0x0043380001287983 */ /* 0x002ee80000300800 */
[----:B0-----:R-:W4:Y:S04]  /*475b0*/  LDL.LU R42, [R1+0x4334] ;  /* 0x00433400012a7983 */ /* 0x001f280000300800 */
        /* <DEDUP_REMOVED lines=45> */
[----:B------:R-:W2:Y:S01]  /*47890*/  LDL.LU R61, [R1+0x162c] ;  /* 0x00162c00013d7983 */ /* 0x000ea20000300800 */
[----:B------:R-:W0:Y:S02]  /*478a0*/  S2R R44, SR_TID.X ;  /* 0x00000000002c7919 */ /* 0x000e240000002100 */
[----:B0-----:R-:W-:-:S05]  /*478b0*/  LOP3.LUT R44, R44, 0x1f, RZ, 0xc0, !PT ;  /* 0x0000001f2c2c7812 */ /* 0x001fca00078ec0ff */
[----:B------:R-:W-:-:S05]  /*478c0*/  IMAD.SHL.U32 R0, R44, 0x2, RZ ;  /* 0x000000022c007824 */ /* 0x000fca00078e00ff */
[----:B------:R-:W-:Y:S01]  /*478d0*/  LOP3.LUT R0, R0, 0x20, RZ, 0x3c, !PT ;  /* 0x0000002000007812 */ /* 0x000fe200078e3cff */
[----:B----4-:R-:W-:Y:S04]  /*478e0*/  STS.U16 [R46+UR5+0xf200], R42 ;  /* 0x00f2002a2e007988 */ /* 0x010fe80008000405 */
[----:B---3--:R-:W-:Y:S04]  /*478f0*/  STS.U16 [R46+UR5+0xf240], R40 ;  /* 0x00f240282e007988 */ /* 0x008fe80008000405 */
[----:B--2---:R-:W-:Y:S04]  /*47900*/  STS.U16 [R46+UR5+0xf280], R38 ;  /* 0x00f280262e007988 */ /* 0x004fe80008000405 */
[----:B------:R-:W-:Y:S04]  /*47910*/  STS.U16 [R46+UR5+0xf2c0], R36 ;  /* 0x00f2c0242e007988 */ /* 0x000fe80008000405 */
[----:B------:R-:W-:Y:S04]  /*47920*/  STS.U16 [R46+UR5+0xf300], R34 ;  /* 0x00f300222e007988 */ /* 0x000fe80008000405 */
[----:B------:R-:W-:Y:S04]  /*47930*/  STS.U16 [R46+UR5+0xf340], R32 ;  /* 0x00f340202e007988 */ /* 0x000fe80008000405 */
[----:B------:R-:W-:Y:S04]  /*47940*/  STL [R1+0x4318], R42 ;  /* 0x0043182a01007387 */ /* 0x000fe80000100800 */
[----:B------:R-:W-:Y:S04]  /*47950*/  STS.U16 [R46+UR5+0xf380], R3 ;  /* 0x00f380032e007988 */ /* 0x000fe80008000405 */
[----:B------:R-:W-:Y:S04]  /*47960*/  STL [R1+0x431c], R40 ;  /* 0x00431c2801007387 */ /* 0x000fe80000100800 */
[----:B------:R0:W-:Y:S04]  /*47970*/  STS.U16 [R46+UR5+0xf3c0], R4 ;  /* 0x00f3c0042e007988 */ /* 0x0001e80008000405 */
[----:B------:R-:W-:Y:S04]  /*47980*/  STS.U16 [R46+UR5+0xfa40], R21 ;  /* 0x00fa40152e007988 */ /* 0x000fe80008000405 */
[----:B------:R-:W-:Y:S04]  /*47990*/  STS.U16 [R46+UR5+0xfa00], R22 ;  /* 0x00fa00162e007988 */ /* 0x000fe80008000405 */
[----:B------:R-:W-:Y:S04]  /*479a0*/  STS.U16 [R46+UR5+0xfac0], R23 ;  /* 0x00fac0172e007988 */ /* 0x000fe80008000405 */
[----:B0-----:R-:W2:Y:S04]  /*479b0*/  LDL.LU R4, [R1+0x1628] ;  /* 0x0016280001047983 */ /* 0x001ea80000300800 */
[----:B------:R-:W3:Y:S04]  /*479c0*/  LDL.LU R40, [R1+0x1624] ;  /* 0x0016240001287983 */ /* 0x000ee80000300800 */
[----:B------:R-:W4:Y:S04]  /*479d0*/  LDL.LU R42, [R1+0x1620] ;  /* 0x00162000012a7983 */ /* 0x000f280000300800 */
[----:B------:R-:W4:Y:S04]  /*479e0*/  LDL.LU R20, [R1+0x161c] ;  /* 0x00161c0001147983 */ /* 0x000f280000300800 */
[----:B------:R-:W4:Y:S04]  /*479f0*/  LDL.LU R19, [R1+0x1618] ;  /* 0x0016180001137983 */ /* 0x000f280000300800 */
[----:B------:R-:W4:Y:S04]  /*47a00*/  LDL.LU R18, [R1+0x1614] ;  /* 0x0016140001127983 */ /* 0x000f280000300800 */
[----:B------:R-:W4:Y:S04]  /*47a10*/  LDL.LU R17, [R1+0x15ac] ;  /* 0x0015ac0001117983 */ /* 0x000f280000300800 */
[----:B------:R-:W-:Y:S04]  /*47a20*/  STS.U16 [R46+UR5+0xfa80], R24 ;  /* 0x00fa80182e007988 */ /* 0x000fe80008000405 */
[----:B------:R-:W4:Y:S04]  /*47a30*/  LDL.LU R16, [R1+0x15a8] ;  /* 0x0015a80001107983 */ /* 0x000f280000300800 */
[----:B------:R-:W-:Y:S04]  /*47a40*/  STS.U16 [R46+UR5+0xfb40], R25 ;  /* 0x00fb40192e007988 */ /* 0x000fe80008000405 */
[----:B------:R-:W4:Y:S04]  /*47a50*/  LDL.LU R15, [R1+0x15a4] ;  /* 0x0015a400010f7983 */ /* 0x000f280000300800 */
[----:B------:R-:W-:Y:S04]  /*47a60*/  STS.U16 [R46+UR5+0xfb00], R26 ;  /* 0x00fb001a2e007988 */ /* 0x000fe80008000405 */
[----:B------:R-:W4:Y:S04]  /*47a70*/  LDL.LU R14, [R1+0x15a0] ;  /* 0x0015a000010e7983 */ /* 0x000f280000300800 */
[----:B------:R-:W-:Y:S04]  /*47a80*/  STS.U16 [R46+UR5+0xfbc0], R27 ;  /* 0x00fbc01b2e007988 */ /* 0x000fe80008000405 */
        /* <DEDUP_REMOVED lines=39> */
[----:B0-----:R-:W4:Y:S04]  /*47d00*/  LDL.LU R61, [R1+0x142c] ;  /* 0x00142c00013d7983 */ /* 0x001f280000300800 */
[----:B--2---:R0:W-:Y:S04]  /*47d10*/  STS.U16 [R0+UR5+0x1480], R4 ;  /* 0x0014800400007988 */ /* 0x0041e80008000405 */
[----:B---3--:R1:W-:Y:S04]  /*47d20*/  STS.U16 [R0+UR5+0x14c0], R40 ;  /* 0x0014c02800007988 */ /* 0x0083e80008000405 */
[----:B----4-:R2:W-:Y:S04]  /*47d30*/  STS.U16 [R0+UR5+0x1500], R42 ;  /* 0x0015002a00007988 */ /* 0x0105e80008000405 */
        /* <DEDUP_REMOVED lines=337> */
[----:B0-----:R-:W4:Y:S04]  /*49250*/  LDL.LU R57, [R1+0x1f8] ;  /* 0x0001f80001397983 */ /* 0x001f280000300800 */
[----:B-1----:R-:W4:Y:S04]  /*49260*/  LDL.LU R58, [R1+0x1f4] ;  /* 0x0001f400013a7983 */ /* 0x002f280000300800 */
[----:B--2---:R-:W2:Y:S04]  /*49270*/  LDL.LU R59, [R1+0x1f0] ;  /* 0x0001f000013b7983 */ /* 0x004ea80000300800 */
[----:B------:R0:W-:Y:S04]  /*49280*/  STS.U16 [R0+UR5+0xcc80], R61 ;  /* 0x00cc803d00007988 */ /* 0x0001e80008000405 */
[----:B---3--:R-:W3:Y:S04]  /*49290*/  LDL.LU R60, [R1+0x1ec] ;  /* 0x0001ec00013c7983 */ /* 0x008ee80000300800 */
[----:B0-----:R-:W3:Y:S04]  /*492a0*/  LDL.LU R61, [R1+0x188] ;  /* 0x00018800013d7983 */ /* 0x001ee80000300800 */
[----:B------:R-:W3:Y:S04]  /*492b0*/  LDL.LU R4, [R1+0x184] ;  /* 0x0001840001047983 */ /* 0x000ee80000300800 */
        /* <DEDUP_REMOVED lines=24> */
[----:B------:R-:W3:Y:S04]  /*49440*/  LDL.LU R56, [R1] ;  /* 0x0000000001387983 */ /* 0x000ee80000300800 */
[----:B----4-:R0:W-:Y:S04]  /*49450*/  STS.U16 [R0+UR5+0xcd40], R57 ;  /* 0x00cd403900007988 */ /* 0x0101e80008000405 */
[----:B------:R1:W-:Y:S04]  /*49460*/  STS.U16 [R0+UR5+0xcd00], R58 ;  /* 0x00cd003a00007988 */ /* 0x0003e80008000405 */
[----:B--2---:R2:W-:Y:S04]  /*49470*/  STS.U16 [R0+UR5+0xcdc0], R59 ;  /* 0x00cdc03b00007988 */ /* 0x0045e80008000405 */
[----:B---3--:R3:W-:Y:S04]  /*49480*/  STS.U16 [R0+UR5+0xcd80], R60 ;  /* 0x00cd803c00007988 */ /* 0x0087e80008000405 */
[----:B0-----:R-:W4:Y:S04]  /*49490*/  LDL.LU R57, [R1+0x4330] ;  /* 0x0043300001397983 */ /* 0x001f280000300800 */
[----:B-1----:R-:W4:Y:S04]  /*494a0*/  LDL.LU R58, [R1+0x432c] ;  /* 0x00432c00013a7983 */ /* 0x002f280000300800 */
[----:B--2---:R-:W2:Y:S04]  /*494b0*/  LDL.LU R59, [R1+0x4328] ;  /* 0x00432800013b7983 */ /* 0x004ea80000300800 */
[----:B------:R0:W-:Y:S04]  /*494c0*/  STS.U16 [R0+UR5+0xd400], R61 ;  /* 0x00d4003d00007988 */ /* 0x0001e80008000405 */
[----:B---3--:R-:W3:Y:S04]  /*494d0*/  LDL.LU R60, [R1+0x4324] ;  /* 0x00432400013c7983 */ /* 0x008ee80000300800 */
[----:B------:R-:W-:Y:S04]  /*494e0*/  STS.U16 [R0+UR5+0xd440], R4 ;  /* 0x00d4400400007988 */ /* 0x000fe80008000405 */
[----:B------:R-:W-:Y:S04]  /*494f0*/  STS.U16 [R0+UR5+0xd480], R40 ;  /* 0x00d4802800007988 */ /* 0x000fe80008000405 */
[----:B------:R-:W-:Y:S04]  /*49500*/  STS.U16 [R0+UR5+0xd4c0], R42 ;  /* 0x00d4c02a00007988 */ /* 0x000fe80008000405 */
[----:B0-----:R-:W4:Y:S04]  /*49510*/  LDL.LU R61, [R1+0x4320] ;  /* 0x00432000013d7983 */ /* 0x001f280000300800 */
        /* <DEDUP_REMOVED lines=12> */
[----:B------:R1:W-:Y:S04]  /*495e0*/  STS.U16 [R0+UR5+0xe400], R49 ;  /* 0x00e4003100007988 */ /* 0x0003e80008000405 */
[----:B------:R1:W-:Y:S04]  /*495f0*/  STS.U16 [R0+UR5+0xe440], R50 ;  /* 0x00e4403200007988 */ /* 0x0003e80008000405 */
[----:B------:R-:W-:Y:S04]  /*49600*/  STS.U16 [R0+UR5+0xe480], R51 ;  /* 0x00e4803300007988 */ /* 0x000fe80008000405 */
[----:B------:R-:W-:Y:S04]  /*49610*/  STS.U16 [R0+UR5+0xe4c0], R52 ;  /* 0x00e4c03400007988 */ /* 0x000fe80008000405 */
[----:B0-----:R-:W2:Y:S04]  /*49620*/  LDL.LU R14, [R1+0x1710] ;  /* 0x00171000010e7983 */ /* 0x001ea80000300800 */
[----:B------:R-:W-:Y:S04]  /*49630*/  STS.U16 [R0+UR5+0xe500], R30 ;  /* 0x00e5001e00007988 */ /* 0x000fe80008000405 */
[----:B-1----:R-:W2:Y:S04]  /*49640*/  LDL.LU R13, [R1+0x170c] ;  /* 0x00170c00010d7983 */ /* 0x002ea80000300800 */
[----:B------:R-:W-:Y:S04]  /*49650*/  STS.U16 [R0+UR5+0xe540], R2 ;  /* 0x00e5400200007988 */ /* 0x000fe80008000405 */
[----:B------:R-:W2:Y:S04]  /*49660*/  LDL.LU R44, [R1+0x1708] ;  /* 0x00170800012c7983 */ /* 0x000ea80000300800 */
        /* <DEDUP_REMOVED lines=8> */
[----:B------:R0:W-:Y:S04]  /*496f0*/  STS.U16 [R0+UR5+0xecc0], R56 ;  /* 0x00ecc03800007988 */ /* 0x0001e80008000405 */
[----:B------:R-:W2:Y:S04]  /*49700*/  LDL.LU R50, [R1+0x16f4] ;  /* 0x0016f40001327983 */ /* 0x000ea80000300800 */
[----:B0-----:R-:W2:Y:S04]  /*49710*/  LDL.LU R56, [R1+0x1690] ;  /* 0x0016900001387983 */ /* 0x001ea80000300800 */
[----:B------:R-:W2:Y:S04]  /*49720*/  LDL.LU R51, [R1+0x168c] ;  /* 0x00168c0001337983 */ /* 0x000ea80000300800 */
[----:B------:R-:W2:Y:S01]  /*49730*/  LDL.LU R53, [R1+0x1688] ;  /* 0x0016880001357983 */ /* 0x000ea20000300800 */
[----:B------:R-:W0:Y:S03]  /*49740*/  S2R R30, SR_TID.X ;  /* 0x00000000001e7919 */ /* 0x000e260000002100 */
[----:B------:R-:W2:Y:S04]  /*49750*/  LDL.LU R54, [R1+0x1684] ;  /* 0x0016840001367983 */ /* 0x000ea80000300800 */
[----:B------:R-:W2:Y:S04]  /*49760*/  LDL.LU R2, [R1+0x1680] ;  /* 0x0016800001027983 */ /* 0x000ea80000300800 */
[----:B------:R-:W2:Y:S04]  /*49770*/  LDL.LU R31, [R1+0x167c] ;  /* 0x00167c00011f7983 */ /* 0x000ea80000300800 */
[----:B------:R-:W2:Y:S01]  /*49780*/  LDL.LU R55, [R1+0x1678] ;  /* 0x0016780001377983 */ /* 0x000ea20000300800 */
        /* <DEDUP_REMOVED lines=33> */
[----:B0-----:R-:W2:Y:S04]  /*499a0*/  LDL.LU R56, [R1+0x1674] ;  /* 0x0016740001387983 */ /* 0x001ea80000300800 */
[----:B------:R-:W-:Y:S04]  /*499b0*/  STS.U16 [R30+UR5+0xe00], R51 ;  /* 0x000e00331e007988 */ /* 0x000fe80008000405 */
[----:B------:R0:W-:Y:S04]  /*499c0*/  STS.U16 [R30+UR5+0xec0], R53 ;  /* 0x000ec0351e007988 */ /* 0x0001e80008000405 */
[----:B------:R-:W3:Y:S04]  /*499d0*/  LDL.LU R50, [R1+0x1610] ;  /* 0x0016100001327983 */ /* 0x000ee80000300800 */
[----:B0-----:R-:W4:Y:S04]  /*499e0*/  LDL.LU R53, [R1+0x160c] ;  /* 0x00160c0001357983 */ /* 0x001f280000300800 */
[----:B------:R0:W-:Y:S04]  /*499f0*/  STS.U16 [R30+UR5+0xe80], R54 ;  /* 0x000e80361e007988 */ /* 0x0001e80008000405 */
[----:B------:R-:W4:Y:S04]  /*49a00*/  LDL.LU R51, [R1+0x1608] ;  /* 0x0016080001337983 */ /* 0x000f280000300800 */
        /* <DEDUP_REMOVED lines=19> */
[----:B------:R-:W-:Y:S04]  /*49b40*/  STS.U16 [R30+UR5+0xf00], R31 ;  /* 0x000f001f1e007988 */ /* 0x000fe80008000405 */
[----:B------:R-:W4:Y:S04]  /*49b50*/  LDL.LU R49, [R1+0x14f8] ;  /* 0x0014f80001317983 */ /* 0x000f280000300800 */
[----:B------:R1:W-:Y:S04]  /*49b60*/  STS.U16 [R30+UR5+0xfc0], R55 ;  /* 0x000fc0371e007988 */ /* 0x0003e80008000405 */
[----:B0-----:R-:W4:Y:S04]  /*49b70*/  LDL.LU R2, [R1+0x14f4] ;  /* 0x0014f40001027983 */ /* 0x001f280000300800 */
[----:B-1----:R-:W4:Y:S04]  /*49b80*/  LDL.LU R55, [R1+0x14f0] ;  /* 0x0014f00001377983 */ /* 0x002f280000300800 */
[----:B------:R-:W4:Y:S04]  /*49b90*/  LDL.LU R31, [R1+0x148c] ;  /* 0x00148c00011f7983 */ /* 0x000f280000300800 */
[----:B--2---:R0:W-:Y:S04]  /*49ba0*/  STS.U16 [R30+UR5+0xf80], R56 ;  /* 0x000f80381e007988 */ /* 0x0041e80008000405 */
[----:B0-----:R-:W2:Y:S04]  /*49bb0*/  LDL.LU R56, [R1+0x1488] ;  /* 0x0014880001387983 */ /* 0x001ea80000300800 */
[----:B---3--:R-:W-:Y:S04]  /*49bc0*/  STS.U16 [R30+UR5+0x1600], R50 ;  /* 0x001600321e007988 */ /* 0x008fe80008000405 */
[----:B----4-:R0:W-:Y:S04]  /*49bd0*/  STS.U16 [R30+UR5+0x1640], R53 ;  /* 0x001640351e007988 */ /* 0x0101e80008000405 */
[----:B0-----:R-:W3:Y:S04]  /*49be0*/  LDL.LU R53, [R1+0x1484] ;  /* 0x0014840001357983 */ /* 0x001ee80000300800 */
[----:B------:R0:W-:Y:S04]  /*49bf0*/  STS.U16 [R30+UR5+0x1680], R51 ;  /* 0x001680331e007988 */ /* 0x0001e80008000405 */
[----:B------:R1:W-:Y:S04]  /*49c00*/  STS.U16 [R30+UR5+0x16c0], R54 ;  /* 0x0016c0361e007988 */ /* 0x0003e80008000405 */
        /* <DEDUP_REMOVED lines=16> */
[----:B------:R-:W4:Y:S04]  /*49d10*/  LDL.LU R50, [R1+0x1480] ;  /* 0x0014800001327983 */ /* 0x000f280000300800 */
[----:B------:R-:W-:Y:S04]  /*49d20*/  STS.U16 [R30+UR5+0x2700], R48 ;  /* 0x002700301e007988 */ /* 0x000fe80008000405 */
[----:B0-----:R-:W4:Y:S04]  /*49d30*/  LDL.LU R51, [R1+0x147c] ;  /* 0x00147c0001337983 */ /* 0x001f280000300800 */
[----:B------:R-:W-:Y:S04]  /*49d40*/  STS.U16 [R30+UR5+0x2740], R49 ;  /* 0x002740311e007988 */ /* 0x000fe80008000405 */
[----:B-1----:R-:W4:Y:S04]  /*49d50*/  LDL.LU R54, [R1+0x1478] ;  /* 0x0014780001367983 */ /* 0x002f280000300800 */
[----:B------:R-:W-:Y:S04]  /*49d60*/  STS.U16 [R30+UR5+0x2780], R2 ;  /* 0x002780021e007988 */ /* 0x000fe80008000405 */
[----:B------:R0:W-:Y:S04]  /*49d70*/  STS.U16 [R30+UR5+0x27c0], R55 ;  /* 0x0027c0371e007988 */ /* 0x0001e80008000405 */
[----:B0-----:R-:W4:Y:S04]  /*49d80*/  LDL.LU R55, [R1+0x1474] ;  /* 0x0014740001377983 */ /* 0x001f280000300800 */
[----:B------:R-:W-:Y:S04]  /*49d90*/  STS.U16 [R30+UR5+0x2e40], R31 ;  /* 0x002e401f1e007988 */ /* 0x000fe80008000405 */
[----:B------:R-:W4:Y:S04]  /*49da0*/  LDL.LU R2, [R1+0x1470] ;  /* 0x0014700001027983 */ /* 0x000f280000300800 */
[----:B--2---:R0:W-:Y:S04]  /*49db0*/  STS.U16 [R30+UR5+0x2e00], R56 ;  /* 0x002e00381e007988 */ /* 0x0041e80008000405 */
[----:B0-----:R-:W2:Y:S04]  /*49dc0*/  LDL.LU R56, [R1+0x140c] ;  /* 0x00140c0001387983 */ /* 0x001ea80000300800 */
[----:B---3--:R0:W-:Y:S04]  /*49dd0*/  STS.U16 [R30+UR5+0x2ec0], R53 ;  /* 0x002ec0351e007988 */ /* 0x0081e80008000405 */
[----:B------:R-:W3:Y:S04]  /*49de0*/  LDL.LU R31, [R1+0x1408] ;  /* 0x00140800011f7983 */ /* 0x000ee80000300800 */
        /* <DEDUP_REMOVED lines=17> */
[----:B----4-:R0:W-:Y:S04]  /*49f00*/  STS.U16 [R30+UR5+0x2e80], R50 ;  /* 0x002e80321e007988 */ /* 0x0101e80008000405 */
[----:B------:R-:W4:Y:S04]  /*49f10*/  LDL.LU R48, [R1+0x1300] ;  /* 0x0013000001307983 */ /* 0x000f280000300800 */
[----:B------:R-:W-:Y:S04]  /*49f20*/  STS.U16 [R30+UR5+0x2f40], R51 ;  /* 0x002f40331e007988 */ /* 0x000fe80008000405 */
[----:B------:R-:W4:Y:S04]  /*49f30*/  LDL.LU R49, [R1+0x12fc] ;  /* 0x0012fc0001317983 */ /* 0x000f280000300800 */
[----:B------:R1:W-:Y:S04]  /*49f40*/  STS.U16 [R30+UR5+0x2f00], R54 ;  /* 0x002f00361e007988 */ /* 0x0003e80008000405 */
[----:B0-----:R-:W4:Y:S04]  /*49f50*/  LDL.LU R50, [R1+0x12f8] ;  /* 0x0012f80001327983 */ /* 0x001f280000300800 */
[----:B-1----:R-:W4:Y:S04]  /*49f60*/  LDL.LU R54, [R1+0x12f4] ;  /* 0x0012f40001367983 */ /* 0x002f280000300800 */
[----:B------:R0:W-:Y:S04]  /*49f70*/  STS.U16 [R30+UR5+0x2fc0], R55 ;  /* 0x002fc0371e007988 */ /* 0x0001e80008000405 */
[----:B------:R-:W4:Y:S04]  /*49f80*/  LDL.LU R51, [R1+0x12f0] ;  /* 0x0012f00001337983 */ /* 0x000f280000300800 */
[----:B0-----:R-:W4:Y:S04]  /*49f90*/  LDL.LU R55, [R1+0x128c] ;  /* 0x00128c0001377983 */ /* 0x001f280000300800 */
[----:B------:R-:W-:Y:S04]  /*49fa0*/  STS.U16 [R30+UR5+0x2f80], R2 ;  /* 0x002f80021e007988 */ /* 0x000fe80008000405 */
[----:B--2---:R0:W-:Y:S04]  /*49fb0*/  STS.U16 [R30+UR5+0x3600], R56 ;  /* 0x003600381e007988 */ /* 0x0041e80008000405 */
[----:B0-----:R-:W2:Y:S04]  /*49fc0*/  LDL.LU R56, [R1+0x1288] ;  /* 0x0012880001387983 */ /* 0x001ea80000300800 */
[----:B---3--:R0:W-:Y:S04]  /*49fd0*/  STS.U16 [R30+UR5+0x3640], R31 ;  /* 0x0036401f1e007988 */ /* 0x0081e80008000405 */
[----:B------:R-:W3:Y:S04]  /*49fe0*/  LDL.LU R2, [R1+0x1284] ;  /* 0x0012840001027983 */ /* 0x000ee80000300800 */
[----:B------:R1:W-:Y:S04]  /*49ff0*/  STS.U16 [R30+UR5+0x3680], R53 ;  /* 0x003680351e007988 */ /* 0x0003e80008000405 */
[----:B0-----:R-:W3:Y:S04]  /*4a000*/  LDL.LU R31, [R1+0x1280] ;  /* 0x00128000011f7983 */ /* 0x001ee80000300800 */
[----:B-1----:R-:W3:Y:S04]  /*4a010*/  LDL.LU R53, [R1+0x127c] ;  /* 0x00127c0001357983 */ /* 0x002ee80000300800 */
        /* <DEDUP_REMOVED lines=16> */
[----:B----4-:R-:W-:Y:S04]  /*4a120*/  STS.U16 [R30+UR5+0x46c0], R48 ;  /* 0x0046c0301e007988 */ /* 0x010fe80008000405 */
[----:B------:R-:W-:Y:S04]  /*4a130*/  STS.U16 [R30+UR5+0x4700], R49 ;  /* 0x004700311e007988 */ /* 0x000fe80008000405 */
[----:B------:R-:W-:Y:S04]  /*4a140*/  STS.U16 [R30+UR5+0x4740], R50 ;  /* 0x004740321e007988 */ /* 0x000fe80008000405 */
[----:B------:R0:W-:Y:S04]  /*4a150*/  STS.U16 [R30+UR5+0x4780], R54 ;  /* 0x004780361e007988 */ /* 0x0001e80008000405 */
[----:B------:R-:W-:Y:S04]  /*4a160*/  STS.U16 [R30+UR5+0x47c0], R51 ;  /* 0x0047c0331e007988 */ /* 0x000fe80008000405 */
[----:B0-----:R-:W4:Y:S04]  /*4a170*/  LDL.LU R54, [R1+0x1278] ;  /* 0x0012780001367983 */ /* 0x001f280000300800 */
[----:B------:R0:W-:Y:S04]  /*4a180*/  STS.U16 [R30+UR5+0x4e40], R55 ;  /* 0x004e40371e007988 */ /* 0x0001e80008000405 */
[----:B------:R-:W4:Y:S04]  /*4a190*/  LDL.LU R50, [R1+0x1274] ;  /* 0x0012740001327983 */ /* 0x000f280000300800 */
[----:B0-----:R-:W4:Y:S04]  /*4a1a0*/  LDL.LU R55, [R1+0x1270] ;  /* 0x0012700001377983 */ /* 0x001f280000300800 */
[----:B------:R-:W4:Y:S04]  /*4a1b0*/  LDL.LU R51, [R1+0x120c] ;  /* 0x00120c0001337983 */ /* 0x000f280000300800 */
[----:B--2---:R0:W-:Y:S04]  /*4a1c0*/  STS.U16 [R30+UR5+0x4e00], R56 ;  /* 0x004e00381e007988 */ /* 0x0041e80008000405 */
        /* <DEDUP_REMOVED lines=17> */
[----:B---3--:R0:W-:Y:S04]  /*4a2e0*/  STS.U16 [R30+UR5+0x4ec0], R2 ;  /* 0x004ec0021e007988 */ /* 0x0081e80008000405 */
[----:B------:R-:W3:Y:S04]  /*4a2f0*/  LDL.LU R48, [R1+0x1104] ;  /* 0x0011040001307983 */ /* 0x000ee80000300800 */
[----:B------:R-:W-:Y:S04]  /*4a300*/  STS.U16 [R30+UR5+0x4e80], R31 ;  /* 0x004e801f1e007988 */ /* 0x000fe80008000405 */
[----:B------:R-:W3:Y:S04]  /*4a310*/  LDL.LU R49, [R1+0x1100] ;  /* 0x0011000001317983 */ /* 0x000ee80000300800 */
[----:B------:R1:W-:Y:S04]  /*4a320*/  STS.U16 [R30+UR5+0x4f40], R53 ;  /* 0x004f40351e007988 */ /* 0x0003e80008000405 */
[----:B0-----:R-:W3:Y:S04]  /*4a330*/  LDL.LU R2, [R1+0x10fc] ;  /* 0x0010fc0001027983 */ /* 0x001ee80000300800 */
[----:B-1----:R-:W3:Y:S04]  /*4a340*/  LDL.LU R53, [R1+0x10f8] ;  /* 0x0010f80001357983 */ /* 0x002ee80000300800 */
[----:B----4-:R0:W-:Y:S04]  /*4a350*/  STS.U16 [R30+UR5+0x4f00], R54 ;  /* 0x004f00361e007988 */ /* 0x0101e80008000405 */
[----:B------:R-:W4:Y:S04]  /*4a360*/  LDL.LU R31, [R1+0x10f4] ;  /* 0x0010f400011f7983 */ /* 0x000f280000300800 */
[----:B------:R-:W-:Y:S04]  /*4a370*/  STS.U16 [R30+UR5+0x4fc0], R50 ;  /* 0x004fc0321e007988 */ /* 0x000fe80008000405 */
[----:B0-----:R-:W4:Y:S04]  /*4a380*/  LDL.LU R54, [R1+0x10f0] ;  /* 0x0010f00001367983 */ /* 0x001f280000300800 */
[----:B------:R0:W-:Y:S04]  /*4a390*/  STS.U16 [R30+UR5+0x4f80], R55 ;  /* 0x004f80371e007988 */ /* 0x0001e80008000405 */
[----:B0-----:R-:W4:Y:S04]  /*4a3a0*/  LDL.LU R55, [R1+0x108c] ;  /* 0x00108c0001377983 */ /* 0x001f280000300800 */
[----:B------:R0:W-:Y:S04]  /*4a3b0*/  STS.U16 [R30+UR5+0x5600], R51 ;  /* 0x005600331e007988 */ /* 0x0001e80008000405 */
[----:B------:R-:W4:Y:S04]  /*4a3c0*/  LDL.LU R50, [R1+0x1088] ;  /* 0x0010880001327983 */ /* 0x000f280000300800 */
[----:B0-----:R-:W4:Y:S04]  /*4a3d0*/  LDL.LU R51, [R1+0x1078] ;  /* 0x0010780001337983 */ /* 0x001f280000300800 */
[----:B--2---:R0:W-:Y:S04]  /*4a3e0*/  STS.U16 [R30+UR5+0x5640], R56 ;  /* 0x005640381e007988 */ /* 0x0041e80008000405 */
[----:B------:R-:W-:Y:S04]  /*4a3f0*/  STS.U16 [R30+UR5+0x5680], R5 ;  /* 0x005680051e007988 */ /* 0x000fe80008000405 */
[----:B0-----:R-:W2:Y:S04]  /*4a400*/  LDL.LU R56, [R1+0x1074] ;  /* 0x0010740001387983 */ /* 0x001ea80000300800 */
        /* <DEDUP_REMOVED lines=15> */
[----:B---3--:R-:W-:Y:S04]  /*4a500*/  STS.U16 [R30+UR5+0x6680], R48 ;  /* 0x006680301e007988 */ /* 0x008fe80008000405 */
[----:B------:R-:W-:Y:S04]  /*4a510*/  STS.U16 [R30+UR5+0x66c0], R49 ;  /* 0x0066c0311e007988 */ /* 0x000fe80008000405 */
[----:B------:R-:W-:Y:S04]  /*4a520*/  STS.U16 [R30+UR5+0x6700], R2 ;  /* 0x006700021e007988 */ /* 0x000fe80008000405 */
[----:B------:R0:W-:Y:S04]  /*4a530*/  STS.U16 [R30+UR5+0x6740], R53 ;  /* 0x006740351e007988 */ /* 0x0001e80008000405 */
[----:B0-----:R-:W3:Y:S04]  /*4a540*/  LDL.LU R53, [R1+0x1070] ;  /* 0x0010700001357983 */ /* 0x001ee80000300800 */
[----:B----4-:R-:W-:Y:S04]  /*4a550*/  STS.U16 [R30+UR5+0x6780], R31 ;  /* 0x0067801f1e007988 */ /* 0x010fe80008000405 */
[----:B------:R0:W-:Y:S04]  /*4a560*/  STS.U16 [R30+UR5+0x67c0], R54 ;  /* 0x0067c0361e007988 */ /* 0x0001e80008000405 */
[----:B------:R-:W4:Y:S04]  /*4a570*/  LDL.LU R2, [R1+0x106c] ;  /* 0x00106c0001027983 */ /* 0x000f280000300800 */
        /* <DEDUP_REMOVED lines=24> */
[----:B0-----:R-:W4:Y:S04]  /*4a700*/  LDL.LU R50, [R1+0xef4] ;  /* 0x000ef40001327983 */ /* 0x001f280000300800 */
[----:B--2---:R0:W-:Y:S04]  /*4a710*/  STS.U16 [R30+UR5+0x6e80], R56 ;  /* 0x006e80381e007988 */ /* 0x0041e80008000405 */
[----:B0-----:R-:W2:Y:S04]  /*4a720*/  LDL.LU R56, [R1+0xef0] ;  /* 0x000ef00001387983 */ /* 0x001ea80000300800 */
[----:B------:R-:W2:Y:S04]  /*4a730*/  LDL.LU R51, [R1+0xeec] ;  /* 0x000eec0001337983 */ /* 0x000ea80000300800 */
[----:B---3--:R0:W-:Y:S04]  /*4a740*/  STS.U16 [R30+UR5+0x6f40], R53 ;  /* 0x006f40351e007988 */ /* 0x0081e80008000405 */
[----:B0-----:R-:W3:Y:S04]  /*4a750*/  LDL.LU R53, [R1+0xee8] ;  /* 0x000ee80001357983 */ /* 0x001ee80000300800 */
[----:B----4-:R-:W-:Y:S04]  /*4a760*/  STS.U16 [R30+UR5+0x6f00], R2 ;  /* 0x006f00021e007988 */ /* 0x010fe80008000405 */
[----:B------:R0:W-:Y:S04]  /*4a770*/  STS.U16 [R30+UR5+0x6fc0], R54 ;  /* 0x006fc0361e007988 */ /* 0x0001e80008000405 */
[----:B------:R1:W-:Y:S04]  /*4a780*/  STS.U16 [R30+UR5+0x6f80], R31 ;  /* 0x006f801f1e007988 */ /* 0x0003e80008000405 */
[----:B0-----:R-:W4:Y:S04]  /*4a790*/  LDL.LU R54, [R1+0xee4] ;  /* 0x000ee40001367983 */ /* 0x001f280000300800 */
        /* <DEDUP_REMOVED lines=19> */
[----:B-1----:R-:W4:Y:S04]  /*4a8d0*/  LDL.LU R31, [R1+0xe7c] ;  /* 0x000e7c00011f7983 */ /* 0x002f280000300800 */
[----:B------:R-:W-:Y:S04]  /*4a8e0*/  STS.U16 [R30+UR5+0x8680], R49 ;  /* 0x008680311e007988 */ /* 0x000fe80008000405 */
[----:B0-----:R-:W4:Y:S04]  /*4a8f0*/  LDL.LU R55, [R1+0xe78] ;  /* 0x000e780001377983 */ /* 0x001f280000300800 */
[----:B------:R-:W-:Y:S04]  /*4a900*/  STS.U16 [R30+UR5+0x86c0], R50 ;  /* 0x0086c0321e007988 */ /* 0x000fe80008000405 */
[----:B--2---:R0:W-:Y:S04]  /*4a910*/  STS.U16 [R30+UR5+0x8700], R56 ;  /* 0x008700381e007988 */ /* 0x0041e80008000405 */
[----:B0-----:R-:W2:Y:S04]  /*4a920*/  LDL.LU R56, [R1+0xe74] ;  /* 0x000e740001387983 */ /* 0x001ea80000300800 */
[----:B------:R-:W-:Y:S04]  /*4a930*/  STS.U16 [R30+UR5+0x8740], R51 ;  /* 0x008740331e007988 */ /* 0x000fe80008000405 */
[----:B------:R-:W2:Y:S04]  /*4a940*/  LDL.LU R50, [R1+0xe70] ;  /* 0x000e700001327983 */ /* 0x000ea80000300800 */
[----:B---3--:R0:W-:Y:S04]  /*4a950*/  STS.U16 [R30+UR5+0x8780], R53 ;  /* 0x008780351e007988 */ /* 0x0081e80008000405 */
[----:B0-----:R-:W3:Y:S04]  /*4a960*/  LDL.LU R53, [R1+0xe6c] ;  /* 0x000e6c0001357983 */ /* 0x001ee80000300800 */
[----:B----4-:R0:W-:Y:S04]  /*4a970*/  STS.U16 [R30+UR5+0x87c0], R54 ;  /* 0x0087c0361e007988 */ /* 0x0101e80008000405 */
        /* <DEDUP_REMOVED lines=28> */
[----:B------:R-:W-:Y:S04]  /*4ab40*/  STS.U16 [R30+UR5+0x8f40], R50 ;  /* 0x008f40321e007988 */ /* 0x000fe80008000405 */
[----:B---3--:R0:W-:Y:S04]  /*4ab50*/  STS.U16 [R30+UR5+0x8f00], R53 ;  /* 0x008f00351e007988 */ /* 0x0081e80008000405 */
[----:B0-----:R-:W3:Y:S04]  /*4ab60*/  LDL.LU R53, [R1+0x480] ;  /* 0x0004800001357983 */ /* 0x001ee80000300800 */
[----:B----4-:R0:W-:Y:S04]  /*4ab70*/  STS.U16 [R30+UR5+0x8fc0], R51 ;  /* 0x008fc0331e007988 */ /* 0x0101e80008000405 */
        /* <DEDUP_REMOVED lines=21> */
[----:B-1----:R-:W4:Y:S04]  /*4acd0*/  LDL.LU R54, [R1+0x3f4] ;  /* 0x0003f40001367983 */ /* 0x002f280000300800 */
[----:B------:R-:W-:Y:S04]  /*4ace0*/  STS.U16 [R30+UR5+0xa680], R2 ;  /* 0x00a680021e007988 */ /* 0x000fe80008000405 */
[----:B------:R0:W-:Y:S04]  /*4acf0*/  STS.U16 [R30+UR5+0xa6c0], R55 ;  /* 0x00a6c0371e007988 */ /* 0x0001e80008000405 */
[----:B------:R-:W-:Y:S04]  /*4ad00*/  STS.U16 [R30+UR5+0xa700], R31 ;  /* 0x00a7001f1e007988 */ /* 0x000fe80008000405 */
[----:B0-----:R-:W4:Y:S04]  /*4ad10*/  LDL.LU R55, [R1+0x3f0] ;  /* 0x0003f00001377983 */ /* 0x001f280000300800 */
[----:B------:R-:W4:Y:S04]  /*4ad20*/  LDL.LU R2, [R1+0x3ec] ;  /* 0x0003ec0001027983 */ /* 0x000f280000300800 */
[----:B--2---:R0:W-:Y:S04]  /*4ad30*/  STS.U16 [R30+UR5+0xa740], R56 ;  /* 0x00a740381e007988 */ /* 0x0041e80008000405 */
[----:B0-----:R-:W2:Y:S04]  /*4ad40*/  LDL.LU R56, [R1+0x3e8] ;  /* 0x0003e80001387983 */ /* 0x001ea80000300800 */
[----:B------:R-:W2:Y:S04]  /*4ad50*/  LDL.LU R31, [R1+0x3e4] ;  /* 0x0003e400011f7983 */ /* 0x000ea80000300800 */
[----:B---3--:R0:W-:Y:S04]  /*4ad60*/  STS.U16 [R30+UR5+0xa780], R53 ;  /* 0x00a780351e007988 */ /* 0x0081e80008000405 */
        /* <DEDUP_REMOVED lines=19> */
[----:B------:R1:W-:Y:S04]  /*4aea0*/  STS.U16 [R30+UR5+0xae40], R51 ;  /* 0x00ae40331e007988 */ /* 0x0003e80008000405 */
[----:B------:R-:W4:Y:S04]  /*4aeb0*/  LDL.LU R49, [R1+0x268] ;  /* 0x0002680001317983 */ /* 0x000f280000300800 */
[----:B------:R1:W-:Y:S04]  /*4aec0*/  STS.U16 [R30+UR5+0xae00], R54 ;  /* 0x00ae00361e007988 */ /* 0x0003e80008000405 */
[----:B0-----:R-:W4:Y:S04]  /*4aed0*/  LDL.LU R50, [R1+0x264] ;  /* 0x0002640001327983 */ /* 0x001f280000300800 */
[----:B-1----:R-:W4:Y:S04]  /*4aee0*/  LDL.LU R51, [R1+0x260] ;  /* 0x0002600001337983 */ /* 0x002f280000300800 */
[----:B------:R-:W4:Y:S04]  /*4aef0*/  LDL.LU R54, [R1+0x25c] ;  /* 0x00025c0001367983 */ /* 0x000f280000300800 */
[----:B------:R0:W-:Y:S04]  /*4af00*/  STS.U16 [R30+UR5+0xaec0], R55 ;  /* 0x00aec0371e007988 */ /* 0x0001e80008000405 */
[----:B------:R-:W-:Y:S04]  /*4af10*/  STS.U16 [R30+UR5+0xae80], R2 ;  /* 0x00ae80021e007988 */ /* 0x000fe80008000405 */
[----:B0-----:R-:W4:Y:S04]  /*4af20*/  LDL.LU R55, [R1+0x258] ;  /* 0x0002580001377983 */ /* 0x001f280000300800 */
[----:B--2---:R0:W-:Y:S04]  /*4af30*/  STS.U16 [R30+UR5+0xaf40], R56 ;  /* 0x00af40381e007988 */ /* 0x0041e80008000405 */
[----:B0-----:R-:W2:Y:S04]  /*4af40*/  LDL.LU R56, [R1+0x254] ;  /* 0x0002540001387983 */ /* 0x001ea80000300800 */
[----:B------:R-:W2:Y:S04]  /*4af50*/  LDL.LU R2, [R1+0x250] ;  /* 0x0002500001027983 */ /* 0x000ea80000300800 */
[----:B------:R0:W-:Y:S04]  /*4af60*/  STS.U16 [R30+UR5+0xaf00], R31 ;  /* 0x00af001f1e007988 */ /* 0x0001e80008000405 */
[----:B0-----:R-:W2:Y:S04]  /*4af70*/  LDL.LU R31, [R1+0x24c] ;  /* 0x00024c00011f7983 */ /* 0x001ea80000300800 */
[----:B---3--:R0:W-:Y:S04]  /*4af80*/  STS.U16 [R30+UR5+0xafc0], R53 ;  /* 0x00afc0351e007988 */ /* 0x0081e80008000405 */
[----:B------:R-:W-:Y:S04]  /*4af90*/  STS.U16 [R30+UR5+0xaf80], R5 ;  /* 0x00af80051e007988 */ /* 0x000fe80008000405 */
        /* <DEDUP_REMOVED lines=21> */
[----:B------:R1:W-:Y:S04]  /*4b0f0*/  STS.U16 [R30+UR5+0xc6c0], R54 ;  /* 0x00c6c0361e007988 */ /* 0x0003e80008000405 */
[----:B0-----:R-:W4:Y:S04]  /*4b100*/  LDL.LU R51, [R1+0x1e0] ;  /* 0x0001e00001337983 */ /* 0x001f280000300800 */
[----:B------:R0:W-:Y:S04]  /*4b110*/  STS.U16 [R30+UR5+0xc700], R55 ;  /* 0x00c700371e007988 */ /* 0x0001e80008000405 */
[----:B-1----:R-:W4:Y:S04]  /*4b120*/  LDL.LU R54, [R1+0x1dc] ;  /* 0x0001dc0001367983 */ /* 0x002f280000300800 */
[----:B0-----:R-:W4:Y:S04]  /*4b130*/  LDL.LU R55, [R1+0x1d8] ;  /* 0x0001d80001377983 */ /* 0x001f280000300800 */
        /* <DEDUP_REMOVED lines=20> */
[----:B------:R-:W-:Y:S04]  /*4b280*/  STS.U16 [R30+UR5+0xc7c0], R31 ;  /* 0x00c7c01f1e007988 */ /* 0x000fe80008000405 */
[----:B0-----:R-:W2:Y:S04]  /*4b290*/  LDL.LU R2, [R1+0xcc] ;  /* 0x0000cc0001027983 */ /* 0x001ea80000300800 */
[----:B---3--:R0:W-:Y:S04]  /*4b2a0*/  STS.U16 [R30+UR5+0xce40], R53 ;  /* 0x00ce40351e007988 */ /* 0x0081e80008000405 */
[----:B------:R1:W-:Y:S04]  /*4b2b0*/  STS.U16 [R30+UR5+0xce00], R4 ;  /* 0x00ce00041e007988 */ /* 0x0003e80008000405 */
[----:B0-----:R-:W3:Y:S04]  /*4b2c0*/  LDL.LU R53, [R1+0x68] ;  /* 0x0000680001357983 */ /* 0x001ee80000300800 */
[----:B------:R-:W3:Y:S04]  /*4b2d0*/  LDL.LU R31, [R1+0x64] ;  /* 0x00006400011f7983 */ /* 0x000ee80000300800 */
[----:B------:R-:W3:Y:S04]  /*4b2e0*/  LDL.LU R5, [R1+0x60] ;  /* 0x0000600001057983 */ /* 0x000ee80000300800 */
[----:B-1----:R-:W3:Y:S04]  /*4b2f0*/  LDL.LU R4, [R1+0x5c] ;  /* 0x00005c0001047983 */ /* 0x002ee80000300800 */
[----:B----4-:R0:W-:Y:S04]  /*4b300*/  STS.U16 [R30+UR5+0xcec0], R51 ;  /* 0x00cec0331e007988 */ /* 0x0101e80008000405 */
[----:B------:R1:W-:Y:S04]  /*4b310*/  STS.U16 [R30+UR5+0xce80], R54 ;  /* 0x00ce80361e007988 */ /* 0x0003e80008000405 */
[----:B0-----:R-:W4:Y:S04]  /*4b320*/  LDL.LU R51, [R1+0x58] ;  /* 0x0000580001337983 */ /* 0x001f280000300800 */
[----:B------:R0:W-:Y:S04]  /*4b330*/  STS.U16 [R30+UR5+0xcf40], R55 ;  /* 0x00cf40371e007988 */ /* 0x0001e80008000405 */
[----:B-1----:R-:W4:Y:S04]  /*4b340*/  LDL.LU R54, [R1+0x54] ;  /* 0x0000540001367983 */ /* 0x002f280000300800 */
[----:B0-----:R-:W4:Y:S04]  /*4b350*/  LDL.LU R55, [R1+0x50] ;  /* 0x0000500001377983 */ /* 0x001f280000300800 */
[----:B--2---:R0:W-:Y:S04]  /*4b360*/  STS.U16 [R30+UR5+0xcf00], R56 ;  /* 0x00cf00381e007988 */ /* 0x0041e80008000405 */
[----:B------:R1:W-:Y:S04]  /*4b370*/  STS.U16 [R30+UR5+0xcfc0], R40 ;  /* 0x00cfc0281e007988 */ /* 0x0003e80008000405 */
[----:B------:R2:W-:Y:S04]  /*4b380*/  STS.U16 [R30+UR5+0xcf80], R42 ;  /* 0x00cf802a1e007988 */ /* 0x0005e80008000405 */
[----:B------:R2:W-:Y:S04]  /*4b390*/  STS.U16 [R30+UR5+0xd600], R20 ;  /* 0x00d600141e007988 */ /* 0x0005e80008000405 */
[----:B------:R2:W-:Y:S04]  /*4b3a0*/  STS.U16 [R30+UR5+0xd640], R0 ;  /* 0x00d640001e007988 */ /* 0x0005e80008000405 */
[----:B------:R2:W-:Y:S04]  /*4b3b0*/  STS.U16 [R30+UR5+0xd680], R19 ;  /* 0x00d680131e007988 */ /* 0x0005e80008000405 */
[----:B0-----:R-:W4:Y:S04]  /*4b3c0*/  LDL.LU R56, [R1+0x4c] ;  /* 0x00004c0001387983 */ /* 0x001f280000300800 */
[----:B-1----:R-:W4:Y:S04]  /*4b3d0*/  LDL.LU R40, [R1+0x431c] ;  /* 0x00431c0001287983 */ /* 0x002f280000300800 */
[----:B--2---:R-:W2:Y:S04]  /*4b3e0*/  LDL.LU R42, [R1+0x4318] ;  /* 0x00431800012a7983 */ /* 0x004ea80000300800 */
        /* <DEDUP_REMOVED lines=23> */
[----:B---3--:R-:W3:Y:S04]  /*4b560*/  LDL.LU R47, [R1+0x42e8] ;  /* 0x0042e800012f7983 */ /* 0x008ee80000300800 */
[----:B------:R-:W3:Y:S04]  /*4b570*/  LDL.LU R48, [R1+0x42e4] ;  /* 0x0042e40001307983 */ /* 0x000ee80000300800 */
[----:B------:R-:W2:Y:S04]  /*4b580*/  LDL.LU R49, [R1+0x42e0] ;  /* 0x0042e00001317983 */ /* 0x000ea80000300800 */
[----:B------:R-:W3:Y:S04]  /*4b590*/  LDL.LU R50, [R1+0x42dc] ;  /* 0x0042dc0001327983 */ /* 0x000ee80000300800 */
[----:B------:R0:W-:Y:S04]  /*4b5a0*/  STS.U16 [R30+UR5+0xdf80], R2 ;  /* 0x00df80021e007988 */ /* 0x0001e80008000405 */
[----:B------:R1:W-:Y:S04]  /*4b5b0*/  STS.U16 [R30+UR5+0xe600], R53 ;  /* 0x00e600351e007988 */ /* 0x0003e80008000405 */
[----:B0-----:R-:W2:Y:S04]  /*4b5c0*/  LDL.LU R2, [R1+0x42d8] ;  /* 0x0042d80001027983 */ /* 0x001ea80000300800 */
[----:B------:R-:W-:Y:S04]  /*4b5d0*/  STS.U16 [R30+UR5+0xe640], R31 ;  /* 0x00e6401f1e007988 */ /* 0x000fe80008000405 */
[----:B------:R0:W-:Y:S04]  /*4b5e0*/  STS.U16 [R30+UR5+0xe680], R5 ;  /* 0x00e680051e007988 */ /* 0x0001e80008000405 */
[----:B-1----:R-:W2:Y:S04]  /*4b5f0*/  LDL.LU R53, [R1+0x42d4] ;  /* 0x0042d40001357983 */ /* 0x002ea80000300800 */
[----:B------:R1:W-:Y:S04]  /*4b600*/  STS.U16 [R30+UR5+0xe6c0], R4 ;  /* 0x00e6c0041e007988 */ /* 0x0003e80008000405 */
[----:B0-----:R-:W2:Y:S04]  /*4b610*/  LDL R5, [R1+0x3a20] ;  /* 0x003a200001057983 */ /* 0x001ea80000100800 */
[----:B-1----:R-:W2:Y:S01]  /*4b620*/  LDL R4, [R1+0x3a24] ;  /* 0x003a240001047983 */ /* 0x002ea20000100800 */
[----:B------:R-:W-:-:S03]  /*4b630*/  LOP3.LUT R31, R52, 0x60, RZ, 0xfc, !PT ;  /* 0x00000060341f7812 */ /* 0x000fc600078efcff */
[----:B----4-:R-:W-:Y:S04]  /*4b640*/  STS.U16 [R30+UR5+0xe700], R51 ;  /* 0x00e700331e007988 */ /* 0x010fe80008000405 */
[----:B------:R0:W-:Y:S04]  /*4b650*/  STS.U16 [R30+UR5+0xe740], R54 ;  /* 0x00e740361e007988 */ /* 0x0001e80008000405 */
[----:B------:R1:W-:Y:S04]  /*4b660*/  STS.U16 [R30+UR5+0xe780], R55 ;  /* 0x00e780371e007988 */ /* 0x0003e80008000405 */
[----:B0-----:R-:W4:Y:S04]  /*4b670*/  LDL.LU R54, [R1+0x42d0] ;  /* 0x0042d00001367983 */ /* 0x001f280000300800 */
[----:B-1----:R-:W4:Y:S04]  /*4b680*/  LDL.LU R55, [R1+0x42cc] ;  /* 0x0042cc0001377983 */ /* 0x002f280000300800 */
[----:B------:R0:W-:Y:S04]  /*4b690*/  STS.U16 [R30+UR5+0xe7c0], R56 ;  /* 0x00e7c0381e007988 */ /* 0x0001e80008000405 */
[----:B0-----:R-:W4:Y:S01]  /*4b6a0*/  LDL.LU R56, [R1+0x42c8] ;  /* 0x0042c80001387983 */ /* 0x001f220000300800 */
[----:B---3--:R-:W-:-:S02]  /*4b6b0*/  PRMT R50, RZ, 0x7610, R50 ;  /* 0x00007610ff327816 */ /* 0x008fc40000000032 */
[----:B--2---:R-:W-:-:S13]  /*4b6c0*/  ISETP.GE.AND P2, PT, R31, R2, PT ;  /* 0x000000021f00720c */ /* 0x004fda0003f46270 */
[----:B------:R-:W2:Y:S04]  /*4b6d0*/  @!P2 LDG.E.U16 R50, desc[UR10][R4.64] ;  /* 0x0000000a0432a981 */ /* 0x000ea8000c1e1500 */
[----:B----4-:R-:W-:Y:S04]  /*4b6e0*/  STS.U16 [R30+UR5+0xee40], R56 ;  /* 0x00ee40381e007988 */ /* 0x010fe80008000405 */
[----:B------:R-:W-:Y:S04]  /*4b6f0*/  STS.U16 [R30+UR5+0xee00], R55 ;  /* 0x00ee00371e007988 */ /* 0x000fe80008000405 */
[----:B------:R-:W-:Y:S04]  /*4b700*/  STS.U16 [R30+UR5+0xeec0], R54 ;  /* 0x00eec0361e007988 */ /* 0x000fe80008000405 */
[----:B------:R0:W-:Y:S04]  /*4b710*/  STS.U16 [R30+UR5+0xee80], R53 ;  /* 0x00ee80351e007988 */ /* 0x0001e80008000405 */
[----:B0-----:R-:W3:Y:S04]  /*4b720*/  LDL.LU R30, [R1+0x42c4] ;  /* 0x0042c400011e7983 */ /* 0x001ee80000300800 */
[----:B--2---:R0:W-:Y:S04]  /*4b730*/  STL [R1+0x314], R50 ;  /* 0x0003143201007387 */ /* 0x0041e80000100800 */
[----:B0-----:R-:W2:Y:S04]  /*4b740*/  LDL.LU R50, [R1+0x42c0] ;  /* 0x0042c00001327983 */ /* 0x001ea80000300800 */
[----:B------:R-:W4:Y:S04]  /*4b750*/  LDL R4, [R1+0x3a30] ;  /* 0x003a300001047983 */ /* 0x000f280000100800 */
[----:B------:R-:W4:Y:S01]  /*4b760*/  LDL R5, [R1+0x3a34] ;  /* 0x003a340001057983 */ /* 0x000f220000100800 */
[----:B------:R-:W-:-:S04]  /*4b770*/  LOP3.LUT R51, R52, 0x20, RZ, 0xfc, !PT ;  /* 0x0000002034337812 */ /* 0x000fc800078efcff */
[----:B------:R-:W-:Y:S02]  /*4b780*/  ISETP.GE.AND P3, PT, R51, R2, PT ;  /* 0x000000023300720c */ /* 0x000fe40003f66270 */
[----:B---3--:R-:W-:-:S11]  /*4b790*/  PRMT R30, RZ, 0x7610, R30 ;  /* 0x00007610ff1e7816 */ /* 0x008fd6000000001e */
[----:B----4-:R-:W-:-:S04]  /*4b7a0*/  @!P3 LOP3.LUT R5, R5, R4, RZ, 0x3c, !PT ;  /* 0x000000040505b212 */ /* 0x010fc800078e3cff */
[----:B------:R-:W-:-:S04]  /*4b7b0*/  @!P3 LOP3.LUT R4, R5, R4, RZ, 0x3c, !PT ;  /* 0x000000040504b212 */ /* 0x000fc800078e3cff */
[----:B------:R-:W-:-:S05]  /*4b7c0*/  @!P3 LOP3.LUT R5, R5, R4, RZ, 0x3c, !PT ;  /* 0x000000040505b212 */ /* 0x000fca00078e3cff */
[----:B------:R-:W3:Y:S01]  /*4b7d0*/  @!P3 LDG.E.U16 R30, desc[UR10][R4.64] ;  /* 0x0000000a041eb981 */ /* 0x000ee2000c1e1500 */
[----:B------:R-:W-:-:S04]  /*4b7e0*/  LOP3.LUT R52, R52, 0x40, RZ, 0xfc, !PT ;  /* 0x0000004034347812 */ /* 0x000fc800078efcff */
[----:B------:R-:W-:Y:S01]  /*4b7f0*/  ISETP.GE.AND P4, PT, R52, R2, PT ;  /* 0x000000023400720c */ /* 0x000fe20003f86270 */
[----:B---3--:R0:W-:Y:S04]  /*4b800*/  STL [R1+0x310], R30 ;  /* 0x0003101e01007387 */ /* 0x0081e80000100800 */
[----:B0-----:R-:W3:Y:S04]  /*4b810*/  LDL.LU R30, [R1+0x42bc] ;  /* 0x0042bc00011e7983 */ /* 0x001ee80000300800 */
[----:B------:R-:W4:Y:S04]  /*4b820*/  LDL R4, [R1+0x3a28] ;  /* 0x003a280001047983 */ /* 0x000f280000100800 */
[----:B------:R-:W4:Y:S01]  /*4b830*/  LDL R5, [R1+0x3a2c] ;  /* 0x003a2c0001057983 */ /* 0x000f220000100800 */
[----:B--2---:R-:W-:-:S02]  /*4b840*/  PRMT R50, RZ, 0x7610, R50 ;  /* 0x00007610ff327816 */ /* 0x004fc40000000032 */
[----:B----4-:R-:W-:-:S04]  /*4b850*/  @!P4 LOP3.LUT R5, R5, R4, RZ, 0x3c, !PT ;  /* 0x000000040505c212 */ /* 0x010fc800078e3cff */
[----:B------:R-:W-:-:S04]  /*4b860*/  @!P4 LOP3.LUT R4, R5, R4, RZ, 0x3c, !PT ;  /* 0x000000040504c212 */ /* 0x000fc800078e3cff */
[----:B------:R-:W-:-:S05]  /*4b870*/  @!P4 LOP3.LUT R5, R5, R4, RZ, 0x3c, !PT ;  /* 0x000000040505c212 */ /* 0x000fca00078e3cff */
[----:B------:R-:W2:Y:S01]  /*4b880*/  @!P4 LDG.E.U16 R50, desc[UR10][R4.64] ;  /* 0x0000000a0432c981 */ /* 0x000ea2000c1e1500 */
[----:B------:R-:W-:-:S03]  /*4b890*/  ISETP.GE.AND P1, PT, R52, R2, PT ;  /* 0x000000023400720c */ /* 0x000fc60003f26270 */
[----:B--2---:R0:W-:Y:S04]  /*4b8a0*/  STL [R1+0x30c], R50 ;  /* 0x00030c3201007387 */ /* 0x0041e80000100800 */
[----:B0-----:R-:W2:Y:S04]  /*4b8b0*/  LDL.LU R50, [R1+0x42b8] ;  /* 0x0042b80001327983 */ /* 0x001ea80000300800 */
[----:B------:R-:W4:Y:S04]  /*4b8c0*/  LDL R4, [R1+0x39a8] ;  /* 0x0039a80001047983 */ /* 0x000f280000100800 */
[----:B------:R-:W4:Y:S01]  /*4b8d0*/  LDL R5, [R1+0x39ac] ;  /* 0x0039ac0001057983 */ /* 0x000f220000100800 */
[----:B---3--:R-:W-:-:S02]  /*4b8e0*/  PRMT R30, RZ, 0x7610, R30 ;  /* 0x00007610ff1e7816 */ /* 0x008fc4000000001e */
[----:B----4-:R-:W-:-:S04]  /*4b8f0*/  @!P1 LOP3.LUT R5, R5, R4, RZ, 0x3c, !PT ;  /* 0x0000000405059212 */ /* 0x010fc800078e3cff */
[----:B------:R-:W-:-:S04]  /*4b900*/  @!P1 LOP3.LUT R4, R5, R4, RZ, 0x3c, !PT ;  /* 0x0000000405049212 */ /* 0x000fc800078e3cff */
[----:B------:R-:W-:-:S05]  /*4b910*/  @!P1 LOP3.LUT R5, R5, R4, RZ, 0x3c, !PT ;  /* 0x0000000405059212 */ /* 0x000fca00078e3cff */
[----:B------:R-:W3:Y:S01]  /*4b920*/  @!P1 LDG.E.U16 R30, desc[UR10][R4.64] ;  /* 0x0000000a041e9981 */ /* 0x000ee2000c1e1500 */
[----:B------:R-:W-:-:S03]  /*4b930*/  ISETP.GE.AND P2, PT, R31, R2, PT ;  /* 0x000000021f00720c */ /* 0x000fc60003f46270 */
        /* <DEDUP_REMOVED lines=1164> */
[----:B------:R-:W-:-:S02]  /*50200*/  PRMT R3, RZ, 0x7610, R3 ;  /* 0x00007610ff037816 */ /* 0x000fc40000000003 */
[----:B----4-:R-:W-:-:S04]  /*50210*/  @!P4 LOP3.LUT R5, R5, R4, RZ, 0x3c, !PT ;  /* 0x000000040505c212 */ /* 0x010fc800078e3cff */
[----:B------:R-:W-:-:S04]  /*50220*/  @!P4 LOP3.LUT R4, R5, R4, RZ, 0x3c, !PT ;  /* 0x000000040504c212 */ /* 0x000fc800078e3cff */
[----:B------:R-:W-:-:S05]  /*50230*/  @!P4 LOP3.LUT R5, R5, R4, RZ, 0x3c, !PT ;  /* 0x000000040505c212 */ /* 0x000fca00078e3cff */
[----:B------:R0:W4:Y:S04]  /*50240*/  @!P4 LDG.E.U16 R3, desc[UR10][R4.64] ;  /* 0x0000000a0403c981 */ /* 0x000128000c1e1500 */
[----:B------:R-:W0:Y:S04]  /*50250*/  LDL R4, [R1+0x3940] ;  /* 0x0039400001047983 */ /* 0x000e280000100800 */
[----:B------:R-:W0:Y:S01]  /*50260*/  LDL R5, [R1+0x3944] ;  /* 0x0039440001057983 */ /* 0x000e220000100800 */
[----:B------:R-:W-:Y:S02]  /*50270*/  ISETP.GE.AND P1, PT, R31, R2, PT ;  /* 0x000000021f00720c */ /* 0x000fe40003f26270 */
[----:B------:R-:W-:-:S11]  /*50280*/  PRMT R49, RZ, 0x7610, R49 ;  /* 0x00007610ff317816 */ /* 0x000fd60000000031 */
[----:B0-----:R-:W-:-:S04]  /*50290*/  @!P1 LOP3.LUT R5, R5, R4, RZ, 0x3c, !PT ;  /* 0x0000000405059212 */ /* 0x001fc800078e3cff */
[----:B------:R-:W-:-:S04]  /*502a0*/  @!P1 LOP3.LUT R4, R5, R4, RZ, 0x3c, !PT ;  /* 0x0000000405049212 */ /* 0x000fc800078e3cff */
[----:B------:R-:W-:-:S05]  /*502b0*/  @!P1 LOP3.LUT R5, R5, R4, RZ, 0x3c, !PT ;  /* 0x0000000405059212 */ /* 0x000fca00078e3cff */
[----:B------:R-:W2:Y:S04]  /*502c0*/  @!P1 LDG.E.U16 R49, desc[UR10][R4.64] ;  /* 0x0000000a04319981 */ /* 0x000ea8000c1e1500 */
[----:B----4-:R0:W-:Y:S04]  /*502d0*/  STL [R1+0x19c], R3 ;  /* 0x00019c0301007387 */ /* 0x0101e80000100800 */
[----:B0-----:R-:W4:Y:S04]  /*502e0*/  LDL R3, [R1+0x3a3c] ;  /* 0x003a3c0001037983 */ /* 0x001f280000100800 */
[----:B--2---:R0:W-:Y:S04]  /*502f0*/  STL [R1+0x198], R49 ;  /* 0x0001983101007387 */ /* 0x0041e80000100800 */
[----:B0-----:R-:W2:Y:S04]  /*50300*/  LDL.LU R49, [R1+0x40e0] ;  /* 0x0040e00001317983 */ /* 0x001ea80000300800 */
[----:B------:R-:W3:Y:S04]  /*50310*/  LDL R4, [R1+0x3960] ;  /* 0x0039600001047983 */ /* 0x000ee80000100800 */
[----:B------:R-:W3:Y:S01]  /*50320*/  LDL R5, [R1+0x3964] ;  /* 0x0039640001057983 */ /* 0x000ee20000100800 */
[----:B------:R-:W-:-:S02]  /*50330*/  ISETP.GE.AND P5, PT, R31, R2, PT ;  /* 0x000000021f00720c */ /* 0x000fc40003fa6270 */
[----:B------:R-:W-:-:S11]  /*50340*/  PRMT R50, RZ, 0x7610, R50 ;  /* 0x00007610ff327816 */ /* 0x000fd60000000032 */
[----:B---3--:R-:W-:-:S04]  /*50350*/  @!P5 LOP3.LUT R5, R5, R4, RZ, 0x3c, !PT ;  /* 0x000000040505d212 */ /* 0x008fc800078e3cff */
        /* <DEDUP_REMOVED lines=12> */
[----:B------:R-:W4:Y:S01]  /*50420*/  @!P2 LDG.E.U16 R30, desc[UR10][R4.64] ;  /* 0x0000000a041ea981 */ /* 0x000f22000c1e1500 */
[-C--:B------:R-:W-:Y:S02]  /*50430*/  ISETP.GE.AND P1, PT, R51, R2.reuse, PT ;  /* 0x000000023300720c */ /* 0x080fe40003f26270 */
[-C--:B------:R-:W-:Y:S02]  /*50440*/  ISETP.GE.AND P2, PT, R52, R2.reuse, PT ;  /* 0x000000023400720c */ /* 0x080fe40003f46270 */
[CC--:B------:R-:W-:Y:S02]  /*50450*/  ISETP.GE.AND P3, PT, R31.reuse, R2.reuse, PT ;  /* 0x000000021f00720c */ /* 0x0c0fe40003f66270 */
[CC--:B------:R-:W-:Y:S02]  /*50460*/  ISETP.GE.AND P4, PT, R31.reuse, R2.reuse, PT ;  /* 0x000000021f00720c */ /* 0x0c0fe40003f86270 */
[CC--:B------:R-:W-:Y:S02]  /*50470*/  ISETP.GE.AND P5, PT, R31.reuse, R2.reuse, PT ;  /* 0x000000021f00720c */ /* 0x0c0fe40003fa6270 */
[----:B------:R-:W-:Y:S01]  /*50480*/  ISETP.GE.AND P6, PT, R31, R2, PT ;  /* 0x000000021f00720c */ /* 0x000fe20003fc6270 */
[----:B----4-:R0:W-:Y:S04]  /*50490*/  STL [R1+0x194], R30 ;  /* 0x0001941e01007387 */ /* 0x0101e80000100800 */
[----:B0-----:R-:W4:Y:S04]  /*504a0*/  LDL.LU R30, [R1+0x40d8] ;  /* 0x0040d800011e7983 */ /* 0x001f280000300800 */
[----:B------:R-:W2:Y:S04]  /*504b0*/  LDL.LU R51, [R1+0x40d4] ;  /* 0x0040d40001337983 */ /* 0x000ea80000300800 */
[----:B------:R-:W3:Y:S04]  /*504c0*/  LDL.LU R52, [R1+0x40d0] ;  /* 0x0040d00001347983 */ /* 0x000ee80000300800 */
[----:B------:R-:W2:Y:S04]  /*504d0*/  LDL.LU R31, [R1+0x40cc] ;  /* 0x0040cc00011f7983 */ /* 0x000ea80000300800 */
[----:B------:R-:W4:Y:S02]  /*504e0*/  LDL R2, [R1+0x3a38] ;  /* 0x003a380001027983 */ /* 0x000f240000100800 */
[----:B----4-:R-:W-:-:S02]  /*504f0*/  @!P0 LOP3.LUT R3, R3, R2, RZ, 0x3c, !PT ;  /* 0x0000000203038212 */ /* 0x010fc400078e3cff */
[----:B------:R-:W-:Y:S02]  /*50500*/  PRMT R30, RZ, 0x7610, R30 ;  /* 0x00007610ff1e7816 */ /* 0x000fe4000000001e */
[----:B------:R-:W-:-:S04]  /*50510*/  @!P0 LOP3.LUT R2, R3, R2, RZ, 0x3c, !PT ;  /* 0x0000000203028212 */ /* 0x000fc800078e3cff */
[----:B------:R-:W-:-:S05]  /*50520*/  @!P0 LOP3.LUT R3, R3, R2, RZ, 0x3c, !PT ;  /* 0x0000000203038212 */ /* 0x000fca00078e3cff */
[----:B------:R-:W4:Y:S04]  /*50530*/  @!P0 LDG.E.U16 R30, desc[UR10][R2.64] ;  /* 0x0000000a021e8981 */ /* 0x000f28000c1e1500 */
[----:B----4-:R0:W-:Y:S04]  /*50540*/  STL [R1+0x18c], R30 ;  /* 0x00018c1e01007387 */ /* 0x0101e80000100800 */
[----:B0-----:R-:W4:Y:S04]  /*50550*/  LDL.LU R30, [R1+0x40c8] ;  /* 0x0040c800011e7983 */ /* 0x001f280000300800 */
[----:B------:R-:W3:Y:S04]  /*50560*/  LDL R2, [R1+0x39b8] ;  /* 0x0039b80001027983 */ /* 0x000ee80000100800 */
[----:B------:R-:W3:Y:S01]  /*50570*/  LDL R3, [R1+0x39bc] ;  /* 0x0039bc0001037983 */ /* 0x000ee20000100800 */
[----:B--2---:R-:W-:-:S02]  /*50580*/  PRMT R31, RZ, 0x7610, R31 ;  /* 0x00007610ff1f7816 */ /* 0x004fc4000000001f */
[----:B---3--:R-:W-:-:S04]  /*50590*/  @!P0 LOP3.LUT R3, R3, R2, RZ, 0x3c, !PT ;  /* 0x0000000203038212 */ /* 0x008fc800078e3cff */
[----:B------:R-:W-:-:S04]  /*505a0*/  @!P0 LOP3.LUT R2, R3, R2, RZ, 0x3c, !PT ;  /* 0x0000000203028212 */ /* 0x000fc800078e3cff */
[----:B------:R-:W-:-:S05]  /*505b0*/  @!P0 LOP3.LUT R3, R3, R2, RZ, 0x3c, !PT ;  /* 0x0000000203038212 */ /* 0x000fca00078e3cff */
[----:B------:R-:W2:Y:S04]  /*505c0*/  @!P0 LDG.E.U16 R31, desc[UR10][R2.64] ;  /* 0x0000000a021f8981 */ /* 0x000ea8000c1e1500 */
[----:B--2---:R0:W-:Y:S04]  /*505d0*/  STL [R1+0x120], R31 ;  /* 0x0001201f01007387 */ /* 0x0041e80000100800 */
[----:B0-----:R-:W2:Y:S04]  /*505e0*/  LDL.LU R31, [R1+0x40c4] ;  /* 0x0040c400011f7983 */ /* 0x001ea80000300800 */
[----:B------:R-:W3:Y:S04]  /*505f0*/  LDL R2, [R1+0x39b0] ;  /* 0x0039b00001027983 */ /* 0x000ee80000100800 */
[----:B------:R-:W3:Y:S01]  /*50600*/  LDL R3, [R1+0x39b4] ;  /* 0x0039b40001037983 */ /* 0x000ee20000100800 */
[----:B----4-:R-:W-:-:S02]  /*50610*/  PRMT R30, RZ, 0x7610, R30 ;  /* 0x00007610ff1e7816 */ /* 0x010fc4000000001e */
[----:B---3--:R-:W-:-:S04]  /*50620*/  @!P1 LOP3.LUT R3, R3, R2, RZ, 0x3c, !PT ;  /* 0x0000000203039212 */ /* 0x008fc800078e3cff */
[----:B------:R-:W-:-:S04]  /*50630*/  @!P1 LOP3.LUT R2, R3, R2, RZ, 0x3c, !PT ;  /* 0x0000000203029212 */ /* 0x000fc800078e3cff */
[----:B------:R-:W-:-:S05]  /*50640*/  @!P1 LOP3.LUT R3, R3, R2, RZ, 0x3c, !PT ;  /* 0x0000000203039212 */ /* 0x000fca00078e3cff */
[----:B------:R-:W3:Y:S04]  /*50650*/  @!P1 LDG.E.U16 R30, desc[UR10][R2.64] ;  /* 0x0000000a021e9981 */ /* 0x000ee8000c1e1500 */
        /* <DEDUP_REMOVED lines=8> */
[----:B------:R-:W2:Y:S04]  /*506e0*/  @!P0 LDG.E.U16 R31, desc[UR10][R2.64] ;  /* 0x0000000a021f8981 */ /* 0x000ea8000c1e1500 */
        /* <DEDUP_REMOVED lines=101> */
[----:B--2---:R-:W-:Y:S02]  /*50d40*/  PRMT R31, RZ, 0x7610, R31 ;  /* 0x00007610ff1f7816 */ /* 0x004fe4000000001f */
        /* <DEDUP_REMOVED lines=42> */
[----:B------:R-:W-:-:S03]  /*50ff0*/  PRMT R4, RZ, 0x7610, R4 ;  /* 0x00007610ff047816 */ /* 0x000fc60000000004 */
[----:B--2---:R0:W-:Y:S04]  /*51000*/  STL [R1+0x8], R31 ;  /* 0x0000081f01007387 */ /* 0x0041e80000100800 */
[----:B0-----:R-:W2:Y:S04]  /*51010*/  LDL.LU R31, [R1+0x4080] ;  /* 0x00408000011f7983 */ /* 0x001ea80000300800 */
[----:B------:R-:W4:Y:S01]  /*51020*/  LDL R3, [R1+0x3c64] ;  /* 0x003c640001037983 */ /* 0x000f220000100800 */
[----:B------:R-:W-:Y:S01]  /*51030*/  @!P1 IMAD.MOV.U32 R2, RZ, RZ, R5 ;  /* 0x000000ffff029224 */ /* 0x000fe200078e0005 */
[----:B------:R-:W-:-:S02]  /*51040*/  PRMT R58, RZ, 0x7610, R58 ;  /* 0x00007610ff3a7816 */ /* 0x000fc4000000003a */
[----:B------:R-:W3:Y:S04]  /*51050*/  LDL R5, [R1+0x3ddc] ;  /* 0x003ddc0001057983 */ /* 0x000ee80000100800 */
[----:B----4-:R0:W4:Y:S04]  /*51060*/  @!P1 LDG.E.U16 R4, desc[UR10][R2.64] ;  /* 0x0000000a02049981 */ /* 0x010128000c1e1500 */
[----:B------:R-:W0:Y:S04]  /*51070*/  LDL R2, [R1+0x3cdc] ;  /* 0x003cdc0001027983 */ /* 0x000e280000100800 */
[----:B------:R-:W0:Y:S02]  /*51080*/  LDL R3, [R1+0x3ce8] ;  /* 0x003ce80001037983 */ /* 0x000e240000100800 */
[----:B0-----:R-:W-:-:S04]  /*51090*/  @!P0 LOP3.LUT R3, R3, R2, RZ, 0x3c, !PT ;  /* 0x0000000203038212 */ /* 0x001fc800078e3cff */
[----:B------:R-:W-:-:S04]  /*510a0*/  @!P0 LOP3.LUT R2, R3, R2, RZ, 0x3c, !PT ;  /* 0x0000000203028212 */ /* 0x000fc800078e3cff */
[----:B------:R-:W-:Y:S01]  /*510b0*/  @!P0 LOP3.LUT R3, R3, R2, RZ, 0x3c, !PT ;  /* 0x0000000203038212 */ /* 0x000fe200078e3cff */
[----:B----4-:R0:W-:Y:S04]  /*510c0*/  STL [R1+0x4], R4 ;  /* 0x0000040401007387 */ /* 0x0101e80000100800 */
[----:B------:R1:W4:Y:S01]  /*510d0*/  @!P0 LDG.E.U16 R58, desc[UR10][R2.64] ;  /* 0x0000000a023a8981 */ /* 0x000322000c1e1500 */
[----:B------:R-:W-:-:S03]  /*510e0*/  PRMT R54, RZ, 0x7610, R54 ;  /* 0x00007610ff367816 */ /* 0x000fc60000000036 */
[----:B0-----:R-:W2:Y:S04]  /*510f0*/  LDL R4, [R1+0x3de8] ;  /* 0x003de80001047983 */ /* 0x001ea80000100800 */
[----:B------:R-:W1:Y:S04]  /*51100*/  LDL R2, [R1+0x3ce4] ;  /* 0x003ce40001027983 */ /* 0x000e680000100800 */
[----:B------:R-:W1:Y:S02]  /*51110*/  LDL R3, [R1+0x3cf0] ;  /* 0x003cf00001037983 */ /* 0x000e640000100800 */
[----:B-1----:R-:W-:-:S04]  /*51120*/  @!P1 LOP3.LUT R3, R3, R2, RZ, 0x3c, !PT ;  /* 0x0000000203039212 */ /* 0x002fc800078e3cff */
[----:B------:R-:W-:-:S04]  /*51130*/  @!P1 LOP3.LUT R2, R3, R2, RZ, 0x3c, !PT ;  /* 0x0000000203029212 */ /* 0x000fc800078e3cff */
[----:B------:R-:W-:Y:S01]  /*51140*/  @!P1 LOP3.LUT R3, R3, R2, RZ, 0x3c, !PT ;  /* 0x0000000203039212 */ /* 0x000fe200078e3cff */
[----:B----4-:R-:W-:Y:S04]  /*51150*/  STL [R1+0x3fb4], R58 ;  /* 0x003fb43a01007387 */ /* 0x010fe80000100800 */
[----:B------:R0:W4:Y:S04]  /*51160*/  @!P1 LDG.E.U16 R54, desc[UR10][R2.64] ;  /* 0x0000000a02369981 */ /* 0x000128000c1e1500 */
[----:B------:R-:W0:Y:S04]  /*51170*/  LDL R2, [R1+0x3d5c] ;  /* 0x003d5c0001027983 */ /* 0x000e280000100800 */
[----:B------:R-:W0:Y:S01]  /*51180*/  LDL R3, [R1+0x3d68] ;  /* 0x003d680001037983 */ /* 0x000e220000100800 */
[----:B------:R-:W-:-:S02]  /*51190*/  PRMT R29, RZ, 0x7610, R29 ;  /* 0x00007610ff1d7816 */ /* 0x000fc4000000001d */
[----:B0-----:R-:W-:-:S04]  /*511a0*/  @!P0 LOP3.LUT R3, R3, R2, RZ, 0x3c, !PT ;  /* 0x0000000203038212 */ /* 0x001fc800078e3cff */
        /* <DEDUP_REMOVED lines=9> */
[----:B------:R-:W-:-:S05]  /*51240*/  @!P1 LOP3.LUT R3, R3, R2, RZ, 0x3c, !PT ;  /* 0x0000000203039212 */ /* 0x000fca00078e3cff */
[----:B------:R2:W3:Y:S01]  /*51250*/  @!P1 LDG.E.U16 R28, desc[UR10][R2.64] ;  /* 0x0000000a021c9981 */ /* 0x0004e2000c1e1500 */
[----:B------:R-:W-:-:S03]  /*51260*/  PRMT R27, RZ, 0x7610, R27 ;  /* 0x00007610ff1b7816 */ /* 0x000fc6000000001b */
[----:B----4-:R-:W-:Y:S01]  /*51270*/  STL [R1+0x3fbc], R29 ;  /* 0x003fbc1d01007387 */ /* 0x010fe20000100800 */
[----:B--2---:R-:W-:Y:S02]  /*51280*/  @!P0 IMAD.MOV.U32 R2, RZ, RZ, R4 ;  /* 0x000000ffff028224 */ /* 0x004fe400078e0004 */
[----:B---3--:R-:W-:-:S05]  /*51290*/  @!P0 IMAD.MOV.U32 R3, RZ, RZ, R5 ;  /* 0x000000ffff038224 */ /* 0x008fca00078e0005 */
[----:B------:R-:W2:Y:S04]  /*512a0*/  @!P0 LDG.E.U16 R27, desc[UR10][R2.64] ;  /* 0x0000000a021b8981 */ /* 0x000ea8000c1e1500 */
[----:B------:R-:W-:Y:S04]  /*512b0*/  STL [R1+0x3fc0], R28 ;  /* 0x003fc01c01007387 */ /* 0x000fe80000100800 */
[----:B------:R-:W3:Y:S04]  /*512c0*/  LDL R2, [R1+0x3de4] ;  /* 0x003de40001027983 */ /* 0x000ee80000100800 */
[----:B------:R-:W3:Y:S01]  /*512d0*/  LDL R3, [R1+0x3df0] ;  /* 0x003df00001037983 */ /* 0x000ee20000100800 */
[----:B------:R-:W-:-:S03]  /*512e0*/  PRMT R26, RZ, 0x7610, R26 ;  /* 0x00007610ff1a7816 */ /* 0x000fc6000000001a */
[----:B------:R-:W4:Y:S04]  /*512f0*/  LDL R5, [R1+0x3ee4] ;  /* 0x003ee40001057983 */ /* 0x000f280000100800 */
[----:B------:R-:W4:Y:S04]  /*51300*/  LDL R4, [R1+0x3ef0] ;  /* 0x003ef00001047983 */ /* 0x000f280000100800 */
[----:B--2---:R-:W-:Y:S01]  /*51310*/  STL [R1+0x3fc4], R27 ;  /* 0x003fc41b01007387 */ /* 0x004fe20000100800 */
[----:B---3--:R-:W-:-:S04]  /*51320*/  @!P1 LOP3.LUT R3, R3, R2, RZ, 0x3c, !PT ;  /* 0x0000000203039212 */ /* 0x008fc800078e3cff */
[----:B------:R-:W-:-:S04]  /*51330*/  @!P1 LOP3.LUT R2, R3, R2, RZ, 0x3c, !PT ;  /* 0x0000000203029212 */ /* 0x000fc800078e3cff */
[----:B------:R-:W-:-:S05]  /*51340*/  @!P1 LOP3.LUT R3, R3, R2, RZ, 0x3c, !PT ;  /* 0x0000000203039212 */ /* 0x000fca00078e3cff */
[----:B------:R0:W2:Y:S04]  /*51350*/  @!P1 LDG.E.U16 R26, desc[UR10][R2.64] ;  /* 0x0000000a021a9981 */ /* 0x0000a8000c1e1500 */
[----:B------:R-:W0:Y:S04]  /*51360*/  LDL R2, [R1+0x3e5c] ;  /* 0x003e5c0001027983 */ /* 0x000e280000100800 */
[----:B------:R-:W0:Y:S01]  /*51370*/  LDL R3, [R1+0x3e68] ;  /* 0x003e680001037983 */ /* 0x000e220000100800 */
[----:B------:R-:W-:Y:S02]  /*51380*/  PRMT R25, RZ, 0x7610, R25 ;  /* 0x00007610ff197816 */ /* 0x000fe40000000019 */
[----:B0-----:R-:W-:-:S04]  /*51390*/  @!P0 LOP3.LUT R3, R3, R2, RZ, 0x3c, !PT ;  /* 0x0000000203038212 */ /* 0x001fc800078e3cff */
[----:B------:R-:W-:-:S04]  /*513a0*/  @!P0 LOP3.LUT R2, R3, R2, RZ, 0x3c, !PT ;  /* 0x0000000203028212 */ /* 0x000fc800078e3cff */
[----:B------:R-:W-:Y:S01]  /*513b0*/  @!P0 LOP3.LUT R3, R3, R2, RZ, 0x3c, !PT ;  /* 0x0000000203038212 */ /* 0x000fe200078e3cff */
[----:B--2---:R-:W-:Y:S04]  /*513c0*/  STL [R1+0x3fc8], R26 ;  /* 0x003fc81a01007387 */ /* 0x004fe80000100800 */
[----:B------:R0:W2:Y:S04]  /*513d0*/  @!P0 LDG.E.U16 R25, desc[UR10][R2.64] ;  /* 0x0000000a02198981 */ /* 0x0000a8000c1e1500 */
[----:B------:R-:W0:Y:S04]  /*513e0*/  LDL R2, [R1+0x3e64] ;  /* 0x003e640001027983 */ /* 0x000e280000100800 */
[----:B------:R-:W0:Y:S01]  /*513f0*/  LDL R3, [R1+0x3e70] ;  /* 0x003e700001037983 */ /* 0x000e220000100800 */
[----:B------:R-:W-:-:S02]  /*51400*/  PRMT R24, RZ, 0x7610, R24 ;  /* 0x00007610ff187816 */ /* 0x000fc40000000018 */
        /* <DEDUP_REMOVED lines=10> */
[----:B------:R-:W-:-:S05]  /*514b0*/  @!P0 LOP3.LUT R3, R3, R2, RZ, 0x3c, !PT ;  /* 0x0000000203038212 */ /* 0x000fca00078e3cff */
[----:B------:R-:W3:Y:S01]  /*514c0*/  @!P0 LDG.E.U16 R23, desc[UR10][R2.64] ;  /* 0x0000000a02178981 */ /* 0x000ee2000c1e1500 */
[----:B------:R-:W-:-:S03]  /*514d0*/  PRMT R22, RZ, 0x7610, R22 ;  /* 0x00007610ff167816 */ /* 0x000fc60000000016 */
[----:B--2---:R-:W-:Y:S04]  /*514e0*/  STL [R1+0x3fd0], R24 ;  /* 0x003fd01801007387 */ /* 0x004fe80000100800 */
[----:B----4-:R-:W2:Y:S04]  /*514f0*/  @!P1 LDG.E.U16 R22, desc[UR10][R4.64] ;  /* 0x0000000a04169981 */ /* 0x010ea8000c1e1500 */
[----:B---3--:R-:W-:Y:S04]  /*51500*/  STL [R1+0x3fd4], R23 ;  /* 0x003fd41701007387 */ /* 0x008fe80000100800 */
[----:B------:R-:W3:Y:S04]  /*51510*/  LDL R4, [R1+0x3f3c] ;  /* 0x003f3c0001047983 */ /* 0x000ee80000100800 */
[----:B------:R-:W3:Y:S01]  /*51520*/  LDL R5, [R1+0x3f48] ;  /* 0x003f480001057983 */ /* 0x000ee20000100800 */
[----:B------:R-:W-:-:S03]  /*51530*/  PRMT R3, RZ, 0x7610, R3 ;  /* 0x00007610ff037816 */ /* 0x000fc60000000003 */
        /* <DEDUP_REMOVED lines=19> */
[----:B------:R-:W3:Y:S04]  /*51670*/  @!P5 LDG.E.U16 R31, desc[UR10][R4.64] ;  /* 0x0000000a041fd981 */ /* 0x000ee8000c1e1500 */
[----:B--2---:R-:W-:Y:S04]  /*51680*/  STL [R1+0x3f74], R2 ;  /* 0x003f740201007387 */ /* 0x004fe80000100800 */
[----:B---3--:R0:W-:Y:S04]  /*51690*/  STL [R1+0x10c], R31 ;  /* 0x00010c1f01007387 */ /* 0x0081e80000100800 */
[----:B0-----:R-:W2:Y:S04]  /*516a0*/  LDL.LU R31, [R1+0x407c] ;  /* 0x00407c00011f7983 */ /* 0x001ea80000300800 */
[----:B------:R-:W3:Y:S04]  /*516b0*/  LDL R4, [R1+0x39e0] ;  /* 0x0039e00001047983 */ /* 0x000ee80000100800 */
[----:B------:R-:W3:Y:S01]  /*516c0*/  LDL R5, [R1+0x39e4] ;  /* 0x0039e40001057983 */ /* 0x000ee20000100800 */
[----:B------:R-:W-:-:S02]  /*516d0*/  PRMT R30, RZ, 0x7610, R30 ;  /* 0x00007610ff1e7816 */ /* 0x000fc4000000001e */
        /* <DEDUP_REMOVED lines=186> */
[----:B---3--:R-:W-:Y:S02]  /*52280*/  PRMT R30, RZ, 0x7610, R30 ;  /* 0x00007610ff1e7816 */ /* 0x008fe4000000001e */
[----:B0-----:R-:W-:-:S04]  /*52290*/  @!P0 LOP3.LUT R5, R5, R4, RZ, 0x3c, !PT ;  /* 0x0000000405058212 */ /* 0x001fc800078e3cff */
[----:B------:R-:W-:-:S04]  /*522a0*/  @!P0 LOP3.LUT R4, R5, R4, RZ, 0x3c, !PT ;  /* 0x0000000405048212 */ /* 0x000fc800078e3cff */
[----:B------:R-:W-:-:S05]  /*522b0*/  @!P0 LOP3.LUT R5, R5, R4, RZ, 0x3c, !PT ;  /* 0x0000000405058212 */ /* 0x000fca00078e3cff */
[----:B------:R-:W3:Y:S04]  /*522c0*/  @!P0 LDG.E.U16 R30, desc[UR10][R4.64] ;  /* 0x0000000a041e8981 */ /* 0x000ee8000c1e1500 */
[----:B----4-:R0:W-:Y:S04]  /*522d0*/  STL [R1+0xb4], R27 ;  /* 0x0000b41b01007387 */ /* 0x0101e80000100800 */
[----:B0-----:R-:W4:Y:S04]  /*522e0*/  LDL R27, [R1+0x3814] ;  /* 0x00381400011b7983 */ /* 0x001f280000100800 */
        /* <DEDUP_REMOVED lines=36> */
[----:B--2---:R-:W-:-:S03]  /*52530*/  PRMT R31, RZ, 0x7610, R31 ;  /* 0x00007610ff1f7816 */ /* 0x004fc6000000001f */
[----:B---3--:R0:W-:Y:S04]  /*52540*/  STL [R1+0x98], R30 ;  /* 0x0000981e01007387 */ /* 0x0081e80000100800 */
[----:B0-----:R-:W2:Y:S04]  /*52550*/  LDL.LU R30, [R1+0x4018] ;  /* 0x00401800011e7983 */ /* 0x001ea80000300800 */
[----:B------:R-:W3:Y:S01]  /*52560*/  LDL R5, [R1+0x3810] ;  /* 0x0038100001057983 */ /* 0x000ee20000100800 */
[----:B------:R-:W-:-:S03]  /*52570*/  @!P1 IMAD.MOV.U32 R4, RZ, RZ, R27 ;  /* 0x000000ffff049224 */ /* 0x000fc600078e001b */
[----:B------:R-:W4:Y:S04]  /*52580*/  LDL R27, [R1+0x379c] ;  /* 0x00379c00011b7983 */ /* 0x000f280000100800 */
[----:B---3--:R-:W3:Y:S04]  /*52590*/  @!P1 LDG.E.U16 R31, desc[UR10][R4.64] ;  /* 0x0000000a041f9981 */ /* 0x008ee8000c1e1500 */
        /* <DEDUP_REMOVED lines=29> */
[----:B------:R-:W-:Y:S02]  /*52770*/  PRMT R3, RZ, 0x7610, R3 ;  /* 0x00007610ff037816 */ /* 0x000fe40000000003 */
[----:B0-----:R-:W-:-:S04]  /*52780*/  @!P1 LOP3.LUT R5, R5, R4, RZ, 0x3c, !PT ;  /* 0x0000000405059212 */ /* 0x001fc800078e3cff */
[----:B------:R-:W-:-:S04]  /*52790*/  @!P1 LOP3.LUT R4, R5, R4, RZ, 0x3c, !PT ;  /* 0x0000000405049212 */ /* 0x000fc800078e3cff */
[----:B------:R-:W-:Y:S01]  /*527a0*/  @!P1 LOP3.LUT R5, R5, R4, RZ, 0x3c, !PT ;  /* 0x0000000405059212 */ /* 0x000fe200078e3cff */
[----:B----4-:R-:W-:Y:S04]  /*527b0*/  STL [R1+0x3f78], R2 ;  /* 0x003f780201007387 */ /* 0x010fe80000100800 */
[----:B------:R0:W4:Y:S04]  /*527c0*/  @!P1 LDG.E.U16 R3, desc[UR10][R4.64] ;  /* 0x0000000a04039981 */ /* 0x000128000c1e1500 */
[----:B------:R-:W2:Y:S01]  /*527d0*/  LDL R5, [R1+0x3798] ;  /* 0x0037980001057983 */ /* 0x000ea20000100800 */
[----:B---3--:R-:W-:Y:S01]  /*527e0*/  PRMT R31, RZ, 0x7610, R31 ;  /* 0x00007610ff1f7816 */ /* 0x008fe2000000001f */
[----:B0-----:R-:W-:-:S05]  /*527f0*/  @!P0 IMAD.MOV.U32 R4, RZ, RZ, R27 ;  /* 0x000000ffff048224 */ /* 0x001fca00078e001b */
[----:B--2---:R-:W2:Y:S04]  /*52800*/  @!P0 LDG.E.U16 R31, desc[UR10][R4.64] ;  /* 0x0000000a041f8981 */ /* 0x004ea8000c1e1500 */
[----:B----4-:R-:W-:Y:S04]  /*52810*/  STL [R1+0x3f7c], R3 ;  /* 0x003f7c0301007387 */ /* 0x010fe80000100800 */
[----:B------:R-:W3:Y:S04]  /*52820*/  LDL R27, [R1+0x3a9c] ;  /* 0x003a9c00011b7983 */ /* 0x000ee80000100800 */
        /* <DEDUP_REMOVED lines=17> */
[----:B------:R0:W2:Y:S04]  /*52940*/  @!P0 LDG.E.U16 R31, desc[UR10][R4.64] ;  /* 0x0000000a041f8981 */ /* 0x0000a8000c1e1500 */
[----:B------:R-:W0:Y:S04]  /*52950*/  LDL R4, [R1+0x17b4] ;  /* 0x0017b40001047983 */ /* 0x000e280000100800 */
[----:B------:R-:W0:Y:S01]  /*52960*/  LDL R5, [R1+0x17b8] ;  /* 0x0017b80001057983 */ /* 0x000e220000100800 */
[----:B----4-:R-:W-:Y:S02]  /*52970*/  PRMT R30, RZ, 0x7610, R30 ;  /* 0x00007610ff1e7816 */ /* 0x010fe4000000001e */
[----:B0-----:R-:W-:-:S04]  /*52980*/  @!P1 LOP3.LUT R5, R5, R4, RZ, 0x3c, !PT ;  /* 0x0000000405059212 */ /* 0x001fc800078e3cff */
[----:B------:R-:W-:-:S04]  /*52990*/  @!P1 LOP3.LUT R4, R5, R4, RZ, 0x3c, !PT ;  /* 0x0000000405049212 */ /* 0x000fc800078e3cff */
[----:B------:R-:W-:-:S05]  /*529a0*/  @!P1 LOP3.LUT R5, R5, R4, RZ, 0x3c, !PT ;  /* 0x0000000405059212 */ /* 0x000fca00078e3cff */
[----:B------:R-:W3:Y:S04]  /*529b0*/  @!P1 LDG.E.U16 R30, desc[UR10][R4.64] ;  /* 0x0000000a041e9981 */ /* 0x000ee8000c1e1500 */
[----:B--2---:R0:W-:Y:S04]  /*529c0*/  STL [R1+0x70], R31 ;  /* 0x0000701f01007387 */ /* 0x0041e80000100800 */
[----:B0-----:R-:W2:Y:S04]  /*529d0*/  LDL R31, [R1+0x3b10] ;  /* 0x003b1000011f7983 */ /* 0x001ea80000100800 */
        /* <DEDUP_REMOVED lines=9> */
[----:B------:R-:W2:Y:S01]  /*52a70*/  LDL R5, [R1+0x3a98] ;  /* 0x003a980001057983 */ /* 0x000ea20000100800 */
[----:B------:R-:W-:Y:S01]  /*52a80*/  PRMT R24, RZ, 0x7610, R24 ;  /* 0x00007610ff187816 */ /* 0x000fe20000000018 */
[----:B0-----:R-:W-:Y:S02]  /*52a90*/  @!P1 IMAD.MOV.U32 R4, RZ, RZ, R27 ;  /* 0x000000ffff049224 */ /* 0x001fe400078e001b */
[----:B----4-:R0:W-:Y:S01]  /*52aa0*/  STL [R1+0x60], R58 ;  /* 0x0000603a01007387 */ /* 0x0101e20000100800 */
[----:B---3--:R-:W-:-:S03]  /*52ab0*/  PRMT R30, RZ, 0x7610, R30 ;  /* 0x00007610ff1e7816 */ /* 0x008fc6000000001e */
[----:B------:R-:W3:Y:S04]  /*52ac0*/  LDL R27, [R1+0x3bfc] ;  /* 0x003bfc00011b7983 */ /* 0x000ee80000100800 */
[----:B--2---:R1:W2:Y:S04]  /*52ad0*/  @!P1 LDG.E.U16 R24, desc[UR10][R4.64] ;  /* 0x0000000a04189981 */ /* 0x0042a8000c1e1500 */
[----:B0-----:R-:W4:Y:S04]  /*52ae0*/  LDL R58, [R1+0x3b90] ;  /* 0x003b9000013a7983 */ /* 0x001f280000100800 */
[----:B------:R-:W1:Y:S04]  /*52af0*/  LDL R4, [R1+0x3afc] ;  /* 0x003afc0001047983 */ /* 0x000e680000100800 */
[----:B------:R-:W1:Y:S02]  /*52b00*/  LDL R5, [R1+0x3b08] ;  /* 0x003b080001057983 */ /* 0x000e640000100800 */
[----:B-1----:R-:W-:-:S04]  /*52b10*/  @!P0 LOP3.LUT R5, R5, R4, RZ, 0x3c, !PT ;  /* 0x0000000405058212 */ /* 0x002fc800078e3cff */
[----:B------:R-:W-:-:S04]  /*52b20*/  @!P0 LOP3.LUT R4, R5, R4, RZ, 0x3c, !PT ;  /* 0x0000000405048212 */ /* 0x000fc800078e3cff */
[----:B------:R-:W-:-:S05]  /*52b30*/  @!P0 LOP3.LUT R5, R5, R4, RZ, 0x3c, !PT ;  /* 0x0000000405058212 */ /* 0x000fca00078e3cff */
[----:B------:R-:W3:Y:S04]  /*52b40*/  @!P0 LDG.E.U16 R30, desc[UR10][R4.64] ;  /* 0x0000000a041e8981 */ /* 0x000ee8000c1e1500 */
[----:B--2---:R0:W-:Y:S04]  /*52b50*/  STL [R1+0x5c], R24 ;  /* 0x00005c1801007387 */ /* 0x0041e80000100800 */
[----:B0-----:R-:W2:Y:S04]  /*52b60*/  LDL R24, [R1+0x3c08] ;  /* 0x003c080001187983 */ /* 0x001ea80000100800 */
[----:B---3--:R0:W-:Y:S04]  /*52b70*/  STL [R1+0x50], R30 ;  /* 0x0000501e01007387 */ /* 0x0081e80000100800 */
[----:B0-----:R-:W3:Y:S04]  /*52b80*/  LDL.LU R30, [R1+0x3ffc] ;  /* 0x003ffc00011e7983 */ /* 0x001ee80000300800 */
[----:B------:R-:W4:Y:S01]  /*52b90*/  LDL R5, [R1+0x3b04] ;  /* 0x003b040001057983 */ /* 0x000f220000100800 */
[----:B------:R-:W-:Y:S01]  /*52ba0*/  PRMT R52, RZ, 0x7610, R52 ;  /* 0x00007610ff347816 */ /* 0x000fe20000000034 */
[----:B------:R-:W-:-:S02]  /*52bb0*/  @!P1 IMAD.MOV.U32 R4, RZ, RZ, R31 ;  /* 0x000000ffff049224 */ /* 0x000fc400078e001f */
[----:B------:R-:W2:Y:S04]  /*52bc0*/  LDL R31, [R1+0x3c10] ;  /* 0x003c1000011f7983 */ /* 0x000ea80000100800 */
[----:B----4-:R-:W4:Y:S04]  /*52bd0*/  @!P1 LDG.E.U16 R52, desc[UR10][R4.64] ;  /* 0x0000000a04349981 */ /* 0x010f28000c1e1500 */
[----:B----4-:R0:W-:Y:S04]  /*52be0*/  STL [R1+0x4c], R52 ;  /* 0x00004c3401007387 */ /* 0x0101e80000100800 */
[----:B0-----:R-:W4:Y:S04]  /*52bf0*/  LDL.LU R52, [R1+0x3ff8] ;  /* 0x003ff80001347983 */ /* 0x001f280000300800 */
[----:B------:R-:W2:Y:S04]  /*52c00*/  LDL R4, [R1+0x3b7c] ;  /* 0x003b7c0001047983 */ /* 0x000ea80000100800 */
[----:B------:R-:W2:Y:S01]  /*52c10*/  LDL R5, [R1+0x3b88] ;  /* 0x003b880001057983 */ /* 0x000ea20000100800 */
[----:B---3--:R-:W-:-:S02]  /*52c20*/  PRMT R30, RZ, 0x7610, R30 ;  /* 0x00007610ff1e7816 */ /* 0x008fc4000000001e */
[----:B--2---:R-:W-:-:S04]  /*52c30*/  @!P0 LOP3.LUT R5, R5, R4, RZ, 0x3c, !PT ;  /* 0x0000000405058212 */ /* 0x004fc800078e3cff */
[----:B------:R-:W-:-:S04]  /*52c40*/  @!P0 LOP3.LUT R4, R5, R4, RZ, 0x3c, !PT ;  /* 0x0000000405048212 */ /* 0x000fc800078e3cff */
[----:B------:R-:W-:-:S05]  /*52c50*/  @!P0 LOP3.LUT R5, R5, R4, RZ, 0x3c, !PT ;  /* 0x0000000405058212 */ /* 0x000fca00078e3cff */
[----:B------:R0:W2:Y:S04]  /*52c60*/  @!P0 LDG.E.U16 R30, desc[UR10][R4.64] ;  /* 0x0000000a041e8981 */ /* 0x0000a8000c1e1500 */
[----:B------:R-:W3:Y:S01]  /*52c70*/  LDL R5, [R1+0x3b84] ;  /* 0x003b840001057983 */ /* 0x000ee20000100800 */
[----:B------:R-:W-:Y:S01]  /*52c80*/  PRMT R54, RZ, 0x7610, R54 ;  /* 0x00007610ff367816 */ /* 0x000fe20000000036 */
[----:B0-----:R-:W-:Y:S01]  /*52c90*/  @!P1 IMAD.MOV.U32 R4, RZ, RZ, R58 ;  /* 0x000000ffff049224 */ /* 0x001fe200078e003a */
[----:B------:R-:W-:-:S04]  /*52ca0*/  PRMT R0, RZ, 0x7610, R0 ;  /* 0x00007610ff007816 */ /* 0x000fc80000000000 */
[----:B---3--:R0:W3:Y:S02]  /*52cb0*/  @!P1 LDG.E.U16 R54, desc[UR10][R4.64] ;  /* 0x0000000a04369981 */ /* 0x0080e4000c1e1500 */
[----:B0-----:R-:W-:Y:S02]  /*52cc0*/  @!P0 IMAD.MOV.U32 R4, RZ, RZ, R24 ;  /* 0x000000ffff048224 */ /* 0x001fe400078e0018 */
[----:B------:R-:W-:-:S05]  /*52cd0*/  @!P0 IMAD.MOV.U32 R5, RZ, RZ, R27 ;  /* 0x000000ffff058224 */ /* 0x000fca00078e001b */
[----:B------:R-:W4:Y:S04]  /*52ce0*/  @!P0 LDG.E.U16 R0, desc[UR10][R4.64] ;  /* 0x0000000a04008981 */ /* 0x000f28000c1e1500 */
[----:B--2---:R0:W-:Y:S04]  /*52cf0*/  STL [R1+0x40], R30 ;  /* 0x0000401e01007387 */ /* 0x0041e80000100800 */
[----:B------:R-:W2:Y:S04]  /*52d00*/  LDL R58, [R1+0x3c84] ;  /* 0x003c8400013a7983 */ /* 0x000ea80000100800 */
[----:B0-----:R-:W2:Y:S04]  /*52d10*/  LDL R30, [R1+0x3c88] ;  /* 0x003c8800011e7983 */ /* 0x001ea80000100800 */
[----:B---3--:R0:W-:Y:S04]  /*52d20*/  STL [R1+0x3c], R54 ;  /* 0x00003c3601007387 */ /* 0x0081e80000100800 */
[----:B------:R-:W3:Y:S04]  /*52d30*/  LDL R27, [R1+0x3cfc] ;  /* 0x003cfc00011b7983 */ /* 0x000ee80000100800 */
[----:B------:R-:W3:Y:S04]  /*52d40*/  LDL R24, [R1+0x3d08] ;  /* 0x003d080001187983 */ /* 0x000ee80000100800 */
[----:B0-----:R-:W3:Y:S04]  /*52d50*/  LDL R54, [R1+0x3c90] ;  /* 0x003c900001367983 */ /* 0x001ee80000100800 */
[----:B----4-:R-:W-:Y:S04]  /*52d60*/  STL [R1+0x18], R0 ;  /* 0x0000180001007387 */ /* 0x010fe80000100800 */
[----:B------:R-:W4:Y:S01]  /*52d70*/  LDL R5, [R1+0x3c04] ;  /* 0x003c040001057983 */ /* 0x000f220000100800 */
[----:B------:R-:W-:Y:S01]  /*52d80*/  PRMT R22, RZ, 0x7610, R22 ;  /* 0x00007610ff167816 */ /* 0x000fe20000000016 */
[----:B------:R-:W-:Y:S01]  /*52d90*/  @!P1 IMAD.MOV.U32 R4, RZ, RZ, R31 ;  /* 0x000000ffff049224 */ /* 0x000fe200078e001f */
[----:B------:R-:W-:-:S02]  /*52da0*/  PRMT R28, RZ, 0x7610, R28 ;  /* 0x00007610ff1c7816 */ /* 0x000fc4000000001c */
[----:B------:R-:W-:Y:S01]  /*52db0*/  PRMT R61, RZ, 0x7610, R61 ;  /* 0x00007610ff3d7816 */ /* 0x000fe2000000003d */
[----:B------:R-:W3:Y:S04]  /*52dc0*/  LDL R31, [R1+0x3d04] ;  /* 0x003d0400011f7983 */ /* 0x000ee80000100800 */
[----:B----4-:R2:W4:Y:S04]  /*52dd0*/  @!P1 LDG.E.U16 R22, desc[UR10][R4.64] ;  /* 0x0000000a04169981 */ /* 0x010528000c1e1500 */
[----:B------:R-:W3:Y:S01]  /*52de0*/  LDL R5, [R1+0x3c7c] ;  /* 0x003c7c0001057983 */ /* 0x000ee20000100800 */
[----:B--2---:R-:W-:-:S05]  /*52df0*/  @!P0 IMAD.MOV.U32 R4, RZ, RZ, R30 ;  /* 0x000000ffff048224 */ /* 0x004fca00078e001e */
[----:B---3--:R0:W2:Y:S02]  /*52e00*/  @!P0 LDG.E.U16 R28, desc[UR10][R4.64] ;  /* 0x0000000a041c8981 */ /* 0x0080a4000c1e1500 */
[----:B0-----:R-:W-:Y:S02]  /*52e10*/  @!P1 IMAD.MOV.U32 R4, RZ, RZ, R54 ;  /* 0x000000ffff049224 */ /* 0x001fe400078e0036 */
[----:B------:R-:W-:-:S05]  /*52e20*/  @!P1 IMAD.MOV.U32 R5, RZ, RZ, R58 ;  /* 0x000000ffff059224 */ /* 0x000fca00078e003a */
[----:B------:R0:W3:Y:S04]  /*52e30*/  @!P1 LDG.E.U16 R61, desc[UR10][R4.64] ;  /* 0x0000000a043d9981 */ /* 0x0000e8000c1e1500 */
[----:B----4-:R1:W-:Y:S04]  /*52e40*/  STL [R1+0x14], R22 ;  /* 0x0000141601007387 */ /* 0x0103e80000100800 */
[----:B------:R-:W4:Y:S04]  /*52e50*/  LDL R30, [R1+0x3d7c] ;  /* 0x003d7c00011e7983 */ /* 0x000f280000100800 */
[----:B-1----:R-:W4:Y:S01]  /*52e60*/  LDL R22, [R1+0x3d10] ;  /* 0x003d100001167983 */ /* 0x002f220000100800 */
[----:B------:R-:W-:Y:S01]  /*52e70*/  PRMT R52, RZ, 0x7610, R52 ;  /* 0x00007610ff347816 */ /* 0x000fe20000000034 */
[----:B0-----:R-:W-:-:S02]  /*52e80*/  @!P0 IMAD.MOV.U32 R4, RZ, RZ, R24 ;  /* 0x000000ffff048224 */ /* 0x001fc400078e0018 */
[----:B------:R-:W-:-:S05]  /*52e90*/  @!P0 IMAD.MOV.U32 R5, RZ, RZ, R27 ;  /* 0x000000ffff058224 */ /* 0x000fca00078e001b */
[----:B------:R0:W4:Y:S01]  /*52ea0*/  @!P0 LDG.E.U16 R52, desc[UR10][R4.64] ;  /* 0x0000000a04348981 */ /* 0x000122000c1e1500 */
[----:B------:R-:W-:Y:S01]  /*52eb0*/  PRMT R50, RZ, 0x7610, R50 ;  /* 0x00007610ff327816 */ /* 0x000fe20000000032 */
[----:B0-----:R-:W-:Y:S02]  /*52ec0*/  @!P1 IMAD.MOV.U32 R5, RZ, RZ, R31 ;  /* 0x000000ffff059224 */ /* 0x001fe400078e001f */
[----:B--2---:R0:W-:Y:S04]  /*52ed0*/  STL [R1], R28 ;  /* 0x0000001c01007387 */ /* 0x0041e80000100800 */
[----:B0-----:R-:W2:Y:S04]  /*52ee0*/  LDL R28, [R1+0x3d88] ;  /* 0x003d8800011c7983 */ /* 0x001ea80000100800 */
[----:B---3--:R-:W-:Y:S04]  /*52ef0*/  STL [R1+0x3f84], R61 ;  /* 0x003f843d01007387 */ /* 0x008fe80000100800 */
[----:B------:R-:W3:Y:S04]  /*52f00*/  LDL R27, [R1+0x3d84] ;  /* 0x003d8400011b7983 */ /* 0x000ee80000100800 */
[----:B------:R-:W3:Y:S01]  /*52f10*/  LDL R24, [R1+0x3d90] ;  /* 0x003d900001187983 */ /* 0x000ee20000100800 */
[----:B----4-:R-:W-:-:S05]  /*52f20*/  @!P1 IMAD.MOV.U32 R4, RZ, RZ, R22 ;  /* 0x000000ffff049224 */ /* 0x010fca00078e0016 */
[----:B------:R0:W4:Y:S01]  /*52f30*/  @!P1 LDG.E.U16 R50, desc[UR10][R4.64] ;  /* 0x0000000a04329981 */ /* 0x000122000c1e1500 */
[----:B------:R-:W-:Y:S01]  /*52f40*/  PRMT R21, RZ, 0x7610, R21 ;  /* 0x00007610ff157816 */ /* 0x000fe20000000015 */
[----:B0-----:R-:W-:Y:S01]  /*52f50*/  @!P0 IMAD.MOV.U32 R5, RZ, RZ, R30 ;  /* 0x000000ffff058224 */ /* 0x001fe200078e001e */
[----:B------:R-:W-:Y:S01]  /*52f60*/  PRMT R20, RZ, 0x7610, R20 ;  /* 0x00007610ff147816 */ /* 0x000fe20000000014 */
[----:B------:R0:W-:Y:S04]  /*52f70*/  STL [R1+0x3f88], R52 ;  /* 0x003f883401007387 */ /* 0x0001e80000100800 */
[----:B------:R-:W4:Y:S04]  /*52f80*/  LDL R22, [R1+0x3e08] ;  /* 0x003e080001167983 */ /* 0x000f280000100800 */
[----:B0-----:R-:W4:Y:S01]  /*52f90*/  LDL R52, [R1+0x3dfc] ;  /* 0x003dfc0001347983 */ /* 0x001f220000100800 */
[----:B--2---:R-:W-:-:S05]  /*52fa0*/  @!P0 IMAD.MOV.U32 R4, RZ, RZ, R28 ;  /* 0x000000ffff048224 */ /* 0x004fca00078e001c */
[----:B------:R3:W2:Y:S02]  /*52fb0*/  @!P0 LDG.E.U16 R21, desc[UR10][R4.64] ;  /* 0x0000000a04158981 */ /* 0x0006a4000c1e1500 */
[----:B---3--:R-:W-:Y:S02]  /*52fc0*/  @!P1 IMAD.MOV.U32 R4, RZ, RZ, R24 ;  /* 0x000000ffff049224 */ /* 0x008fe400078e0018 */
[----:B------:R-:W-:-:S05]  /*52fd0*/  @!P1 IMAD.MOV.U32 R5, RZ, RZ, R27 ;  /* 0x000000ffff059224 */ /* 0x000fca00078e001b */
[----:B------:R0:W3:Y:S04]  /*52fe0*/  @!P1 LDG.E.U16 R20, desc[UR10][R4.64] ;  /* 0x0000000a04149981 */ /* 0x0000e8000c1e1500 */
[----:B----4-:R1:W-:Y:S04]  /*52ff0*/  STL [R1+0x3f8c], R50 ;  /* 0x003f8c3201007387 */ /* 0x0103e80000100800 */
[----:B------:R-:W4:Y:S04]  /*53000*/  LDL R31, [R1+0x3e10] ;  /* 0x003e1000011f7983 */ /* 0x000f280000100800 */
[----:B------:R-:W4:Y:S04]  /*53010*/  LDL R30, [R1+0x3e7c] ;  /* 0x003e7c00011e7983 */ /* 0x000f280000100800 */
[----:B------:R-:W4:Y:S04]  /*53020*/  LDL R28, [R1+0x3e88] ;  /* 0x003e8800011c7983 */ /* 0x000f280000100800 */
[----:B-1----:R-:W4:Y:S01]  /*53030*/  LDL R50, [R1+0x3e04] ;  /* 0x003e040001327983 */ /* 0x002f220000100800 */
[----:B0-----:R-:W-:Y:S01]  /*53040*/  @!P0 IMAD.MOV.U32 R4, RZ, RZ, R22 ;  /* 0x000000ffff048224 */ /* 0x001fe200078e0016 */
[----:B------:R-:W-:-:S02]  /*53050*/  PRMT R19, RZ, 0x7610, R19 ;  /* 0x00007610ff137816 */ /* 0x000fc40000000013 */
[----:B------:R-:W-:Y:S01]  /*53060*/  PRMT R18, RZ, 0x7610, R18 ;  /* 0x00007610ff127816 */ /* 0x000fe20000000012 */
[----:B------:R-:W-:-:S05]  /*53070*/  @!P0 IMAD.MOV.U32 R5, RZ, RZ, R52 ;  /* 0x000000ffff058224 */ /* 0x000fca00078e0034 */
[----:B------:R4:W4:Y:S04]  /*53080*/  @!P0 LDG.E.U16 R19, desc[UR10][R4.64] ;  /* 0x0000000a04138981 */ /* 0x000928000c1e1500 */
[----:B--2---:R0:W-:Y:S04]  /*53090*/  STL [R1+0x3f90], R21 ;  /* 0x003f901501007387 */ /* 0x0041e80000100800 */
[----:B------:R-:W2:Y:S04]  /*530a0*/  LDL R27, [R1+0x3e84] ;  /* 0x003e8400011b7983 */ /* 0x000ea80000100800 */
[----:B------:R-:W2:Y:S04]  /*530b0*/  LDL R24, [R1+0x3e90] ;  /* 0x003e900001187983 */ /* 0x000ea80000100800 */
[----:B---3--:R-:W-:Y:S04]  /*530c0*/  STL [R1+0x3f94], R20 ;  /* 0x003f941401007387 */ /* 0x008fe80000100800 */
[----:B------:R-:W3:Y:S04]  /*530d0*/  LDL R22, [R1+0x3efc] ;  /* 0x003efc0001167983 */ /* 0x000ee80000100800 */
[----:B0-----:R-:W3:Y:S01]  /*530e0*/  LDL R21, [R1+0x3f08] ;  /* 0x003f080001157983 */ /* 0x001ee20000100800 */
[----:B----4-:R-:W-:-:S02]  /*530f0*/  @!P1 IMAD.MOV.U32 R4, RZ, RZ, R31 ;  /* 0x000000ffff049224 */ /* 0x010fc400078e001f */
[----:B------:R-:W-:-:S05]  /*53100*/  @!P1 IMAD.MOV.U32 R5, RZ, RZ, R50 ;  /* 0x000000ffff059224 */ /* 0x000fca00078e0032 */
[----:B------:R0:W4:Y:S01]  /*53110*/  @!P1 LDG.E.U16 R18, desc[UR10][R4.64] ;  /* 0x0000000a04129981 */ /* 0x000122000c1e1500 */
[----:B------:R-:W-:Y:S02]  /*53120*/  PRMT R17, RZ, 0x7610, R17 ;  /* 0x00007610ff117816 */ /* 0x000fe40000000011 */
[----:B------:R-:W-:Y:S01]  /*53130*/  PRMT R16, RZ, 0x7610, R16 ;  /* 0x00007610ff107816 */ /* 0x000fe20000000010 */
[----:B0-----:R-:W-:Y:S02]  /*53140*/  @!P0 IMAD.MOV.U32 R4, RZ, RZ, R28 ;  /* 0x000000ffff048224 */ /* 0x001fe400078e001c */
[----:B------:R-:W-:-:S05]  /*53150*/  @!P0 IMAD.MOV.U32 R5, RZ, RZ, R30 ;  /* 0x000000ffff058224 */ /* 0x000fca00078e001e */
[----:B------:R2:W4:Y:S01]  /*53160*/  @!P0 LDG.E.U16 R17, desc[UR10][R4.64] ;  /* 0x0000000a04118981 */ /* 0x000522000c1e1500 */
[----:B------:R-:W-:-:S03]  /*53170*/  PRMT R15, RZ, 0x7610, R15 ;  /* 0x00007610ff0f7816 */ /* 0x000fc6000000000f */
[----:B------:R0:W-:Y:S01]  /*53180*/  STL [R1+0x3f98], R19 ;  /* 0x003f981301007387 */ /* 0x0001e20000100800 */
[----:B--2---:R-:W-:Y:S02]  /*53190*/  @!P1 IMAD.MOV.U32 R5, RZ, RZ, R27 ;  /* 0x000000ffff059224 */ /* 0x004fe400078e001b */
[----:B------:R-:W-:-:S05]  /*531a0*/  @!P1 IMAD.MOV.U32 R4, RZ, RZ, R24 ;  /* 0x000000ffff049224 */ /* 0x000fca00078e0018 */
[----:B------:R3:W2:Y:S02]  /*531b0*/  @!P1 LDG.E.U16 R16, desc[UR10][R4.64] ;  /* 0x0000000a04109981 */ /* 0x0006a4000c1e1500 */
[----:B---3--:R-:W-:Y:S02]  /*531c0*/  @!P0 IMAD.MOV.U32 R5, RZ, RZ, R22 ;  /* 0x000000ffff058224 */ /* 0x008fe400078e0016 */
[----:B------:R-:W-:-:S05]  /*531d0*/  @!P0 IMAD.MOV.U32 R4, RZ, RZ, R21 ;  /* 0x000000ffff048224 */ /* 0x000fca00078e0015 */
[----:B------:R-:W3:Y:S04]  /*531e0*/  @!P0 LDG.E.U16 R15, desc[UR10][R4.64] ;  /* 0x0000000a040f8981 */ /* 0x000ee8000c1e1500 */
[----:B----4-:R1:W-:Y:S04]  /*531f0*/  STL [R1+0x3f9c], R18 ;  /* 0x003f9c1201007387 */ /* 0x0103e80000100800 */
[----:B0-----:R-:W4:Y:S04]  /*53200*/  LDL R19, [R1+0x3f04] ;  /* 0x003f040001137983 */ /* 0x001f280000100800 */
[----:B-1----:R-:W4:Y:S04]  /*53210*/  LDL R18, [R1+0x3f10] ;  /* 0x003f100001127983 */ /* 0x002f280000100800 */
[----:B------:R0:W-:Y:S04]  /*53220*/  STL [R1+0x3fa0], R17 ;  /* 0x003fa01101007387 */ /* 0x0001e80000100800 */
[----:B------:R-:W4:Y:S04]  /*53230*/  LDL R31, [R1+0x3a84] ;  /* 0x003a8400011f7983 */ /* 0x000f280000100800 */
[----:B------:R-:W4:Y:S01]  /*53240*/  LDL R30, [R1+0x3ac0] ;  /* 0x003ac000011e7983 */ /* 0x000f220000100800 */
[----:B------:R-:W-:-:S03]  /*53250*/  PRMT R14, RZ, 0x7610, R14 ;  /* 0x00007610ff0e7816 */ /* 0x000fc6000000000e */
[----:B--2---:R-:W-:Y:S04]  /*53260*/  STL [R1+0x3fa4], R16 ;  /* 0x003fa41001007387 */ /* 0x004fe80000100800 */
[----:B------:R-:W2:Y:S04]  /*53270*/  LDL R28, [R1+0x3ab8] ;  /* 0x003ab800011c7983 */ /* 0x000ea80000100800 */
[----:B------:R-:W2:Y:S04]  /*53280*/  LDL R27, [R1+0x3abc] ;  /* 0x003abc00011b7983 */ /* 0x000ea80000100800 */
[----:B------:R-:W2:Y:S04]  /*53290*/  LDL R21, [R1+0x3b1c] ;  /* 0x003b1c0001157983 */ /* 0x000ea80000100800 */
[----:B0-----:R-:W2:Y:S04]  /*532a0*/  LDL R17, [R1+0x3b28] ;  /* 0x003b280001117983 */ /* 0x001ea80000100800 */
[----:B---3--:R0:W-:Y:S04]  /*532b0*/  STL [R1+0x3fa8], R15 ;  /* 0x003fa80f01007387 */ /* 0x0081e80000100800 */
[----:B------:R-:W3:Y:S04]  /*532c0*/  LDL R24, [R1+0x3b24] ;  /* 0x003b240001187983 */ /* 0x000ee80000100800 */
[----:B------:R-:W3:Y:S01]  /*532d0*/  LDL R22, [R1+0x3b30] ;  /* 0x003b300001167983 */ /* 0x000ee20000100800 */
[----:B----4-:R-:W-:-:S03]  /*532e0*/  @!P1 IMAD.MOV.U32 R5, RZ, RZ, R19 ;  /* 0x000000ffff059224 */ /* 0x010fc600078e0013 */
[----:B------:R-:W4:Y:S01]  /*532f0*/  LDL R19, [R1+0x3b9c] ;  /* 0x003b9c0001137983 */ /* 0x000f220000100800 */
[----:B------:R-:W-:-:S03]  /*53300*/  @!P1 IMAD.MOV.U32 R4, RZ, RZ, R18 ;  /* 0x000000ffff049224 */ /* 0x000fc600078e0012 */
[----:B------:R-:W4:Y:S04]  /*53310*/  LDL R18, [R1+0x3ba8] ;  /* 0x003ba80001127983 */ /* 0x000f280000100800 */
[----:B------:R1:W4:Y:S01]  /*53320*/  @!P1 LDG.E.U16 R14, desc[UR10][R4.64] ;  /* 0x0000000a040e9981 */ /* 0x000322000c1e1500 */
[----:B------:R-:W-:Y:S02]  /*53330*/  PRMT R29, RZ, 0x7610, R29 ;  /* 0x00007610ff1d7816 */ /* 0x000fe4000000001d */
[----:B------:R-:W-:Y:S01]  /*53340*/  PRMT R26, RZ, 0x7610, R26 ;  /* 0x00007610ff1a7816 */ /* 0x000fe2000000001a */
[----:B-1----:R-:W-:Y:S02]  /*53350*/  @!P0 IMAD.MOV.U32 R4, RZ, RZ, R30 ;  /* 0x000000ffff048224 */ /* 0x002fe400078e001e */
[----:B------:R-:W-:-:S05]  /*53360*/  @!P0 IMAD.MOV.U32 R5, RZ, RZ, R31 ;  /* 0x000000ffff058224 */ /* 0x000fca00078e001f */
[----:B------:R2:W4:Y:S01]  /*53370*/  @!P0 LDG.E.U16 R29, desc[UR10][R4.64] ;  /* 0x0000000a041d8981 */ /* 0x000522000c1e1500 */
[----:B------:R-:W-:Y:S02]  /*53380*/  PRMT R25, RZ, 0x7610, R25 ;  /* 0x00007610ff197816 */ /* 0x000fe40000000019 */
[----:B------:R-:W-:Y:S01]  /*53390*/  PRMT R20, RZ, 0x7610, R20 ;  /* 0x00007610ff147816 */ /* 0x000fe20000000014 */
[----:B--2---:R-:W-:Y:S02]  /*533a0*/  @!P1 IMAD.MOV.U32 R5, RZ, RZ, R28 ;  /* 0x000000ffff059224 */ /* 0x004fe400078e001c */
[----:B------:R-:W-:-:S05]  /*533b0*/  @!P1 IMAD.MOV.U32 R4, RZ, RZ, R27 ;  /* 0x000000ffff049224 */ /* 0x000fca00078e001b */
[----:B------:R1:W2:Y:S02]  /*533c0*/  @!P1 LDG.E.U16 R26, desc[UR10][R4.64] ;  /* 0x0000000a041a9981 */ /* 0x0002a4000c1e1500 */
[----:B-1----:R-:W-:Y:S02]  /*533d0*/  @!P0 IMAD.MOV.U32 R4, RZ, RZ, R17 ;  /* 0x000000ffff048224 */ /* 0x002fe400078e0011 */
[----:B------:R-:W-:-:S05]  /*533e0*/  @!P0 IMAD.MOV.U32 R5, RZ, RZ, R21 ;  /* 0x000000ffff058224 */ /* 0x000fca00078e0015 */
[----:B------:R3:W2:Y:S02]  /*533f0*/  @!P0 LDG.E.U16 R25, desc[UR10][R4.64] ;  /* 0x0000000a04198981 */ /* 0x0006a4000c1e1500 */
[----:B---3--:R-:W-:Y:S02]  /*53400*/  @!P1 IMAD.MOV.U32 R4, RZ, RZ, R22 ;  /* 0x000000ffff049224 */ /* 0x008fe400078e0016 */
[----:B------:R-:W-:-:S05]  /*53410*/  @!P1 IMAD.MOV.U32 R5, RZ, RZ, R24 ;  /* 0x000000ffff059224 */ /* 0x000fca00078e0018 */
[----:B------:R1:W3:Y:S04]  /*53420*/  @!P1 LDG.E.U16 R20, desc[UR10][R4.64] ;  /* 0x0000000a04149981 */ /* 0x0002e8000c1e1500 */
[----:B----4-:R4:W-:Y:S04]  /*53430*/  STL [R1+0x3fac], R14 ;  /* 0x003fac0e01007387 */ /* 0x0109e80000100800 */
[----:B0-----:R-:W2:Y:S04]  /*53440*/  LDL R15, [R1+0x3ba4] ;  /* 0x003ba400010f7983 */ /* 0x001ea80000100800 */
[----:B------:R-:W2:Y:S04]  /*53450*/  LDL R21, [R1+0x3c1c] ;  /* 0x003c1c0001157983 */ /* 0x000ea80000100800 */
[----:B------:R-:W2:Y:S01]  /*53460*/  LDL R17, [R1+0x3c28] ;  /* 0x003c280001117983 */ /* 0x000ea20000100800 */
[----:B------:R-:W-:-:S03]  /*53470*/  PRMT R16, RZ, 0x7610, R16 ;  /* 0x00007610ff107816 */ /* 0x000fc60000000010 */
[----:B------:R-:W2:Y:S04]  /*53480*/  LDL R22, [R1+0x3c9c] ;  /* 0x003c9c0001167983 */ /* 0x000ea80000100800 */
[----:B----4-:R-:W4:Y:S01]  /*53490*/  LDL R14, [R1+0x3bb0] ;  /* 0x003bb000010e7983 */ /* 0x010f220000100800 */
[----:B-1----:R-:W-:Y:S02]  /*534a0*/  @!P0 IMAD.MOV.U32 R4, RZ, RZ, R18 ;  /* 0x000000ffff048224 */ /* 0x002fe400078e0012 */
[----:B------:R-:W-:Y:S01]  /*534b0*/  @!P0 IMAD.MOV.U32 R5, RZ, RZ, R19 ;  /* 0x000000ffff058224 */ /* 0x000fe200078e0013 */
[----:B------:R-:W2:Y:S04]  /*534c0*/  LDL R18, [R1+0x3c30] ;  /* 0x003c300001127983 */ /* 0x000ea80000100800 */
[----:B------:R-:W2:Y:S04]  /*534d0*/  LDL R19, [R1+0x3c24] ;  /* 0x003c240001137983 */ /* 0x000ea80000100800 */
[----:B------:R4:W2:Y:S01]  /*534e0*/  @!P0 LDG.E.U16 R16, desc[UR10][R4.64] ;  /* 0x0000000a04108981 */ /* 0x0008a2000c1e1500 */
[----:B------:R-:W-:-:S02]  /*534f0*/  PRMT R23, RZ, 0x7610, R23 ;  /* 0x00007610ff177816 */ /* 0x000fc40000000017 */
[----:B------:R-:W-:Y:S02]  /*53500*/  PRMT R3, RZ, 0x7610, R3 ;  /* 0x00007610ff037816 */ /* 0x000fe40000000003 */
[----:B------:R-:W-:Y:S01]  /*53510*/  PRMT R2, RZ, 0x7610, R2 ;  /* 0x00007610ff027816 */ /* 0x000fe20000000002 */
[----:B---3--:R0:W-:Y:S04]  /*53520*/  STL [R1+0x24], R20 ;  /* 0x0000241401007387 */ /* 0x0081e80000100800 */
[----:B0-----:R-:W3:Y:S01]  /*53530*/  LDL R20, [R1+0x3ca8] ;  /* 0x003ca80001147983 */ /* 0x001ee20000100800 */
[----:B----4-:R-:W-:Y:S02]  /*53540*/  @!P1 IMAD.MOV.U32 R4, RZ, RZ, R14 ;  /* 0x000000ffff049224 */ /* 0x010fe400078e000e */
[----:B--2---:R-:W-:-:S05]  /*53550*/  @!P1 IMAD.MOV.U32 R5, RZ, RZ, R15 ;  /* 0x000000ffff059224 */ /* 0x004fca00078e000f */
[----:B------:R0:W2:Y:S02]  /*53560*/  @!P1 LDG.E.U16 R23, desc[UR10][R4.64] ;  /* 0x0000000a04179981 */ /* 0x0000a4000c1e1500 */
[----:B0-----:R-:W-:Y:S02]  /*53570*/  @!P0 IMAD.MOV.U32 R4, RZ, RZ, R17 ;  /* 0x000000ffff048224 */ /* 0x001fe400078e0011 */
[----:B------:R-:W-:-:S05]  /*53580*/  @!P0 IMAD.MOV.U32 R5, RZ, RZ, R21 ;  /* 0x000000ffff058224 */ /* 0x000fca00078e0015 */
[----:B------:R0:W4:Y:S02]  /*53590*/  @!P0 LDG.E.U16 R3, desc[UR10][R4.64] ;  /* 0x0000000a04038981 */ /* 0x000124000c1e1500 */
[----:B0-----:R-:W-:Y:S02]  /*535a0*/  @!P1 IMAD.MOV.U32 R4, RZ, RZ, R18 ;  /* 0x000000ffff049224 */ /* 0x001fe400078e0012 */
[----:B------:R-:W-:-:S05]  /*535b0*/  @!P1 IMAD.MOV.U32 R5, RZ, RZ, R19 ;  /* 0x000000ffff059224 */ /* 0x000fca00078e0013 */
[----:B------:R0:W2:Y:S01]  /*535c0*/  @!P1 LDG.E.U16 R2, desc[UR10][R4.64] ;  /* 0x0000000a04029981 */ /* 0x0000a2000c1e1500 */
[----:B------:R-:W-:-:S03]  /*535d0*/  PRMT R60, RZ, 0x7610, R60 ;  /* 0x00007610ff3c7816 */ /* 0x000fc6000000003c */
[----:B------:R1:W-:Y:S04]  /*535e0*/  STL [R1+0x20], R16 ;  /* 0x0000201001007387 */ /* 0x0003e80000100800 */
[----:B------:R-:W2:Y:S04]  /*535f0*/  LDL R15, [R1+0x3cb0] ;  /* 0x003cb000010f7983 */ /* 0x000ea80000100800 */
[----:B------:R-:W2:Y:S04]  /*53600*/  LDL R14, [R1+0x3d28] ;  /* 0x003d2800010e7983 */ /* 0x000ea80000100800 */
[----:B------:R-:W2:Y:S01]  /*53610*/  LDL R21, [R1+0x3d1c] ;  /* 0x003d1c0001157983 */ /* 0x000ea20000100800 */
[----:B0-----:R-:W-:-:S03]  /*53620*/  @!P0 IMAD.MOV.U32 R5, RZ, RZ, R22 ;  /* 0x000000ffff058224 */ /* 0x001fc600078e0016 */
[----:B-1----:R-:W2:Y:S04]  /*53630*/  LDL R16, [R1+0x3ca4] ;  /* 0x003ca40001107983 */ /* 0x002ea80000100800 */
[----:B------:R-:W-:Y:S04]  /*53640*/  STL [R1+0x30], R29 ;  /* 0x0000301d01007387 */ /* 0x000fe80000100800 */
[----:B------:R-:W2:Y:S01]  /*53650*/  LDL R17, [R1+0x3d30] ;  /* 0x003d300001117983 */ /* 0x000ea20000100800 */
[----:B---3--:R-:W-:-:S05]  /*53660*/  @!P0 IMAD.MOV.U32 R4, RZ, RZ, R20 ;  /* 0x000000ffff048224 */ /* 0x008fca00078e0014 */
[----:B------:R0:W3:Y:S04]  /*53670*/  @!P0 LDG.E.U16 R60, desc[UR10][R4.64] ;  /* 0x0000000a043c8981 */ /* 0x0000e8000c1e1500 */
[----:B----4-:R1:W-:Y:S04]  /*53680*/  STL [R1+0x3f80], R3 ;  /* 0x003f800301007387 */ /* 0x0103e80000100800 */
[----:B------:R-:W-:Y:S04]  /*53690*/  STL [R1+0x2c], R26 ;  /* 0x00002c1a01007387 */ /* 0x000fe80000100800 */
[----:B------:R-:W4:Y:S04]  /*536a0*/  LDL R18, [R1+0x3d24] ;  /* 0x003d240001127983 */ /* 0x000f280000100800 */
[----:B------:R-:W4:Y:S04]  /*536b0*/  LDL R19, [R1+0x3da8] ;  /* 0x003da80001137983 */ /* 0x000f280000100800 */
[----:B--2---:R2:W-:Y:S04]  /*536c0*/  STL [R1+0x3fb0], R2 ;  /* 0x003fb00201007387 */ /* 0x0045e80000100800 */
[----:B------:R-:W-:Y:S04]  /*536d0*/  STL [R1+0x28], R25 ;  /* 0x0000281901007387 */ /* 0x000fe80000100800 */
[----:B------:R-:W4:Y:S04]  /*536e0*/  LDL R20, [R1+0x3d9c] ;  /* 0x003d9c0001147983 */ /* 0x000f280000100800 */
[----:B-1----:R-:W4:Y:S01]  /*536f0*/  LDL R3, [R1+0x3da4] ;  /* 0x003da40001037983 */ /* 0x002f220000100800 */
[----:B------:R-:W-:Y:S01]  /*53700*/  PRMT R59, RZ, 0x7610, R59 ;  /* 0x00007610ff3b7816 */ /* 0x000fe2000000003b */
[----:B0-----:R-:W-:-:S02]  /*53710*/  @!P1 IMAD.MOV.U32 R4, RZ, RZ, R15 ;  /* 0x000000ffff049224 */ /* 0x001fc400078e000f */
[----:B--2---:R-:W2:Y:S01]  /*53720*/  LDL R2, [R1+0x3db0] ;  /* 0x003db00001027983 */ /* 0x004ea20000100800 */
[----:B------:R-:W-:Y:S01]  /*53730*/  @!P1 IMAD.MOV.U32 R5, RZ, RZ, R16 ;  /* 0x000000ffff059224 */ /* 0x000fe200078e0010 */
[----:B------:R-:W-:-:S04]  /*53740*/  PRMT R13, RZ, 0x7610, R13 ;  /* 0x00007610ff0d7816 */ /* 0x000fc8000000000d */
[----:B------:R0:W2:Y:S02]  /*53750*/  @!P1 LDG.E.U16 R59, desc[UR10][R4.64] ;  /* 0x0000000a043b9981 */ /* 0x0000a4000c1e1500 */
[----:B0-----:R-:W-:Y:S02]  /*53760*/  @!P0 IMAD.MOV.U32 R4, RZ, RZ, R14 ;  /* 0x000000ffff048224 */ /* 0x001fe400078e000e */
[----:B------:R-:W-:-:S05]  /*53770*/  @!P0 IMAD.MOV.U32 R5, RZ, RZ, R21 ;  /* 0x000000ffff058224 */ /* 0x000fca00078e0015 */
[----:B------:R0:W2:Y:S01]  /*53780*/  @!P0 LDG.E.U16 R13, desc[UR10][R4.64] ;  /* 0x0000000a040d8981 */ /* 0x0000a2000c1e1500 */
[----:B------:R-:W-:Y:S02]  /*53790*/  PRMT R12, RZ, 0x7610, R12 ;  /* 0x00007610ff0c7816 */ /* 0x000fe4000000000c */
[----:B------:R-:W-:Y:S01]  /*537a0*/  PRMT R11, RZ, 0x7610, R11 ;  /* 0x00007610ff0b7816 */ /* 0x000fe2000000000b */
[----:B0-----:R-:W-:Y:S01]  /*537b0*/  @!P1 IMAD.MOV.U32 R4, RZ, RZ, R17 ;  /* 0x000000ffff049224 */ /* 0x001fe200078e0011 */
[----:B---3--:R-:W-:Y:S04]  /*537c0*/  STL [R1+0x3fdc], R60 ;  /* 0x003fdc3c01007387 */ /* 0x008fe80000100800 */
[----:B------:R-:W3:Y:S04]  /*537d0*/  LDL R16, [R1+0x3e1c] ;  /* 0x003e1c0001107983 */ /* 0x000ee80000100800 */
[----:B------:R-:W3:Y:S01]  /*537e0*/  LDL R15, [R1+0x3e28] ;  /* 0x003e2800010f7983 */ /* 0x000ee20000100800 */
[----:B----4-:R-:W-:-:S05]  /*537f0*/  @!P1 IMAD.MOV.U32 R5, RZ, RZ, R18 ;  /* 0x000000ffff059224 */ /* 0x010fca00078e0012 */
[----:B------:R0:W4:Y:S02]  /*53800*/  @!P1 LDG.E.U16 R12, desc[UR10][R4.64] ;  /* 0x0000000a040c9981 */ /* 0x000124000c1e1500 */
[----:B0-----:R-:W-:Y:S02]  /*53810*/  @!P0 IMAD.MOV.U32 R4, RZ, RZ, R19 ;  /* 0x000000ffff048224 */ /* 0x001fe400078e0013 */
[----:B------:R-:W-:-:S05]  /*53820*/  @!P0 IMAD.MOV.U32 R5, RZ, RZ, R20 ;  /* 0x000000ffff058224 */ /* 0x000fca00078e0014 */
[----:B------:R2:W4:Y:S01]  /*53830*/  @!P0 LDG.E.U16 R11, desc[UR10][R4.64] ;  /* 0x0000000a040b8981 */ /* 0x000522000c1e1500 */
[----:B------:R-:W-:Y:S02]  /*53840*/  PRMT R10, RZ, 0x7610, R10 ;  /* 0x00007610ff0a7816 */ /* 0x000fe4000000000a */
[----:B------:R-:W-:Y:S01]  /*53850*/  PRMT R9, RZ, 0x7610, R9 ;  /* 0x00007610ff097816 */ /* 0x000fe20000000009 */
[----:B--2---:R-:W-:Y:S02]  /*53860*/  @!P1 IMAD.MOV.U32 R4, RZ, RZ, R2 ;  /* 0x000000ffff049224 */ /* 0x004fe400078e0002 */
[----:B------:R-:W-:-:S05]  /*53870*/  @!P1 IMAD.MOV.U32 R5, RZ, RZ, R3 ;  /* 0x000000ffff059224 */ /* 0x000fca00078e0003 */
[----:B------:R3:W2:Y:S04]  /*53880*/  @!P1 LDG.E.U16 R10, desc[UR10][R4.64] ;  /* 0x0000000a040a9981 */ /* 0x0006a8000c1e1500 */
[----:B------:R-:W-:Y:S04]  /*53890*/  STL [R1+0x3fe0], R59 ;  /* 0x003fe03b01007387 */ /* 0x000fe80000100800 */
[----:B------:R-:W2:Y:S04]  /*538a0*/  LDL R21, [R1+0x3e24] ;  /* 0x003e240001157983 */ /* 0x000ea80000100800 */
[----:B------:R-:W2:Y:S04]  /*538b0*/  LDL R14, [R1+0x3e30] ;  /* 0x003e3000010e7983 */ /* 0x000ea80000100800 */
[----:B------:R0:W-:Y:S04]  /*538c0*/  STL [R1+0x3fe4], R13 ;  /* 0x003fe40d01007387 */ /* 0x0001e80000100800 */
[----:B------:R-:W-:Y:S04]  /*538d0*/  STL [R1+0x1c], R23 ;  /* 0x00001c1701007387 */ /* 0x000fe80000100800 */
[----:B------:R-:W2:Y:S04]  /*538e0*/  LDL R18, [R1+0x3e9c] ;  /* 0x003e9c0001127983 */ /* 0x000ea80000100800 */
[----:B------:R-:W2:Y:S01]  /*538f0*/  LDL R17, [R1+0x3ea8] ;  /* 0x003ea80001117983 */ /* 0x000ea20000100800 */
[----:B---3--:R-:W-:-:S02]  /*53900*/  @!P0 IMAD.MOV.U32 R5, RZ, RZ, R16 ;  /* 0x000000ffff058224 */ /* 0x008fc400078e0010 */
[----:B------:R-:W-:-:S05]  /*53910*/  @!P0 IMAD.MOV.U32 R4, RZ, RZ, R15 ;  /* 0x000000ffff048224 */ /* 0x000fca00078e000f */
[----:B------:R1:W3:Y:S04]  /*53920*/  @!P0 LDG.E.U16 R9, desc[UR10][R4.64] ;  /* 0x0000000a04098981 */ /* 0x0002e8000c1e1500 */
[----:B----4-:R4:W-:Y:S04]  /*53930*/  STL [R1+0x3fe8], R12 ;  /* 0x003fe80c01007387 */ /* 0x0109e80000100800 */
[----:B------:R-:W4:Y:S04]  /*53940*/  LDL R20, [R1+0x3ea4] ;  /* 0x003ea40001147983 */ /* 0x000f280000100800 */
[----:B------:R-:W4:Y:S04]  /*53950*/  LDL R19, [R1+0x3eb0] ;  /* 0x003eb00001137983 */ /* 0x000f280000100800 */
[----:B------:R4:W-:Y:S04]  /*53960*/  STL [R1+0x3fec], R11 ;  /* 0x003fec0b01007387 */ /* 0x0009e80000100800 */
[----:B------:R-:W4:Y:S04]  /*53970*/  LDL R3, [R1+0x3f1c] ;  /* 0x003f1c0001037983 */ /* 0x000f280000100800 */
[----:B------:R-:W4:Y:S01]  /*53980*/  LDL R2, [R1+0x3f28] ;  /* 0x003f280001027983 */ /* 0x000f220000100800 */
[----:B------:R-:W-:-:S03]  /*53990*/  PRMT R8, RZ, 0x7610, R8 ;  /* 0x00007610ff087816 */ /* 0x000fc60000000008 */
[----:B--2---:R2:W-:Y:S04]  /*539a0*/  STL [R1+0x3ff0], R10 ;  /* 0x003ff00a01007387 */ /* 0x0045e80000100800 */
[----:B------:R-:W2:Y:S04]  /*539b0*/  LDL R16, [R1+0x3f24] ;  /* 0x003f240001107983 */ /* 0x000ea80000100800 */
[----:B------:R-:W2:Y:S01]  /*539c0*/  LDL R15, [R1+0x3f30] ;  /* 0x003f3000010f7983 */ /* 0x000ea20000100800 */
[----:B-1----:R-:W-:Y:S02]  /*539d0*/  @!P1 IMAD.MOV.U32 R4, RZ, RZ, R14 ;  /* 0x000000ffff049224 */ /* 0x002fe400078e000e */
[----:B------:R-:W-:-:S05]  /*539e0*/  @!P1 IMAD.MOV.U32 R5, RZ, RZ, R21 ;  /* 0x000000ffff059224 */ /* 0x000fca00078e0015 */
[----:B------:R1:W2:Y:S02]  /*539f0*/  @!P1 LDG.E.U16 R8, desc[UR10][R4.64] ;  /* 0x0000000a04089981 */ /* 0x0002a4000c1e1500 */
[----:B-1----:R-:W-:Y:S02]  /*53a00*/  @!P0 IMAD.MOV.U32 R4, RZ, RZ, R17 ;  /* 0x000000ffff048224 */ /* 0x002fe400078e0011 */
[----:B------:R-:W-:Y:S01]  /*53a10*/  @!P0 IMAD.MOV.U32 R5, RZ, RZ, R18 ;  /* 0x000000ffff058224 */ /* 0x000fe200078e0012 */
[----:B------:R-:W-:Y:S01]  /*53a20*/  PRMT R6, RZ, 0x7610, R6 ;  /* 0x00007610ff067816 */ /* 0x000fe20000000006 */
[----:B---3--:R1:W-:Y:S04]  /*53a30*/  STL [R1+0x3ff4], R9 ;  /* 0x003ff40901007387 */ /* 0x0083e80000100800 */
[----:B------:R-:W3:Y:S04]  /*53a40*/  LDL R14, [R1+0x17a0] ;  /* 0x0017a000010e7983 */ /* 0x000ee80000100800 */
[----:B0-----:R-:W3:Y:S04]  /*53a50*/  LDL R13, [R1+0x3a60] ;  /* 0x003a6000010d7983 */ /* 0x001ee80000100800 */
[----:B------:R-:W3:Y:S04]  /*53a60*/  LDL R18, [R1+0x3a58] ;  /* 0x003a580001127983 */ /* 0x000ee80000100800 */
[----:B------:R-:W3:Y:S04]  /*53a70*/  LDL R17, [R1+0x3a5c] ;  /* 0x003a5c0001117983 */ /* 0x000ee80000100800 */
[----:B----4-:R-:W4:Y:S04]  /*53a80*/  LDL R12, [R1+0x3aa4] ;  /* 0x003aa400010c7983 */ /* 0x010f280000100800 */
[----:B------:R-:W4:Y:S04]  /*53a90*/  LDL R11, [R1+0x3ae0] ;  /* 0x003ae000010b7983 */ /* 0x000f280000100800 */
[----:B--2---:R-:W2:Y:S04]  /*53aa0*/  LDL R10, [R1+0x3ad8] ;  /* 0x003ad800010a7983 */ /* 0x004ea80000100800 */
[----:B-1----:R-:W2:Y:S01]  /*53ab0*/  LDL R9, [R1+0x3adc] ;  /* 0x003adc0001097983 */ /* 0x002ea20000100800 */
[----:B------:R-:W-:-:S02]  /*53ac0*/  @!P1 IMAD.MOV.U32 R31, RZ, RZ, R20 ;  /* 0x000000ffff1f9224 */ /* 0x000fc400078e0014 */
[----:B------:R-:W-:Y:S01]  /*53ad0*/  @!P1 IMAD.MOV.U32 R30, RZ, RZ, R19 ;  /* 0x000000ffff1e9224 */ /* 0x000fe200078e0013 */
[----:B------:R-:W-:Y:S02]  /*53ae0*/  PRMT R7, RZ, 0x7610, R7 ;  /* 0x00007610ff077816 */ /* 0x000fe40000000007 */
[----:B------:R-:W-:Y:S02]  /*53af0*/  PRMT R48, RZ, 0x7610, R48 ;  /* 0x00007610ff307816 */ /* 0x000fe40000000030 */
[----:B------:R-:W-:Y:S02]  /*53b00*/  PRMT R46, RZ, 0x7610, R46 ;  /* 0x00007610ff2e7816 */ /* 0x000fe4000000002e */
[----:B------:R-:W-:Y:S01]  /*53b10*/  PRMT R44, RZ, 0x7610, R44 ;  /* 0x00007610ff2c7816 */ /* 0x000fe2000000002c */
[----:B------:R0:W2:Y:S04]  /*53b20*/  @!P1 LDG.E.U16 R6, desc[UR10][R30.64] ;  /* 0x0000000a1e069981 */ /* 0x0000a8000c1e1500 */
[----:B------:R1:W2:Y:S01]  /*53b30*/  @!P0 LDG.E.U16 R7, desc[UR10][R4.64] ;  /* 0x0000000a04078981 */ /* 0x0002a2000c1e1500 */
[----:B------:R-:W-:-:S03]  /*53b40*/  PRMT R42, RZ, 0x7610, R42 ;  /* 0x00007610ff2a7816 */ /* 0x000fc6000000002a */
[----:B------:R-:W2:Y:S04]  /*53b50*/  LDL R20, [R1+0x3cbc] ;  /* 0x003cbc0001147983 */ /* 0x000ea80000100800 */
[----:B------:R-:W2:Y:S01]  /*53b60*/  LDL R19, [R1+0x3cc8] ;  /* 0x003cc80001137983 */ /* 0x000ea20000100800 */
[----:B0-----:R-:W-:Y:S02]  /*53b70*/  @!P0 IMAD.MOV.U32 R31, RZ, RZ, R3 ;  /* 0x000000ffff1f8224 */ /* 0x001fe400078e0003 */
[----:B------:R-:W-:Y:S01]  /*53b80*/  @!P0 IMAD.MOV.U32 R30, RZ, RZ, R2 ;  /* 0x000000ffff1e8224 */ /* 0x000fe200078e0002 */
[----:B------:R-:W2:Y:S04]  /*53b90*/  LDL R3, [R1+0x3b3c] ;  /* 0x003b3c0001037983 */ /* 0x000ea80000100800 */
[----:B------:R-:W2:Y:S01]  /*53ba0*/  LDL R2, [R1+0x3b48] ;  /* 0x003b480001027983 */ /* 0x000ea20000100800 */
[----:B-1----:R-:W-:-:S02]  /*53bb0*/  PRMT R5, RZ, 0x7610, R5 ;  /* 0x00007610ff057816 */ /* 0x002fc40000000005 */
[----:B------:R-:W-:-:S04]  /*53bc0*/  PRMT R4, RZ, 0x7610, R4 ;  /* 0x00007610ff047816 */ /* 0x000fc80000000004 */
[----:B------:R0:W2:Y:S02]  /*53bd0*/  @!P0 LDG.E.U16 R5, desc[UR10][R30.64] ;  /* 0x0000000a1e058981 */ /* 0x0000a4000c1e1500 */
[----:B0-----:R-:W-:Y:S02]  /*53be0*/  @!P1 IMAD.MOV.U32 R30, RZ, RZ, R15 ;  /* 0x000000ffff1e9224 */ /* 0x001fe400078e000f */
[----:B------:R-:W-:Y:S01]  /*53bf0*/  @!P1 IMAD.MOV.U32 R31, RZ, RZ, R16 ;  /* 0x000000ffff1f9224 */ /* 0x000fe200078e0010 */
[----:B------:R-:W2:Y:S04]  /*53c00*/  LDL R15, [R1+0x3b50] ;  /* 0x003b5000010f7983 */ /* 0x000ea80000100800 */
[----:B------:R-:W2:Y:S04]  /*53c10*/  LDL R16, [R1+0x3b44] ;  /* 0x003b440001107983 */ /* 0x000ea80000100800 */
[----:B------:R3:W2:Y:S02]  /*53c20*/  @!P1 LDG.E.U16 R4, desc[UR10][R30.64] ;  /* 0x0000000a1e049981 */ /* 0x0006a4000c1e1500 */
[----:B---3--:R-:W-:-:S02]  /*53c30*/  @!P0 IMAD.MOV.U32 R31, RZ, RZ, R14 ;  /* 0x000000ffff1f8224 */ /* 0x008fc400078e000e */
[----:B------:R-:W-:Y:S01]  /*53c40*/  @!P0 IMAD.MOV.U32 R30, RZ, RZ, R13 ;  /* 0x000000ffff1e8224 */ /* 0x000fe200078e000d */
[----:B------:R-:W3:Y:S04]  /*53c50*/  LDL R14, [R1+0x3bbc] ;  /* 0x003bbc00010e7983 */ /* 0x000ee80000100800 */
[----:B------:R-:W3:Y:S04]  /*53c60*/  LDL R13, [R1+0x3bc8] ;  /* 0x003bc800010d7983 */ /* 0x000ee80000100800 */
[----:B------:R0:W3:Y:S02]  /*53c70*/  @!P0 LDG.E.U16 R48, desc[UR10][R30.64] ;  /* 0x0000000a1e308981 */ /* 0x0000e4000c1e1500 */
[----:B0-----:R-:W-:-:S02]  /*53c80*/  @!P1 IMAD.MOV.U32 R30, RZ, RZ, R17 ;  /* 0x000000ffff1e9224 */ /* 0x001fc400078e0011 */
[----:B------:R-:W-:Y:S01]  /*53c90*/  @!P1 IMAD.MOV.U32 R31, RZ, RZ, R18 ;  /* 0x000000ffff1f9224 */ /* 0x000fe200078e0012 */
[----:B------:R-:W-:Y:S01]  /*53ca0*/  PRMT R40, RZ, 0x7610, R40 ;  /* 0x00007610ff287816 */ /* 0x000fe20000000028 */
[----:B------:R-:W3:Y:S04]  /*53cb0*/  LDL R18, [R1+0x3cc4] ;  /* 0x003cc40001127983 */ /* 0x000ee80000100800 */
[----:B------:R4:W3:Y:S04]  /*53cc0*/  @!P1 LDG.E.U16 R46, desc[UR10][R30.64] ;  /* 0x0000000a1e2e9981 */ /* 0x0008e8000c1e1500 */
[----:B------:R-:W3:Y:S01]  /*53cd0*/  LDL R17, [R1+0x3cd0] ;  /* 0x003cd00001117983 */ /* 0x000ee20000100800 */
[----:B----4-:R-:W-:-:S02]  /*53ce0*/  @!P0 IMAD.MOV.U32 R30, RZ, RZ, R11 ;  /* 0x000000ffff1e8224 */ /* 0x010fc400078e000b */
[----:B------:R-:W-:Y:S01]  /*53cf0*/  @!P0 IMAD.MOV.U32 R31, RZ, RZ, R12 ;  /* 0x000000ffff1f8224 */ /* 0x000fe200078e000c */
[----:B------:R-:W4:Y:S04]  /*53d00*/  LDL R11, [R1+0x3bd0] ;  /* 0x003bd000010b7983 */ /* 0x000f280000100800 */
[----:B------:R-:W4:Y:S04]  /*53d10*/  LDL R12, [R1+0x3bc4] ;  /* 0x003bc400010c7983 */ /* 0x000f280000100800 */
[----:B------:R2:W4:Y:S02]  /*53d20*/  @!P0 LDG.E.U16 R44, desc[UR10][R30.64] ;  /* 0x0000000a1e2c8981 */ /* 0x000524000c1e1500 */
[----:B--2---:R-:W-:-:S02]  /*53d30*/  @!P1 IMAD.MOV.U32 R30, RZ, RZ, R9 ;  /* 0x000000ffff1e9224 */ /* 0x004fc400078e0009 */
[----:B------:R-:W-:Y:S01]  /*53d40*/  @!P1 IMAD.MOV.U32 R31, RZ, RZ, R10 ;  /* 0x000000ffff1f9224 */ /* 0x000fe200078e000a */
[----:B------:R-:W2:Y:S04]  /*53d50*/  LDL R9, [R1+0x3c48] ;  /* 0x003c480001097983 */ /* 0x000ea80000100800 */
[----:B------:R-:W2:Y:S04]  /*53d60*/  LDL R10, [R1+0x3c3c] ;  /* 0x003c3c00010a7983 */ /* 0x000ea80000100800 */
[----:B------:R0:W2:Y:S02]  /*53d70*/  @!P1 LDG.E.U16 R42, desc[UR10][R30.64] ;  /* 0x0000000a1e2a9981 */ /* 0x0000a4000c1e1500 */
[----:B0-----:R-:W-:-:S02]  /*53d80*/  @!P0 IMAD.MOV.U32 R30, RZ, RZ, R2 ;  /* 0x000000ffff1e8224 */ /* 0x001fc400078e0002 */
[----:B------:R-:W-:Y:S01]  /*53d90*/  @!P0 IMAD.MOV.U32 R31, RZ, RZ, R3 ;  /* 0x000000ffff1f8224 */ /* 0x000fe200078e0003 */
[----:B------:R-:W2:Y:S04]  /*53da0*/  LDL R2, [R1+0x3c50] ;  /* 0x003c500001027983 */ /* 0x000ea80000100800 */
[----:B------:R-:W2:Y:S01]  /*53db0*/  LDL R3, [R1+0x3c44] ;  /* 0x003c440001037983 */ /* 0x000ea20000100800 */
[----:B------:R-:W-:-:S03]  /*53dc0*/  PRMT R38, RZ, 0x7610, R38 ;  /* 0x00007610ff267816 */ /* 0x000fc60000000026 */
[----:B------:R0:W2:Y:S01]  /*53dd0*/  @!P0 LDG.E.U16 R40, desc[UR10][R30.64] ;  /* 0x0000000a1e288981 */ /* 0x0000a2000c1e1500 */
[----:B------:R-:W-:Y:S01]  /*53de0*/  PRMT R36, RZ, 0x7610, R36 ;  /* 0x00007610ff247816 */ /* 0x000fe20000000024 */
[----:B0-----:R-:W-:Y:S02]  /*53df0*/  @!P1 IMAD.MOV.U32 R30, RZ, RZ, R15 ;  /* 0x000000ffff1e9224 */ /* 0x001fe400078e000f */
[----:B------:R-:W-:Y:S01]  /*53e00*/  @!P1 IMAD.MOV.U32 R31, RZ, RZ, R16 ;  /* 0x000000ffff1f9224 */ /* 0x000fe200078e0010 */
[----:B------:R-:W2:Y:S04]  /*53e10*/  LDL R15, [R1+0x3d48] ;  /* 0x003d4800010f7983 */ /* 0x000ea80000100800 */
[----:B------:R-:W2:Y:S04]  /*53e20*/  LDL R16, [R1+0x3d3c] ;  /* 0x003d3c0001107983 */ /* 0x000ea80000100800 */
[----:B------:R3:W2:Y:S01]  /*53e30*/  @!P1 LDG.E.U16 R38, desc[UR10][R30.64] ;  /* 0x0000000a1e269981 */ /* 0x0006a2000c1e1500 */
[----:B------:R-:W-:-:S02]  /*53e40*/  PRMT R34, RZ, 0x7610, R34 ;  /* 0x00007610ff227816 */ /* 0x000fc40000000022 */
[----:B------:R-:W-:Y:S01]  /*53e50*/  PRMT R32, RZ, 0x7610, R32 ;  /* 0x00007610ff207816 */ /* 0x000fe20000000020 */
[----:B---3--:R-:W-:Y:S02]  /*53e60*/  @!P0 IMAD.MOV.U32 R31, RZ, RZ, R14 ;  /* 0x000000ffff1f8224 */ /* 0x008fe400078e000e */
[----:B------:R-:W-:Y:S01]  /*53e70*/  @!P0 IMAD.MOV.U32 R30, RZ, RZ, R13 ;  /* 0x000000ffff1e8224 */ /* 0x000fe200078e000d */
[----:B------:R-:W3:Y:S04]  /*53e80*/  LDL R14, [R1+0x3d44] ;  /* 0x003d4400010e7983 */ /* 0x000ee80000100800 */
[----:B------:R-:W3:Y:S04]  /*53e90*/  LDL R13, [R1+0x3d50] ;  /* 0x003d5000010d7983 */ /* 0x000ee80000100800 */
[----:B------:R4:W3:Y:S02]  /*53ea0*/  @!P0 LDG.E.U16 R36, desc[UR10][R30.64] ;  /* 0x0000000a1e248981 */ /* 0x0008e4000c1e1500 */
        /* <DEDUP_REMOVED lines=14> */
[----:B------:R-:W-:Y:S02]  /*53f90*/  PRMT R33, RZ, 0x7610, R33 ;  /* 0x00007610ff217816 */ /* 0x000fe40000000021 */
[----:B------:R-:W-:-:S04]  /*53fa0*/  PRMT R35, RZ, 0x7610, R35 ;  /* 0x00007610ff237816 */ /* 0x000fc80000000023 */
[----:B------:R0:W2:Y:S01]  /*53fb0*/  @!P1 LDG.E.U16 R33, desc[UR10][R30.64] ;  /* 0x0000000a1e219981 */ /* 0x0000a2000c1e1500 */
[----:B------:R-:W-:Y:S01]  /*53fc0*/  PRMT R37, RZ, 0x7610, R37 ;  /* 0x00007610ff257816 */ /* 0x000fe20000000025 */
[----:B0-----:R-:W-:Y:S02]  /*53fd0*/  @!P0 IMAD.MOV.U32 R30, RZ, RZ, R19 ;  /* 0x000000ffff1e8224 */ /* 0x001fe400078e0013 */
[----:B------:R-:W-:-:S05]  /*53fe0*/  @!P0 IMAD.MOV.U32 R31, RZ, RZ, R20 ;  /* 0x000000ffff1f8224 */ /* 0x000fca00078e0014 */
[----:B------:R0:W2:Y:S01]  /*53ff0*/  @!P0 LDG.E.U16 R35, desc[UR10][R30.64] ;  /* 0x0000000a1e238981 */ /* 0x0000a2000c1e1500 */
[----:B------:R-:W-:Y:S01]  /*54000*/  PRMT R39, RZ, 0x7610, R39 ;  /* 0x00007610ff277816 */ /* 0x000fe20000000027 */
[----:B0-----:R-:W-:Y:S02]  /*54010*/  @!P1 IMAD.MOV.U32 R30, RZ, RZ, R17 ;  /* 0x000000ffff1e9224 */ /* 0x001fe400078e0011 */
[----:B------:R-:W-:Y:S01]  /*54020*/  @!P1 IMAD.MOV.U32 R31, RZ, RZ, R18 ;  /* 0x000000ffff1f9224 */ /* 0x000fe200078e0012 */
[----:B------:R-:W2:Y:S04]  /*54030*/  LDL R17, [R1+0x3e50] ;  /* 0x003e500001117983 */ /* 0x000ea80000100800 */
[----:B------:R-:W2:Y:S04]  /*54040*/  LDL R18, [R1+0x3e44] ;  /* 0x003e440001127983 */ /* 0x000ea80000100800 */
[----:B------:R0:W2:Y:S01]  /*54050*/  @!P1 LDG.E.U16 R37, desc[UR10][R30.64] ;  /* 0x0000000a1e259981 */ /* 0x0000a2000c1e1500 */
[----:B------:R-:W-:Y:S01]  /*54060*/  PRMT R41, RZ, 0x7610, R41 ;  /* 0x00007610ff297816 */ /* 0x000fe20000000029 */
[----:B0-----:R-:W-:-:S02]  /*54070*/  @!P0 IMAD.MOV.U32 R30, RZ, RZ, R15 ;  /* 0x000000ffff1e8224 */ /* 0x001fc400078e000f */
        /* <DEDUP_REMOVED lines=37> */
[----:B------:R-:W-:-:S02]  /*542d0*/  PRMT R47, RZ, 0x7610, R47 ;  /* 0x00007610ff2f7816 */ /* 0x000fc4000000002f */
[----:B------:R-:W-:-:S04]  /*542e0*/  PRMT R49, RZ, 0x7610, R49 ;  /* 0x00007610ff317816 */ /* 0x000fc80000000031 */
[----:B------:R0:W2:Y:S01]  /*542f0*/  @!P0 LDG.E.U16 R47, desc[UR10][R30.64] ;  /* 0x0000000a1e2f8981 */ /* 0x0000a2000c1e1500 */
[----:B------:R-:W-:Y:S01]  /*54300*/  PRMT R51, RZ, 0x7610, R51 ;  /* 0x00007610ff337816 */ /* 0x000fe20000000033 */
[----:B------:R-:W1:Y:S01]  /*54310*/  S2R R0, SR_TID.X ;  /* 0x0000000000007919 */ /* 0x000e620000002100 */
[----:B------:R-:W-:Y:S01]  /*54320*/  PRMT R53, RZ, 0x7610, R53 ;  /* 0x00007610ff357816 */ /* 0x000fe20000000035 */
[----:B0-----:R-:W-:Y:S02]  /*54330*/  @!P1 IMAD.MOV.U32 R30, RZ, RZ, R17 ;  /* 0x000000ffff1e9224 */ /* 0x001fe400078e0011 */
[----:B------:R-:W-:-:S05]  /*54340*/  @!P1 IMAD.MOV.U32 R31, RZ, RZ, R18 ;  /* 0x000000ffff1f9224 */ /* 0x000fca00078e0012 */
[----:B------:R0:W2:Y:S02]  /*54350*/  @!P1 LDG.E.U16 R49, desc[UR10][R30.64] ;  /* 0x0000000a1e319981 */ /* 0x0000a4000c1e1500 */
[----:B0-----:R-:W-:Y:S02]  /*54360*/  @!P0 IMAD.MOV.U32 R30, RZ, RZ, R15 ;  /* 0x000000ffff1e8224 */ /* 0x001fe400078e000f */
[----:B------:R-:W-:-:S05]  /*54370*/  @!P0 IMAD.MOV.U32 R31, RZ, RZ, R16 ;  /* 0x000000ffff1f8224 */ /* 0x000fca00078e0010 */
[----:B------:R3:W2:Y:S01]  /*54380*/  @!P0 LDG.E.U16 R51, desc[UR10][R30.64] ;  /* 0x0000000a1e338981 */ /* 0x0006a2000c1e1500 */
[----:B------:R-:W-:Y:S02]  /*54390*/  PRMT R55, RZ, 0x7610, R55 ;  /* 0x00007610ff377816 */ /* 0x000fe40000000037 */
[----:B------:R-:W-:Y:S02]  /*543a0*/  PRMT R56, RZ, 0x7610, R56 ;  /* 0x00007610ff387816 */ /* 0x000fe40000000038 */
[----:B------:R-:W-:Y:S02]  /*543b0*/  PRMT R57, RZ, 0x7610, R57 ;  /* 0x00007610ff397816 */ /* 0x000fe40000000039 */
[----:B-1----:R-:W-:-:S05]  /*543c0*/  LOP3.LUT R0, R0, 0x1f, RZ, 0xc0, !PT ;  /* 0x0000001f00007812 */ /* 0x002fca00078ec0ff */
[----:B------:R-:W-:Y:S02]  /*543d0*/  IMAD.SHL.U32 R0, R0, 0x2, RZ ;  /* 0x0000000200007824 */ /* 0x000fe400078e00ff */
[----:B---3--:R-:W-:Y:S02]  /*543e0*/  @!P1 IMAD.MOV.U32 R31, RZ, RZ, R14 ;  /* 0x000000ffff1f9224 */ /* 0x008fe400078e000e */
[----:B------:R-:W-:-:S05]  /*543f0*/  @!P1 IMAD.MOV.U32 R30, RZ, RZ, R13 ;  /* 0x000000ffff1e9224 */ /* 0x000fca00078e000d */
[----:B------:R4:W3:Y:S02]  /*54400*/  @!P1 LDG.E.U16 R53, desc[UR10][R30.64] ;  /* 0x0000000a1e359981 */ /* 0x0008e4000c1e1500 */
[----:B----4-:R-:W-:Y:S02]  /*54410*/  @!P4 IMAD.MOV.U32 R30, RZ, RZ, R11 ;  /* 0x000000ffff1ec224 */ /* 0x010fe400078e000b */
[----:B------:R-:W-:-:S05]  /*54420*/  @!P4 IMAD.MOV.U32 R31, RZ, RZ, R12 ;  /* 0x000000ffff1fc224 */ /* 0x000fca00078e000c */
[----:B------:R2:W4:Y:S02]  /*54430*/  @!P4 LDG.E.U16 R55, desc[UR10][R30.64] ;  /* 0x0000000a1e37c981 */ /* 0x000524000c1e1500 */
[----:B--2---:R-:W-:Y:S02]  /*54440*/  @!P2 IMAD.MOV.U32 R30, RZ, RZ, R9 ;  /* 0x000000ffff1ea224 */ /* 0x004fe400078e0009 */
[----:B------:R-:W-:-:S05]  /*54450*/  @!P2 IMAD.MOV.U32 R31, RZ, RZ, R10 ;  /* 0x000000ffff1fa224 */ /* 0x000fca00078e000a */
[----:B------:R0:W2:Y:S02]  /*54460*/  @!P2 LDG.E.U16 R56, desc[UR10][R30.64] ;  /* 0x0000000a1e38a981 */ /* 0x0000a4000c1e1500 */
[----:B0-----:R-:W-:Y:S02]  /*54470*/  @!P3 IMAD.MOV.U32 R30, RZ, RZ, R2 ;  /* 0x000000ffff1eb224 */ /* 0x001fe400078e0002 */
[----:B------:R-:W-:-:S05]  /*54480*/  @!P3 IMAD.MOV.U32 R31, RZ, RZ, R3 ;  /* 0x000000ffff1fb224 */ /* 0x000fca00078e0003 */
[----:B------:R0:W2:Y:S04]  /*54490*/  @!P3 LDG.E.U16 R57, desc[UR10][R30.64] ;  /* 0x0000000a1e39b981 */ /* 0x0000a8000c1e1500 */
[----:B------:R-:W3:Y:S04]  /*544a0*/  LDL.LU R30, [R1+0x5e0] ;  /* 0x0005e000011e7983 */ /* 0x000ee80000300800 */
[----:B------:R-:W4:Y:S04]  /*544b0*/  LDL.LU R9, [R1+0x5d8] ;  /* 0x0005d80001097983 */ /* 0x000f280000300800 */
        /* <DEDUP_REMOVED lines=42> */
[----:B---3--:R-:W-:Y:S04]  /*54760*/  STS.U16 [R31+UR5+0xfe40], R30 ;  /* 0x00fe401e1f007988 */ /* 0x008fe80008000405 */
[----:B----4-:R0:W-:Y:S04]  /*54770*/  STS.U16 [R31+UR5+0xfe00], R9 ;  /* 0x00fe00091f007988 */ /* 0x0101e80008000405 */
[----:B--2---:R1:W-:Y:S04]  /*54780*/  STS.U16 [R31+UR5+0xfec0], R10 ;  /* 0x00fec00a1f007988 */ /* 0x0043e80008000405 */
[----:B------:R2:W-:Y:S04]  /*54790*/  STS.U16 [R31+UR5+0xfe80], R11 ;  /* 0x00fe800b1f007988 */ /* 0x0005e80008000405 */
        /* <DEDUP_REMOVED lines=10> */
[----:B0-----:R-:W4:Y:S04]  /*54840*/  LDL.LU R60, [R1+0x154] ;  /* 0x00015400013c7983 */ /* 0x001f280000300800 */
        /* <DEDUP_REMOVED lines=58> */
[----:B------:R-:W2:Y:S04]  /*54bf0*/  LDL.LU R59, [R1+0x3fe0] ;  /* 0x003fe000013b7983 */ /* 0x000ea80000300800 */
[----:B------:R0:W-:Y:S04]  /*54c00*/  STS.U16 [R0+UR5+0x13880], R60 ;  /* 0x0138803c00007988 */ /* 0x0001e80008000405 */
[----:B0-----:R-:W3:Y:S04]  /*54c10*/  LDL.LU R60, [R1+0x3fdc] ;  /* 0x003fdc00013c7983 */ /* 0x001ee80000300800 */
[----:B------:R0:W-:Y:S04]  /*54c20*/  STS.U16 [R0+UR5+0x138c0], R22 ;  /* 0x0138c01600007988 */ /* 0x0001e80008000405 */
[----:B------:R1:W-:Y:S04]  /*54c30*/  STS.U16 [R0+UR5+0x13cc0], R23 ;  /* 0x013cc01700007988 */ /* 0x0003e80008000405 */
[----:B------:R1:W-:Y:S04]  /*54c40*/  STS.U16 [R0+UR5+0x13c80], R24 ;  /* 0x013c801800007988 */ /* 0x0003e80008000405 */
[----:B------:R1:W-:Y:S04]  /*54c50*/  STS.U16 [R0+UR5+0x10000], R25 ;  /* 0x0100001900007988 */ /* 0x0003e80008000405 */
[----:B0-----:R-:W4:Y:S04]  /*54c60*/  LDL.LU R22, [R1+0x3fd8] ;  /* 0x003fd80001167983 */ /* 0x001f280000300800 */
[----:B-1----:R-:W2:Y:S04]  /*54c70*/  LDL.LU R23, [R1+0x3fd4] ;  /* 0x003fd40001177983 */ /* 0x002ea80000300800 */
[----:B------:R-:W3:Y:S04]  /*54c80*/  LDL.LU R24, [R1+0x3fd0] ;  /* 0x003fd00001187983 */ /* 0x000ee80000300800 */
[----:B------:R-:W4:Y:S04]  /*54c90*/  LDL.LU R25, [R1+0x3fcc] ;  /* 0x003fcc0001197983 */ /* 0x000f280000300800 */
        /* <DEDUP_REMOVED lines=37> */
[----:B0-----:R-:W2:Y:S04]  /*54ef0*/  LDL.LU R52, [R1+0x188] ;  /* 0x0001880001347983 */ /* 0x001ea80000300800 */
[----:B------:R0:W-:Y:S02]  /*54f00*/  STS.U16 [R0+UR5+0x12840], R61 ;  /* 0x0128403d00007988 */ /* 0x0001e40008000405 */
[----:B0-----:R-:W0:Y:S02]  /*54f10*/  S2R R61, SR_TID.X ;  /* 0x00000000003d7919 */ /* 0x001e240000002100 */
[----:B---3--:R-:W-:Y:S04]  /*54f20*/  STS.U16 [R0+UR5+0x13840], R24 ;  /* 0x0138401800007988 */ /* 0x008fe80008000405 */
[----:B----4-:R-:W-:Y:S04]  /*54f30*/  STS.U16 [R0+UR5+0x13800], R25 ;  /* 0x0138001900007988 */ /* 0x010fe80008000405 */
[----:B--2---:R-:W-:Y:S04]  /*54f40*/  STS.U16 [R0+UR5+0x13400], R26 ;  /* 0x0134001a00007988 */ /* 0x004fe80008000405 */
[----:B------:R-:W-:Y:S04]  /*54f50*/  STS.U16 [R0+UR5+0x13000], R29 ;  /* 0x0130001d00007988 */ /* 0x000fe80008000405 */
[----:B------:R-:W-:Y:S04]  /*54f60*/  STS.U16 [R0+UR5+0x12c00], R54 ;  /* 0x012c003600007988 */ /* 0x000fe80008000405 */
[----:B------:R1:W-:Y:S04]  /*54f70*/  STS.U16 [R0+UR5+0x12c40], R58 ;  /* 0x012c403a00007988 */ /* 0x0003e80008000405 */
[----:B------:R2:W-:Y:S04]  /*54f80*/  STS.U16 [R0+UR5+0x13040], R28 ;  /* 0x0130401c00007988 */ /* 0x0005e80008000405 */
[----:B------:R3:W-:Y:S04]  /*54f90*/  STS.U16 [R0+UR5+0x13440], R27 ;  /* 0x0134401b00007988 */ /* 0x0007e80008000405 */
[----:B-1----:R-:W4:Y:S04]  /*54fa0*/  LDL.LU R58, [R1+0x2b0] ;  /* 0x0002b000013a7983 */ /* 0x002f280000300800 */
[----:B------:R-:W4:Y:S04]  /*54fb0*/  LDL.LU R54, [R1+0x228] ;  /* 0x0002280001367983 */ /* 0x000f280000300800 */
[----:B------:R-:W4:Y:S04]  /*54fc0*/  LDL.LU R29, [R1+0x214] ;  /* 0x00021400011d7983 */ /* 0x000f280000300800 */
[----:B--2---:R-:W2:Y:S04]  /*54fd0*/  LDL.LU R28, [R1+0x16c] ;  /* 0x00016c00011c7983 */ /* 0x004ea80000300800 */
[----:B---3--:R-:W3:Y:S04]  /*54fe0*/  LDL.LU R27, [R1+0x14c] ;  /* 0x00014c00011b7983 */ /* 0x008ee80000300800 */
[----:B------:R-:W4:Y:S04]  /*54ff0*/  LDL.LU R26, [R1+0x130] ;  /* 0x00013000011a7983 */ /* 0x000f280000300800 */
[----:B------:R-:W2:Y:S04]  /*55000*/  LDL.LU R25, [R1+0x2e0] ;  /* 0x0002e00001197983 */ /* 0x000ea80000300800 */
[----:B------:R-:W3:Y:S01]  /*55010*/  LDL.LU R24, [R1+0x2e4] ;  /* 0x0002e40001187983 */ /* 0x000ee20000300800 */
[----:B0-----:R-:W-:-:S03]  /*55020*/  LOP3.LUT R61, R61, 0x1f, RZ, 0xc0, !PT ;  /* 0x0000001f3d3d7812 */ /* 0x001fc600078ec0ff */
[----:B------:R-:W-:Y:S04]  /*55030*/  STS.U16 [R0+UR5+0x13c40], R23 ;  /* 0x013c401700007988 */ /* 0x000fe80008000405 */
[----:B------:R0:W-:Y:S02]  /*55040*/  STS.U16 [R0+UR5+0x13c00], R22 ;  /* 0x013c001600007988 */ /* 0x0001e40008000405 */
[----:B0-----:R-:W-:Y:S02]  /*55050*/  IMAD.SHL.U32 R0, R61, 0x2, RZ ;  /* 0x000000023d007824 */ /* 0x001fe400078e00ff */
[----:B------:R-:W4:Y:S03]  /*55060*/  LDL.LU R61, [R1+0x208] ;  /* 0x00020800013d7983 */ /* 0x000f260000300800 */
[----:B------:R-:W-:-:S05]  /*55070*/  LOP3.LUT R0, R0, 0x10, RZ, 0x3c, !PT ;  /* 0x0000001000007812 */ /* 0x000fca00078e3cff */
[----:B---3--:R-:W-:Y:S04]  /*55080*/  STS.U16 [R0+UR5+0x10180], R24 ;  /* 0x0101801800007988 */ /* 0x008fe80008000405 */
[----:B--2---:R-:W-:Y:S04]  /*55090*/  STS.U16 [R0+UR5+0x101c0], R25 ;  /* 0x0101c01900007988 */ /* 0x004fe80008000405 */
[----:B----4-:R-:W-:Y:S04]  /*550a0*/  STS.U16 [R0+UR5+0x13dc0], R26 ;  /* 0x013dc01a00007988 */ /* 0x010fe80008000405 */
[----:B------:R0:W-:Y:S04]  /*550b0*/  STS.U16 [R0+UR5+0x13980], R27 ;  /* 0x0139801b00007988 */ /* 0x0001e80008000405 */
[----:B------:R-:W-:Y:S04]  /*550c0*/  STS.U16 [R0+UR5+0x135c0], R28 ;  /* 0x0135c01c00007988 */ /* 0x000fe80008000405 */
[----:B------:R-:W-:Y:S04]  /*550d0*/  STS.U16 [R0+UR5+0x13180], R29 ;  /* 0x0131801d00007988 */ /* 0x000fe80008000405 */
[----:B------:R-:W-:Y:S04]  /*550e0*/  STS.U16 [R0+UR5+0x12dc0], R54 ;  /* 0x012dc03600007988 */ /* 0x000fe80008000405 */
[----:B------:R-:W-:Y:S04]  /*550f0*/  STS.U16 [R0+UR5+0x12980], R58 ;  /* 0x0129803a00007988 */ /* 0x000fe80008000405 */
[----:B------:R-:W-:Y:S04]  /*55100*/  STS.U16 [R0+UR5+0x125c0], R30 ;  /* 0x0125c01e00007988 */ /* 0x000fe80008000405 */
[----:B------:R1:W-:Y:S04]  /*55110*/  STS.U16 [R0+UR5+0x12180], R2 ;  /* 0x0121800200007988 */ /* 0x0003e80008000405 */
[----:B------:R2:W-:Y:S04]  /*55120*/  STS.U16 [R0+UR5+0x11dc0], R3 ;  /* 0x011dc00300007988 */ /* 0x0005e80008000405 */
[----:B0-----:R-:W3:Y:S04]  /*55130*/  LDL.LU R27, [R1+0x1fc] ;  /* 0x0001fc00011b7983 */ /* 0x001ee80000300800 */
[----:B-1----:R-:W4:Y:S04]  /*55140*/  LDL.LU R2, [R1+0x1f0] ;  /* 0x0001f00001027983 */ /* 0x002f280000300800 */
[----:B------:R-:W4:Y:S04]  /*55150*/  LDL.LU R28, [R1+0x1e4] ;  /* 0x0001e400011c7983 */ /* 0x000f280000300800 */
[----:B------:R-:W4:Y:S04]  /*55160*/  LDL.LU R29, [R1+0x1d8] ;  /* 0x0001d800011d7983 */ /* 0x000f280000300800 */
        /* <DEDUP_REMOVED lines=32> */
[----:B----4-:R1:W-:Y:S04]  /*55370*/  STS.U16 [R0+UR5+0x12580], R2 ;  /* 0x0125800200007988 */ /* 0x0103e80008000405 */
[----:B------:R3:W-:Y:S04]  /*55380*/  STS.U16 [R0+UR5+0x121c0], R28 ;  /* 0x0121c01c00007988 */ /* 0x0007e80008000405 */
[----:B------:R-:W-:Y:S04]  /*55390*/  STS.U16 [R0+UR5+0x11d80], R29 ;  /* 0x011d801d00007988 */ /* 0x000fe80008000405 */
[----:B0-----:R-:W4:Y:S04]  /*553a0*/  LDL.LU R27, [R1+0x50] ;  /* 0x00005000011b7983 */ /* 0x001f280000300800 */
[----:B--2---:R0:W-:Y:S04]  /*553b0*/  STS.U16 [R0+UR5+0x119c0], R3 ;  /* 0x0119c00300007988 */ /* 0x0041e80008000405 */
[----:B-1----:R-:W2:Y:S04]  /*553c0*/  LDL.LU R2, [R1+0x3fb0] ;  /* 0x003fb00001027983 */ /* 0x002ea80000300800 */
[----:B---3--:R-:W3:Y:S04]  /*553d0*/  LDL.LU R28, [R1+0x4c] ;  /* 0x00004c00011c7983 */ /* 0x008ee80000300800 */
[----:B0-----:R-:W2:Y:S04]  /*553e0*/  LDL.LU R3, [R1+0x40] ;  /* 0x0000400001037983 */ /* 0x001ea80000300800 */
[----:B------:R-:W2:Y:S04]  /*553f0*/  LDL.LU R29, [R1+0x3c] ;  /* 0x00003c00011d7983 */ /* 0x000ea80000300800 */
[----:B------:R0:W-:Y:S04]  /*55400*/  STS.U16 [R0+UR5+0x11580], R54 ;  /* 0x0115803600007988 */ /* 0x0001e80008000405 */
[----:B------:R1:W-:Y:S04]  /*55410*/  STS.U16 [R0+UR5+0x111c0], R58 ;  /* 0x0111c03a00007988 */ /* 0x0003e80008000405 */
[----:B------:R1:W-:Y:S04]  /*55420*/  STS.U16 [R0+UR5+0x10d80], R30 ;  /* 0x010d801e00007988 */ /* 0x0003e80008000405 */
[----:B0-----:R-:W2:Y:S04]  /*55430*/  LDL.LU R54, [R1+0x18] ;  /* 0x0000180001367983 */ /* 0x001ea80000300800 */
[----:B-1----:R-:W2:Y:S04]  /*55440*/  LDL.LU R58, [R1+0x14] ;  /* 0x00001400013a7983 */ /* 0x002ea80000300800 */
[----:B------:R-:W2:Y:S04]  /*55450*/  LDL.LU R30, [R1] ;  /* 0x00000000011e7983 */ /* 0x000ea80000300800 */
        /* <DEDUP_REMOVED lines=22> */
[----:B------:R-:W-:Y:S04]  /*555c0*/  STS.U16 [R0+UR5+0x11140], R22 ;  /* 0x0111401600007988 */ /* 0x000fe80008000405 */
[----:B------:R-:W-:Y:S04]  /*555d0*/  STS.U16 [R0+UR5+0x11540], R23 ;  /* 0x0115401700007988 */ /* 0x000fe80008000405 */
[----:B------:R0:W-:Y:S04]  /*555e0*/  STS.U16 [R0+UR5+0x11500], R24 ;  /* 0x0115001800007988 */ /* 0x0001e80008000405 */
[----:B------:R1:W-:Y:S04]  /*555f0*/  STS.U16 [R0+UR5+0x11900], R25 ;  /* 0x0119001900007988 */ /* 0x0003e80008000405 */
[----:B------:R1:W-:Y:S04]  /*55600*/  STS.U16 [R0+UR5+0x11940], R26 ;  /* 0x0119401a00007988 */ /* 0x0003e80008000405 */
[----:B0-----:R-:W2:Y:S04]  /*55610*/  LDL.LU R24, [R1+0xfc] ;  /* 0x0000fc0001187983 */ /* 0x001ea80000300800 */
[----:B------:R-:W2:Y:S04]  /*55620*/  LDL.LU R22, [R1+0xf8] ;  /* 0x0000f80001167983 */ /* 0x000ea80000300800 */
[----:B------:R-:W2:Y:S04]  /*55630*/  LDL.LU R23, [R1+0x23c] ;  /* 0x00023c0001177983 */ /* 0x000ea80000300800 */
[----:B-1----:R-:W2:Y:S04]  /*55640*/  LDL.LU R25, [R1+0x108] ;  /* 0x0001080001197983 */ /* 0x002ea80000300800 */
[----:B------:R-:W2:Y:S04]  /*55650*/  LDL.LU R26, [R1+0xe4] ;  /* 0x0000e400011a7983 */ /* 0x000ea80000300800 */
[----:B----4-:R0:W-:Y:S04]  /*55660*/  STS.U16 [R0+UR5+0x11d40], R27 ;  /* 0x011d401b00007988 */ /* 0x0101e80008000405 */
[----:B---3--:R-:W-:Y:S04]  /*55670*/  STS.U16 [R0+UR5+0x11d00], R28 ;  /* 0x011d001c00007988 */ /* 0x008fe80008000405 */
[----:B0-----:R-:W3:Y:S04]  /*55680*/  LDL.LU R27, [R1+0xe0] ;  /* 0x0000e000011b7983 */ /* 0x001ee80000300800 */
[----:B--2---:R0:W-:Y:S04]  /*55690*/  STS.U16 [R0+UR5+0x12100], R3 ;  /* 0x0121000300007988 */ /* 0x0041e80008000405 */
[----:B0-----:R-:W2:Y:S04]  /*556a0*/  LDL.LU R3, [R1+0x248] ;  /* 0x0002480001037983 */ /* 0x001ea80000300800 */
[----:B------:R-:W4:Y:S04]  /*556b0*/  LDL.LU R28, [R1+0x190] ;  /* 0x00019000011c7983 */ /* 0x000f280000300800 */
[----:B------:R0:W-:Y:S04]  /*556c0*/  STS.U16 [R0+UR5+0x12140], R29 ;  /* 0x0121401d00007988 */ /* 0x0001e80008000405 */
[----:B------:R1:W-:Y:S04]  /*556d0*/  STS.U16 [R0+UR5+0x12540], R54 ;  /* 0x0125403600007988 */ /* 0x0003e80008000405 */
[----:B------:R1:W-:Y:S04]  /*556e0*/  STS.U16 [R0+UR5+0x12500], R58 ;  /* 0x0125003a00007988 */ /* 0x0003e80008000405 */
[----:B0-----:R-:W4:Y:S04]  /*556f0*/  LDL.LU R29, [R1+0xcc] ;  /* 0x0000cc00011d7983 */ /* 0x001f280000300800 */
[----:B-1----:R-:W4:Y:S04]  /*55700*/  LDL.LU R54, [R1+0xc8] ;  /* 0x0000c80001367983 */ /* 0x002f280000300800 */
[----:B------:R-:W4:Y:S04]  /*55710*/  LDL.LU R58, [R1+0x254] ;  /* 0x00025400013a7983 */ /* 0x000f280000300800 */
[----:B------:R0:W-:Y:S04]  /*55720*/  STS.U16 [R0+UR5+0x12900], R30 ;  /* 0x0129001e00007988 */ /* 0x0001e80008000405 */
[----:B0-----:R-:W4:Y:S04]  /*55730*/  LDL.LU R30, [R1+0x1a4] ;  /* 0x0001a400011e7983 */ /* 0x001f280000300800 */
[----:B------:R0:W-:Y:S02]  /*55740*/  STS.U16 [R0+UR5+0x12940], R61 ;  /* 0x0129403d00007988 */ /* 0x0001e40008000405 */
[----:B0-----:R-:W0:Y:S02]  /*55750*/  S2R R0, SR_TID.X ;  /* 0x0000000000007919 */ /* 0x001e240000002100 */
[----:B0-----:R-:W-:-:S05]  /*55760*/  LOP3.LUT R0, R0, 0x1f, RZ, 0xc0, !PT ;  /* 0x0000001f00007812 */ /* 0x001fca00078ec0ff */
[----:B------:R-:W-:-:S05]  /*55770*/  IMAD.SHL.U32 R0, R0, 0x2, RZ ;  /* 0x0000000200007824 */ /* 0x000fca00078e00ff */
[----:B------:R-:W-:-:S05]  /*55780*/  LOP3.LUT R61, R0, 0x10, RZ, 0x3c, !PT ;  /* 0x00000010003d7812 */ /* 0x000fca00078e3cff */
        /* <DEDUP_REMOVED lines=8> */
[----:B------:R-:W-:Y:S04]  /*55810*/  STS.U16 [R61+UR5+0x13d40], R15 ;  /* 0x013d400f3d007988 */ /* 0x000fe80008000405 */
[----:B------:R-:W-:Y:S01]  /*55820*/  STS.U16 [R61+UR5+0x13d00], R14 ;  /* 0x013d000e3d007988 */ /* 0x000fe20008000405 */
[----:B0-----:R-:W-:-:S05]  /*55830*/  LOP3.LUT R16, R0, 0x20, RZ, 0x3c, !PT ;  /* 0x0000002000107812 */ /* 0x001fca00078e3cff */
[----:B------:R0:W-:Y:S04]  /*55840*/  STS.U16 [R16+UR5+0x10200], R24 ;  /* 0x0102001810007988 */ /* 0x0001e80008000405 */
[----:B------:R-:W-:Y:S04]  /*55850*/  STS.U16 [R16+UR5+0x10240], R22 ;  /* 0x0102401610007988 */ /* 0x000fe80008000405 */
[----:B------:R-:W-:Y:S04]  /*55860*/  STS.U16 [R16+UR5+0x10280], R23 ;  /* 0x0102801710007988 */ /* 0x000fe80008000405 */
[----:B------:R1:W-:Y:S04]  /*55870*/  STS.U16 [R16+UR5+0x102c0], R25 ;  /* 0x0102c01910007988 */ /* 0x0003e80008000405 */
[----:B------:R1:W-:Y:S04]  /*55880*/  STS.U16 [R16+UR5+0x10640], R26 ;  /* 0x0106401a10007988 */ /* 0x0003e80008000405 */
[----:B0-----:R-:W4:Y:S04]  /*55890*/  LDL.LU R24, [R1+0xb0] ;  /* 0x0000b00001187983 */ /* 0x001f280000300800 */
[----:B-1----:R-:W4:Y:S04]  /*558a0*/  LDL.LU R25, [R1+0xac] ;  /* 0x0000ac0001197983 */ /* 0x002f280000300800 */
[----:B------:R-:W4:Y:S04]  /*558b0*/  LDL.LU R26, [R1+0x260] ;  /* 0x00026000011a7983 */ /* 0x000f280000300800 */
[----:B---3--:R-:W-:Y:S04]  /*558c0*/  STS.U16 [R16+UR5+0x10600], R27 ;  /* 0x0106001b10007988 */ /* 0x008fe80008000405 */
[----:B--2---:R0:W-:Y:S04]  /*558d0*/  STS.U16 [R16+UR5+0x106c0], R3 ;  /* 0x0106c00310007988 */ /* 0x0041e80008000405 */
[----:B0-----:R-:W2:Y:S04]  /*558e0*/  LDL.LU R3, [R1+0x1ac] ;  /* 0x0001ac0001037983 */ /* 0x001ea80000300800 */
[----:B------:R-:W3:Y:S04]  /*558f0*/  LDL.LU R0, [R1+0x90] ;  /* 0x0000900001007983 */ /* 0x000ee80000300800 */
[----:B------:R-:W3:Y:S04]  /*55900*/  LDL.LU R27, [R1+0x8c] ;  /* 0x00008c00011b7983 */ /* 0x000ee80000300800 */
[----:B----4-:R0:W-:Y:S04]  /*55910*/  STS.U16 [R16+UR5+0x10680], R28 ;  /* 0x0106801c10007988 */ /* 0x0101e80008000405 */
[----:B------:R1:W-:Y:S04]  /*55920*/  STS.U16 [R16+UR5+0x10a00], R29 ;  /* 0x010a001d10007988 */ /* 0x0003e80008000405 */
[----:B------:R4:W-:Y:S04]  /*55930*/  STS.U16 [R16+UR5+0x10a40], R54 ;  /* 0x010a403610007988 */ /* 0x0009e80008000405 */
[----:B0-----:R-:W3:Y:S04]  /*55940*/  LDL.LU R28, [R1+0x26c] ;  /* 0x00026c00011c7983 */ /* 0x001ee80000300800 */
[----:B------:R-:W3:Y:S04]  /*55950*/  LDL.LU R14, [R1+0x1b8] ;  /* 0x0001b800010e7983 */ /* 0x000ee80000300800 */
[----:B-1----:R-:W3:Y:S04]  /*55960*/  LDL.LU R29, [R1+0x70] ;  /* 0x00007000011d7983 */ /* 0x002ee80000300800 */
[----:B------:R-:W3:Y:S04]  /*55970*/  LDL.LU R15, [R1+0x6c] ;  /* 0x00006c00010f7983 */ /* 0x000ee80000300800 */
[----:B----4-:R-:W4:Y:S04]  /*55980*/  LDL.LU R54, [R1+0x278] ;  /* 0x0002780001367983 */ /* 0x010f280000300800 */
[----:B------:R-:W4:Y:S04]  /*55990*/  LDL.LU R17, [R1+0x1c4] ;  /* 0x0001c40001117983 */ /* 0x000f280000300800 */
[----:B------:R0:W-:Y:S04]  /*559a0*/  STS.U16 [R16+UR5+0x10a80], R58 ;  /* 0x010a803a10007988 */ /* 0x0001e80008000405 */
[----:B------:R-:W4:Y:S04]  /*559b0*/  LDL.LU R18, [R1+0x30] ;  /* 0x0000300001127983 */ /* 0x000f280000300800 */
[----:B------:R1:W-:Y:S04]  /*559c0*/  STS.U16 [R16+UR5+0x10ac0], R30 ;  /* 0x010ac01e10007988 */ /* 0x0003e80008000405 */
[----:B0-----:R-:W4:Y:S04]  /*559d0*/  LDL.LU R58, [R1+0x2c] ;  /* 0x00002c00013a7983 */ /* 0x001f280000300800 */
[----:B------:R-:W4:Y:S04]  /*559e0*/  LDL.LU R19, [R1+0x284] ;  /* 0x0002840001137983 */ /* 0x000f280000300800 */
        /* <DEDUP_REMOVED lines=8> */
[----:B------:R0:W-:Y:S04]  /*55a70*/  STS.U16 [R16+UR5+0x10e40], R24 ;  /* 0x010e401810007988 */ /* 0x0001e80008000405 */
[----:B------:R1:W-:Y:S04]  /*55a80*/  STS.U16 [R16+UR5+0x10e00], R25 ;  /* 0x010e001910007988 */ /* 0x0003e80008000405 */
[----:B------:R1:W-:Y:S04]  /*55a90*/  STS.U16 [R16+UR5+0x10ec0], R26 ;  /* 0x010ec01a10007988 */ /* 0x0003e80008000405 */
[----:B0-----:R-:W4:Y:S04]  /*55aa0*/  LDL.LU R24, [R1+0x1e8] ;  /* 0x0001e80001187983 */ /* 0x001f280000300800 */
[----:B-1----:R-:W4:Y:S04]  /*55ab0*/  LDL.LU R25, [R1+0x2a8] ;  /* 0x0002a80001197983 */ /* 0x002f280000300800 */
[----:B------:R-:W4:Y:S04]  /*55ac0*/  LDL.LU R26, [R1+0x1f4] ;  /* 0x0001f400011a7983 */ /* 0x000f280000300800 */
[----:B--2---:R0:W-:Y:S04]  /*55ad0*/  STS.U16 [R16+UR5+0x10e80], R3 ;  /* 0x010e800310007988 */ /* 0x0041e80008000405 */
[----:B---3--:R-:W-:Y:S04]  /*55ae0*/  STS.U16 [R16+UR5+0x11200], R0 ;  /* 0x0112000010007988 */ /* 0x008fe80008000405 */
[----:B------:R1:W-:Y:S04]  /*55af0*/  STS.U16 [R16+UR5+0x11240], R27 ;  /* 0x0112401b10007988 */ /* 0x0003e80008000405 */
[----:B0-----:R-:W2:Y:S04]  /*55b00*/  LDL.LU R3, [R1+0x3f80] ;  /* 0x003f800001037983 */ /* 0x001ea80000300800 */
[----:B-1----:R-:W3:Y:S04]  /*55b10*/  LDL.LU R27, [R1+0x238] ;  /* 0x00023800011b7983 */ /* 0x002ee80000300800 */
[----:B------:R0:W-:Y:S04]  /*55b20*/  STS.U16 [R16+UR5+0x11280], R28 ;  /* 0x0112801c10007988 */ /* 0x0001e80008000405 */
[----:B------:R-:W-:Y:S04]  /*55b30*/  STS.U16 [R16+UR5+0x112c0], R14 ;  /* 0x0112c00e10007988 */ /* 0x000fe80008000405 */
[----:B------:R1:W-:Y:S04]  /*55b40*/  STS.U16 [R16+UR5+0x11640], R29 ;  /* 0x0116401d10007988 */ /* 0x0003e80008000405 */
[----:B------:R-:W-:Y:S04]  /*55b50*/  STS.U16 [R16+UR5+0x11600], R15 ;  /* 0x0116000f10007988 */ /* 0x000fe80008000405 */
[----:B----4-:R4:W-:Y:S04]  /*55b60*/  STS.U16 [R16+UR5+0x116c0], R54 ;  /* 0x0116c03610007988 */ /* 0x0109e80008000405 */
[----:B0-----:R-:W3:Y:S04]  /*55b70*/  LDL.LU R28, [R1+0x200] ;  /* 0x00020000011c7983 */ /* 0x001ee80000300800 */
[----:B-1----:R-:W3:Y:S04]  /*55b80*/  LDL.LU R29, [R1+0x224] ;  /* 0x00022400011d7983 */ /* 0x002ee80000300800 */
[----:B------:R-:W-:Y:S04]  /*55b90*/  STS.U16 [R16+UR5+0x11680], R17 ;  /* 0x0116801110007988 */ /* 0x000fe80008000405 */
[----:B------:R-:W-:Y:S04]  /*55ba0*/  STS.U16 [R16+UR5+0x11a00], R18 ;  /* 0x011a001210007988 */ /* 0x000fe80008000405 */
[----:B----4-:R-:W4:Y:S04]  /*55bb0*/  LDL.LU R54, [R1+0x20c] ;  /* 0x00020c0001367983 */ /* 0x010f280000300800 */
[----:B------:R0:W-:Y:S04]  /*55bc0*/  STS.U16 [R16+UR5+0x11a40], R58 ;  /* 0x011a403a10007988 */ /* 0x0001e80008000405 */
[----:B------:R-:W-:Y:S04]  /*55bd0*/  STS.U16 [R16+UR5+0x11a80], R19 ;  /* 0x011a801310007988 */ /* 0x000fe80008000405 */
[----:B------:R-:W-:Y:S04]  /*55be0*/  STS.U16 [R16+UR5+0x11ac0], R20 ;  /* 0x011ac01410007988 */ /* 0x000fe80008000405 */
[----:B------:R-:W-:Y:S04]  /*55bf0*/  STS.U16 [R16+UR5+0x11e40], R21 ;  /* 0x011e401510007988 */ /* 0x000fe80008000405 */
[----:B------:R-:W-:Y:S04]  /*55c00*/  STS.U16 [R16+UR5+0x11e00], R50 ;  /* 0x011e003210007988 */ /* 0x000fe80008000405 */
[----:B------:R-:W-:Y:S04]  /*55c10*/  STS.U16 [R16+UR5+0x11ec0], R52 ;  /* 0x011ec03410007988 */ /* 0x000fe80008000405 */
[----:B0-----:R-:W4:Y:S04]  /*55c20*/  LDL.LU R58, [R1+0x184] ;  /* 0x00018400013a7983 */ /* 0x001f280000300800 */
[----:B------:R0:W-:Y:S04]  /*55c30*/  STS.U16 [R16+UR5+0x11e80], R30 ;  /* 0x011e801e10007988 */ /* 0x0001e80008000405 */
[----:B0-----:R-:W4:Y:S04]  /*55c40*/  LDL.LU R30, [R1+0x180] ;  /* 0x00018000011e7983 */ /* 0x001f280000300800 */
[----:B------:R-:W-:Y:S04]  /*55c50*/  STS.U16 [R16+UR5+0x12200], R61 ;  /* 0x0122003d10007988 */ /* 0x000fe80008000405 */
[----:B------:R-:W-:Y:S04]  /*55c60*/  STS.U16 [R16+UR5+0x12240], R22 ;  /* 0x0122401610007988 */ /* 0x000fe80008000405 */
[----:B------:R-:W-:Y:S04]  /*55c70*/  STS.U16 [R16+UR5+0x12280], R23 ;  /* 0x0122801710007988 */ /* 0x000fe80008000405 */
[----:B------:R-:W-:Y:S04]  /*55c80*/  STS.U16 [R16+UR5+0x122c0], R24 ;  /* 0x0122c01810007988 */ /* 0x000fe80008000405 */
[----:B--2---:R0:W-:Y:S04]  /*55c90*/  STS.U16 [R16+UR5+0x12640], R3 ;  /* 0x0126400310007988 */ /* 0x0041e80008000405 */
[----:B------:R1:W-:Y:S04]  /*55ca0*/  STS.U16 [R16+UR5+0x12600], R2 ;  /* 0x0126000210007988 */ /* 0x0003e80008000405 */
[----:B------:R-:W-:Y:S04]  /*55cb0*/  STS.U16 [R16+UR5+0x126c0], R25 ;  /* 0x0126c01910007988 */ /* 0x000fe80008000405 */
[----:B------:R2:W-:Y:S04]  /*55cc0*/  STS.U16 [R16+UR5+0x12680], R26 ;  /* 0x0126801a10007988 */ /* 0x0005e80008000405 */
[----:B------:R-:W-:Y:S04]  /*55cd0*/  STS.U16 [R16+UR5+0x12a00], R60 ;  /* 0x012a003c10007988 */ /* 0x000fe80008000405 */
[----:B------:R-:W-:Y:S04]  /*55ce0*/  STS.U16 [R16+UR5+0x12a40], R59 ;  /* 0x012a403b10007988 */ /* 0x000fe80008000405 */
[----:B---3--:R3:W-:Y:S04]  /*55cf0*/  STS.U16 [R16+UR5+0x12a80], R27 ;  /* 0x012a801b10007988 */ /* 0x0087e80008000405 */
[----:B0-----:R-:W4:Y:S04]  /*55d00*/  LDL.LU R3, [R1+0x3f7c] ;  /* 0x003f7c0001037983 */ /* 0x001f280000300800 */
[----:B-1----:R-:W4:Y:S04]  /*55d10*/  LDL.LU R2, [R1+0x3f78] ;  /* 0x003f780001027983 */ /* 0x002f280000300800 */
[----:B--2---:R-:W2:Y:S04]  /*55d20*/  LDL.LU R26, [R1+0x164] ;  /* 0x00016400011a7983 */ /* 0x004ea80000300800 */
[----:B---3--:R-:W3:Y:S04]  /*55d30*/  LDL.LU R27, [R1+0x160] ;  /* 0x00016000011b7983 */ /* 0x008ee80000300800 */
[----:B------:R0:W-:Y:S04]  /*55d40*/  STS.U16 [R16+UR5+0x12ac0], R28 ;  /* 0x012ac01c10007988 */ /* 0x0001e80008000405 */
[----:B------:R-:W3:Y:S04]  /*55d50*/  LDL.LU R15, [R1+0x144] ;  /* 0x00014400010f7983 */ /* 0x000ee80000300800 */
[----:B------:R-:W-:Y:S04]  /*55d60*/  STS.U16 [R16+UR5+0x12e40], R13 ;  /* 0x012e400d10007988 */ /* 0x000fe80008000405 */
[----:B------:R-:W-:Y:S04]  /*55d70*/  STS.U16 [R16+UR5+0x12e00], R12 ;  /* 0x012e000c10007988 */ /* 0x000fe80008000405 */
[----:B------:R1:W-:Y:S04]  /*55d80*/  STS.U16 [R16+UR5+0x12ec0], R29 ;  /* 0x012ec01d10007988 */ /* 0x0003e80008000405 */
[----:B----4-:R4:W-:Y:S04]  /*55d90*/  STS.U16 [R16+UR5+0x12e80], R54 ;  /* 0x012e803610007988 */ /* 0x0109e80008000405 */
[----:B0-----:R-:W3:Y:S04]  /*55da0*/  LDL.LU R28, [R1+0x140] ;  /* 0x00014000011c7983 */ /* 0x001ee80000300800 */
[----:B------:R-:W-:Y:S04]  /*55db0*/  STS.U16 [R16+UR5+0x13200], R11 ;  /* 0x0132000b10007988 */ /* 0x000fe80008000405 */
[----:B-1----:R-:W3:Y:S04]  /*55dc0*/  LDL.LU R29, [R1+0x128] ;  /* 0x00012800011d7983 */ /* 0x002ee80000300800 */
[----:B------:R-:W3:Y:S04]  /*55dd0*/  LDL.LU R17, [R1+0x124] ;  /* 0x0001240001117983 */ /* 0x000ee80000300800 */
[----:B------:R-:W3:Y:S04]  /*55de0*/  LDL.LU R18, [R1+0xf4] ;  /* 0x0000f40001127983 */ /* 0x000ee80000300800 */
[----:B------:R-:W3:Y:S04]  /*55df0*/  LDL.LU R19, [R1+0xf0] ;  /* 0x0000f00001137983 */ /* 0x000ee80000300800 */
[----:B------:R-:W-:Y:S04]  /*55e00*/  STS.U16 [R16+UR5+0x13240], R10 ;  /* 0x0132400a10007988 */ /* 0x000fe80008000405 */
[----:B------:R-:W3:Y:S04]  /*55e10*/  LDL.LU R20, [R1+0x240] ;  /* 0x0002400001147983 */ /* 0x000ee80000300800 */
[----:B------:R0:W-:Y:S04]  /*55e20*/  STS.U16 [R16+UR5+0x13280], R58 ;  /* 0x0132803a10007988 */ /* 0x0001e80008000405 */
[----:B----4-:R-:W4:Y:S04]  /*55e30*/  LDL.LU R54, [R1+0x10c] ;  /* 0x00010c0001367983 */ /* 0x010f280000300800 */
        /* <DEDUP_REMOVED lines=8> */
[----:B------:R-:W-:Y:S04]  /*55ec0*/  STS.U16 [R16+UR5+0x13640], R9 ;  /* 0x0136400910007988 */ /* 0x000fe80008000405 */
[----:B------:R-:W4:Y:S04]  /*55ed0*/  LDL.LU R23, [R1+0x1a0] ;  /* 0x0001a00001177983 */ /* 0x000f280000300800 */
[----:B------:R-:W-:Y:S04]  /*55ee0*/  STS.U16 [R16+UR5+0x13600], R8 ;  /* 0x0136000810007988 */ /* 0x000fe80008000405 */
[----:B------:R-:W4:Y:S04]  /*55ef0*/  LDL.LU R24, [R1+0xa8] ;  /* 0x0000a80001187983 */ /* 0x000f280000300800 */
[----:B------:R-:W4:Y:S04]  /*55f00*/  LDL.LU R25, [R1+0xa4] ;  /* 0x0000a40001197983 */ /* 0x000f280000300800 */
[----:B--2---:R0:W-:Y:S04]  /*55f10*/  STS.U16 [R16+UR5+0x136c0], R26 ;  /* 0x0136c01a10007988 */ /* 0x0041e80008000405 */
[----:B---3--:R1:W-:Y:S04]  /*55f20*/  STS.U16 [R16+UR5+0x13680], R27 ;  /* 0x0136801b10007988 */ /* 0x0083e80008000405 */
[----:B------:R-:W-:Y:S04]  /*55f30*/  STS.U16 [R16+UR5+0x13a00], R7 ;  /* 0x013a000710007988 */ /* 0x000fe80008000405 */
[----:B0-----:R-:W2:Y:S04]  /*55f40*/  LDL.LU R26, [R1+0x264] ;  /* 0x00026400011a7983 */ /* 0x001ea80000300800 */
[----:B-1----:R-:W3:Y:S04]  /*55f50*/  LDL.LU R27, [R1+0x1b0] ;  /* 0x0001b000011b7983 */ /* 0x002ee80000300800 */
[----:B------:R-:W-:Y:S04]  /*55f60*/  STS.U16 [R16+UR5+0x13a40], R6 ;  /* 0x013a400610007988 */ /* 0x000fe80008000405 */
[----:B------:R-:W-:Y:S04]  /*55f70*/  STS.U16 [R16+UR5+0x13a80], R15 ;  /* 0x013a800f10007988 */ /* 0x000fe80008000405 */
[----:B------:R0:W-:Y:S04]  /*55f80*/  STS.U16 [R16+UR5+0x13ac0], R28 ;  /* 0x013ac01c10007988 */ /* 0x0001e80008000405 */
[----:B------:R-:W-:Y:S04]  /*55f90*/  STS.U16 [R16+UR5+0x13e40], R5 ;  /* 0x013e400510007988 */ /* 0x000fe80008000405 */
[----:B------:R-:W-:Y:S04]  /*55fa0*/  STS.U16 [R16+UR5+0x13e00], R4 ;  /* 0x013e000410007988 */ /* 0x000fe80008000405 */
[----:B------:R1:W-:Y:S04]  /*55fb0*/  STS.U16 [R16+UR5+0x13ec0], R29 ;  /* 0x013ec01d10007988 */ /* 0x0003e80008000405 */
[----:B------:R-:W-:Y:S04]  /*55fc0*/  STS.U16 [R16+UR5+0x13e80], R17 ;  /* 0x013e801110007988 */ /* 0x000fe80008000405 */
[----:B------:R-:W-:Y:S04]  /*55fd0*/  STS.U16 [R31+UR5+0x10300], R18 ;  /* 0x010300121f007988 */ /* 0x000fe80008000405 */
[----:B------:R-:W-:Y:S04]  /*55fe0*/  STS.U16 [R31+UR5+0x10340], R19 ;  /* 0x010340131f007988 */ /* 0x000fe80008000405 */
[----:B------:R-:W-:Y:S04]  /*55ff0*/  STS.U16 [R31+UR5+0x10380], R20 ;  /* 0x010380141f007988 */ /* 0x000fe80008000405 */
[----:B----4-:R4:W-:Y:S04]  /*56000*/  STS.U16 [R31+UR5+0x103c0], R54 ;  /* 0x0103c0361f007988 */ /* 0x0109e80008000405 */
[----:B0-----:R-:W3:Y:S04]  /*56010*/  LDL.LU R28, [R1+0x270] ;  /* 0x00027000011c7983 */ /* 0x001ee80000300800 */
[----:B-1----:R-:W3:Y:S04]  /*56020*/  LDL.LU R29, [R1+0x1bc] ;  /* 0x0001bc00011d7983 */ /* 0x002ee80000300800 */
[----:B------:R0:W-:Y:S04]  /*56030*/  STS.U16 [R31+UR5+0x10740], R58 ;  /* 0x0107403a1f007988 */ /* 0x0001e80008000405 */
[----:B------:R-:W-:Y:S04]  /*56040*/  STS.U16 [R31+UR5+0x10700], R21 ;  /* 0x010700151f007988 */ /* 0x000fe80008000405 */
[----:B----4-:R-:W4:Y:S04]  /*56050*/  LDL.LU R54, [R1+0x27c] ;  /* 0x00027c0001367983 */ /* 0x010f280000300800 */
[----:B------:R-:W-:Y:S04]  /*56060*/  STS.U16 [R31+UR5+0x107c0], R50 ;  /* 0x0107c0321f007988 */ /* 0x000fe80008000405 */
[----:B------:R-:W-:Y:S04]  /*56070*/  STS.U16 [R31+UR5+0x10780], R52 ;  /* 0x010780341f007988 */ /* 0x000fe80008000405 */
[----:B------:R-:W-:Y:S04]  /*56080*/  STS.U16 [R31+UR5+0x10b00], R61 ;  /* 0x010b003d1f007988 */ /* 0x000fe80008000405 */
[----:B------:R-:W-:Y:S04]  /*56090*/  STS.U16 [R31+UR5+0x10b40], R22 ;  /* 0x010b40161f007988 */ /* 0x000fe80008000405 */
[----:B------:R1:W-:Y:S04]  /*560a0*/  STS.U16 [R31+UR5+0x10b80], R30 ;  /* 0x010b801e1f007988 */ /* 0x0003e80008000405 */
[----:B0-----:R-:W4:Y:S04]  /*560b0*/  LDL.LU R58, [R1+0x1c8] ;  /* 0x0001c800013a7983 */ /* 0x001f280000300800 */
[----:B------:R-:W4:Y:S04]  /*560c0*/  LDL.LU R20, [R1+0x288] ;  /* 0x0002880001147983 */ /* 0x000f280000300800 */
[----:B-1----:R-:W4:Y:S04]  /*560d0*/  LDL.LU R30, [R1+0x1d4] ;  /* 0x0001d400011e7983 */ /* 0x002f280000300800 */
[----:B------:R-:W-:Y:S04]  /*560e0*/  STS.U16 [R31+UR5+0x10bc0], R23 ;  /* 0x010bc0171f007988 */ /* 0x000fe80008000405 */
[----:B------:R-:W4:Y:S04]  /*560f0*/  LDL.LU R21, [R1+0x294] ;  /* 0x0002940001157983 */ /* 0x000f280000300800 */
[----:B------:R-:W-:Y:S04]  /*56100*/  STS.U16 [R31+UR5+0x10f40], R24 ;  /* 0x010f40181f007988 */ /* 0x000fe80008000405 */
[----:B------:R-:W4:Y:S04]  /*56110*/  LDL.LU R50, [R1+0x1e0] ;  /* 0x0001e00001327983 */ /* 0x000f280000300800 */
[----:B------:R-:W-:Y:S04]  /*56120*/  STS.U16 [R31+UR5+0x10f00], R25 ;  /* 0x010f00191f007988 */ /* 0x000fe80008000405 */
[----:B------:R-:W4:Y:S04]  /*56130*/  LDL.LU R52, [R1+0x2a0] ;  /* 0x0002a00001347983 */ /* 0x000f280000300800 */
[----:B------:R-:W4:Y:S04]  /*56140*/  LDL.LU R61, [R1+0x1ec] ;  /* 0x0001ec00013d7983 */ /* 0x000f280000300800 */
[----:B--2---:R-:W-:Y:S04]  /*56150*/  STS.U16 [R31+UR5+0x10fc0], R26 ;  /* 0x010fc01a1f007988 */ /* 0x004fe80008000405 */
[----:B---3--:R-:W-:Y:S04]  /*56160*/  STS.U16 [R31+UR5+0x10f80], R27 ;  /* 0x010f801b1f007988 */ /* 0x008fe80008000405 */
[----:B------:R0:W-:Y:S04]  /*56170*/  STS.U16 [R31+UR5+0x11300], R2 ;  /* 0x011300021f007988 */ /* 0x0001e80008000405 */
[----:B------:R1:W-:Y:S04]  /*56180*/  STS.U16 [R31+UR5+0x11340], R3 ;  /* 0x011340031f007988 */ /* 0x0003e80008000405 */
[----:B0-----:R-:W2:Y:S04]  /*56190*/  LDL.LU R2, [R1+0x3f74] ;  /* 0x003f740001027983 */ /* 0x001ea80000300800 */
[----:B-1----:R-:W3:Y:S04]  /*561a0*/  LDL.LU R3, [R1+0x3f70] ;  /* 0x003f700001037983 */ /* 0x002ee80000300800 */
[----:B------:R-:W2:Y:S04]  /*561b0*/  LDL.LU R22, [R1+0x2ac] ;  /* 0x0002ac0001167983 */ /* 0x000ea80000300800 */
[----:B------:R-:W3:Y:S04]  /*561c0*/  LDL.LU R23, [R1+0x1f8] ;  /* 0x0001f80001177983 */ /* 0x000ee80000300800 */
[----:B------:R-:W3:Y:S04]  /*561d0*/  LDL.LU R24, [R1+0x234] ;  /* 0x0002340001187983 */ /* 0x000ee80000300800 */
[----:B------:R-:W3:Y:S04]  /*561e0*/  LDL.LU R25, [R1+0x204] ;  /* 0x0002040001197983 */ /* 0x000ee80000300800 */
[----:B------:R-:W3:Y:S04]  /*561f0*/  LDL.LU R26, [R1+0x220] ;  /* 0x00022000011a7983 */ /* 0x000ee80000300800 */
[----:B------:R-:W3:Y:S04]  /*56200*/  LDL.LU R27, [R1+0x210] ;  /* 0x00021000011b7983 */ /* 0x000ee80000300800 */
[----:B------:R0:W-:Y:S04]  /*56210*/  STS.U16 [R31+UR5+0x11380], R28 ;  /* 0x0113801c1f007988 */ /* 0x0001e80008000405 */
[----:B------:R1:W-:Y:S04]  /*56220*/  STS.U16 [R31+UR5+0x113c0], R29 ;  /* 0x0113c01d1f007988 */ /* 0x0003e80008000405 */
[----:B------:R-:W-:Y:S04]  /*56230*/  STS.U16 [R31+UR5+0x11740], R48 ;  /* 0x011740301f007988 */ /* 0x000fe80008000405 */
[----:B------:R-:W-:Y:S04]  /*56240*/  STS.U16 [R31+UR5+0x11700], R46 ;  /* 0x0117002e1f007988 */ /* 0x000fe80008000405 */
[----:B----4-:R4:W-:Y:S04]  /*56250*/  STS.U16 [R31+UR5+0x117c0], R54 ;  /* 0x0117c0361f007988 */ /* 0x0109e80008000405 */
[----:B0-----:R-:W3:Y:S04]  /*56260*/  LDL.LU R28, [R1+0x17c] ;  /* 0x00017c00011c7983 */ /* 0x001ee80000300800 */
[----:B-1----:R-:W3:Y:S04]  /*56270*/  LDL.LU R29, [R1+0x178] ;  /* 0x00017800011d7983 */ /* 0x002ee80000300800 */
[----:B------:R0:W-:Y:S04]  /*56280*/  STS.U16 [R31+UR5+0x11780], R58 ;  /* 0x0117803a1f007988 */ /* 0x0001e80008000405 */
[----:B----4-:R-:W4:Y:S04]  /*56290*/  LDL.LU R54, [R1+0x15c] ;  /* 0x00015c0001367983 */ /* 0x010f280000300800 */
[----:B------:R-:W-:Y:S04]  /*562a0*/  STS.U16 [R31+UR5+0x11b00], R44 ;  /* 0x011b002c1f007988 */ /* 0x000fe80008000405 */
[----:B------:R-:W-:Y:S04]  /*562b0*/  STS.U16 [R31+UR5+0x11b40], R42 ;  /* 0x011b402a1f007988 */ /* 0x000fe80008000405 */
[----:B------:R-:W-:Y:S04]  /*562c0*/  STS.U16 [R31+UR5+0x11b80], R20 ;  /* 0x011b80141f007988 */ /* 0x000fe80008000405 */
[----:B------:R1:W-:Y:S04]  /*562d0*/  STS.U16 [R31+UR5+0x11bc0], R30 ;  /* 0x011bc01e1f007988 */ /* 0x0003e80008000405 */
[----:B0-----:R-:W4:Y:S04]  /*562e0*/  LDL.LU R58, [R1+0x158] ;  /* 0x00015800013a7983 */ /* 0x001f280000300800 */
[----:B-1----:R-:W4:Y:S04]  /*562f0*/  LDL.LU R30, [R1+0x13c] ;  /* 0x00013c00011e7983 */ /* 0x002f280000300800 */
        /* <DEDUP_REMOVED lines=9> */
[----:B------:R-:W-:Y:S01]  /*56390*/  STS.U16 [R31+UR5+0x12700], R33 ;  /* 0x012700211f007988 */ /* 0x000fe20008000405 */
[----:B------:R-:W0:Y:S02]  /*563a0*/  S2R R0, SR_TID.X ;  /* 0x0000000000007919 */ /* 0x000e240000002100 */
[----:B0-----:R-:W-:-:S05]  /*563b0*/  LOP3.LUT R0, R0, 0x1f, RZ, 0xc0, !PT ;  /* 0x0000001f00007812 */ /* 0x001fca00078ec0ff */
[----:B------:R-:W-:Y:S01]  /*563c0*/  IMAD.SHL.U32 R0, R0, 0x2, RZ ;  /* 0x0000000200007824 */ /* 0x000fe200078e00ff */
[----:B--2---:R-:W-:Y:S04]  /*563d0*/  STS.U16 [R31+UR5+0x127c0], R22 ;  /* 0x0127c0161f007988 */ /* 0x004fe80008000405 */
[----:B---3--:R-:W-:Y:S04]  /*563e0*/  STS.U16 [R31+UR5+0x12780], R23 ;  /* 0x012780171f007988 */ /* 0x008fe80008000405 */
        /* <DEDUP_REMOVED lines=23> */
[----:B------:R0:W-:Y:S02]  /*56560*/  STS.U16 [R31+UR5+0x13f80], R57 ;  /* 0x013f80391f007988 */ /* 0x0001e40008000405 */
[----:B0-----:R-:W0:Y:S01]  /*56570*/  S2R R31, SR_TID.X ;  /* 0x00000000001f7919 */ /* 0x001e220000002100 */
[----:B------:R-:W1:Y:S01]  /*56580*/  S2R R30, SR_TID.X ;  /* 0x00000000001e7919 */ /* 0x000e620000002100 */
[----:B------:R-:W2:Y:S01]  /*56590*/  S2R R60, SR_TID.X ;  /* 0x00000000003c7919 */ /* 0x000ea20000002100 */
[----:B------:R-:W3:Y:S01]  /*565a0*/  S2R R2, SR_TID.X ;  /* 0x0000000000027919 */ /* 0x000ee20000002100 */
[----:B------:R-:W-:Y:S06]  /*565b0*/  BAR.SYNC.DEFER_BLOCKING 0x0 ;  /* 0x0000000000007b1d */ /* 0x000fec0000010000 */
[----:B------:R-:W4:Y:S01]  /*565c0*/  S2R R33, SR_TID.X ;  /* 0x0000000000217919 */ /* 0x000f220000002100 */
[----:B0-----:R-:W-:Y:S01]  /*565d0*/  LOP3.LUT R31, R31, 0x7, RZ, 0xc0, !PT ;  /* 0x000000071f1f7812 */ /* 0x001fe200078ec0ff */
[----:B-1----:R-:W-:-:S04]  /*565e0*/  IMAD.SHL.U32 R30, R30, 0x2, RZ ;  /* 0x000000021e1e7824 */ /* 0x002fc800078e00ff */
[----:B------:R-:W-:Y:S01]  /*565f0*/  IMAD R31, R31, 0x110, RZ ;  /* 0x000001101f1f7824 */ /* 0x000fe200078e02ff */
[----:B--2---:R-:W-:-:S04]  /*56600*/  LOP3.LUT R32, R60, 0x7, RZ, 0xc0, !PT ;  /* 0x000000073c207812 */ /* 0x004fc800078ec0ff */
[----:B------:R-:W-:Y:S01]  /*56610*/  LOP3.LUT R8, R31, 0x30, R30, 0x78, !PT ;  /* 0x000000301f087812 */ /* 0x000fe200078e781e */
[----:B---3--:R-:W-:Y:S01]  /*56620*/  IMAD.SHL.U32 R0, R2, 0x2, RZ ;  /* 0x0000000202007824 */ /* 0x008fe200078e00ff */
[----:B------:R0:W-:Y:S04]  /*56630*/  STL [R1+0x549c], R2 ;  /* 0x00549c0201007387 */ /* 0x0001e80000100800 */
[----:B------:R-:W1:Y:S04]  /*56640*/  LDSM.16.M88.4 R28, [R8+UR5+0x10800] ;  /* 0x01080005081c783b */ /* 0x000e680008000200 */
[----:B------:R-:W2:Y:S01]  /*56650*/  LDSM.16.M88.4 R40, [R8+UR5+0x11800] ;  /* 0x011800050828783b */ /* 0x000ea20008000200 */
[----:B0-----:R-:W-:-:S03]  /*56660*/  IMAD R2, R32, 0x210, RZ ;  /* 0x0000021020027824 */ /* 0x001fc600078e02ff */
[----:B------:R-:W0:Y:S01]  /*56670*/  LDSM.16.M88.4 R24, [R8+UR5+0x10000] ;  /* 0x010000050818783b */ /* 0x000e220008000200 */
[----:B----4-:R-:W-:Y:S01]  /*56680*/  IMAD.SHL.U32 R34, R33, 0x100, RZ ;  /* 0x0000010021227824 */ /* 0x010fe200078e00ff */
[----:B------:R-:W-:Y:S02]  /*56690*/  LOP3.LUT R3, R2, 0x10, R0, 0x78, !PT ;  /* 0x0000001002037812 */ /* 0x000fe400078e7800 */
[----:B------:R-:W3:Y:S02]  /*566a0*/  LDSM.16.M88.4 R44, [R8+UR5+0x12000] ;  /* 0x01200005082c783b */ /* 0x000ee40008000200 */
[----:B------:R-:W-:Y:S02]  /*566b0*/  LOP3.LUT R3, R3, 0x1000, R34, 0xf8, !PT ;  /* 0x0000100003037812 */ /* 0x000fe400078ef822 */
[----:B------:R-:W4:Y:S04]  /*566c0*/  LDSM.16.M88.4 R48, [R8+UR5+0x12800] ;  /* 0x012800050830783b */ /* 0x000f280008000200 */
[----:B------:R-:W4:Y:S04]  /*566d0*/  LDSM.16.M88.4 R52, [R8+UR5+0x13000] ;  /* 0x013000050834783b */ /* 0x000f280008000200 */
[----:B------:R-:W4:Y:S04]  /*566e0*/  LDSM.16.M88.4 R56, [R8+UR5+0x13800] ;  /* 0x013800050838783b */ /* 0x000f280008000200 */
[----:B------:R-:W4:Y:S04]  /*566f0*/  LDSM.16.MT88.4 R20, [R3+UR5+0x80] ;  /* 0x000080050314783b */ /* 0x000f280008004200 */
[----:B------:R-:W-:Y:S04]  /*56700*/  LDSM.16.M88.4 R36, [R8+UR5+0x11000] ;  /* 0x011000050824783b */ /* 0x000fe80008000200 */
[----:B------:R-:W4:Y:S04]  /*56710*/  LDSM.16.MT88.4 R8, [R3+UR5+0x100] ;  /* 0x000100050308783b */ /* 0x000f280008004200 */
[----:B------:R-:W-:Y:S01]  /*56720*/  STL [R1+0x5858], R0 ;  /* 0x0058580001007387 */ /* 0x000fe20000100800 */
[----:B-1----:R-:W-:-:S03]  /*56730*/  IMAD.MOV.U32 R61, RZ, RZ, R31 ;  /* 0x000000ffff3d7224 */ /* 0x002fc600078e001f */
[----:B------:R-:W-:Y:S04]  /*56740*/  STL [R1+0x6478], R34 ;  /* 0x0064782201007387 */ /* 0x000fe80000100800 */
[----:B------:R1:W-:Y:S04]  /*56750*/  STL.64 [R1+0x6470], R32 ;  /* 0x0064702001007387 */ /* 0x0003e80000100a00 */
[----:B------:R-:W-:Y:S04]  /*56760*/  STL.64 [R1], R28 ;  /* 0x0000001c01007387 */ /* 0x000fe80000100a00 */
[----:B------:R-:W-:Y:S04]  /*56770*/  STL.64 [R1+0x8], R30 ;  /* 0x0000081e01007387 */ /* 0x000fe80000100a00 */
[----:B--2---:R-:W-:Y:S04]  /*56780*/  STL [R1+0x62dc], R42 ;  /* 0x0062dc2a01007387 */ /* 0x004fe80000100800 */
[----:B------:R-:W-:Y:S04]  /*56790*/  STL [R1+0x62d8], R43 ;  /* 0x0062d82b01007387 */ /* 0x000fe80000100800 */
[----:B0-----:R-:W-:Y:S04]  /*567a0*/  STL.64 [R1+0x10], R24 ;  /* 0x0000101801007387 */ /* 0x001fe80000100a00 */
[----:B------:R-:W-:Y:S04]  /*567b0*/  STL.64 [R1+0x18], R26 ;  /* 0x0000181a01007387 */ /* 0x000fe80000100a00 */
[----:B---3--:R-:W-:Y:S04]  /*567c0*/  STL [R1+0x6238], R46 ;  /* 0x0062382e01007387 */ /* 0x008fe80000100800 */
[----:B------:R-:W-:Y:S04]  /*567d0*/  STL [R1+0x6234], R47 ;  /* 0x0062342f01007387 */ /* 0x000fe80000100800 */
[----:B----4-:R-:W-:Y:S04]  /*567e0*/  STL [R1+0x623c], R50 ;  /* 0x00623c3201007387 */ /* 0x010fe80000100800 */
[----:B------:R-:W-:Y:S04]  /*567f0*/  STL [R1+0x6230], R51 ;  /* 0x0062303301007387 */ /* 0x000fe80000100800 */
[----:B------:R-:W-:Y:S04]  /*56800*/  STL [R1+0x62e4], R54 ;  /* 0x0062e43601007387 */ /* 0x000fe80000100800 */
[----:B------:R-:W-:Y:S04]  /*56810*/  STL [R1+0x62e0], R55 ;  /* 0x0062e03701007387 */ /* 0x000fe80000100800 */
[----:B-1----:R-:W2:Y:S04]  /*56820*/  LDL.LU.64 R32, [R1+0xb50] ;  /* 0x000b500001207983 */ /* 0x002ea80000300a00 */
[----:B------:R-:W2:Y:S04]  /*56830*/  LDL.LU.64 R34, [R1+0xb58] ;  /* 0x000b580001227983 */ /* 0x000ea80000300a00 */
[----:B------:R-:W3:Y:S04]  /*56840*/  LDL.LU.64 R12, [R1+0xa60] ;  /* 0x000a6000010c7983 */ /* 0x000ee80000300a00 */
[----:B------:R-:W3:Y:S04]  /*56850*/  LDL.LU.64 R14, [R1+0xa68] ;  /* 0x000a6800010e7983 */ /* 0x000ee80000300a00 */
[----:B------:R-:W4:Y:S04]  /*56860*/  LDL.LU.64 R16, [R1+0x640] ;  /* 0x0006400001107983 */ /* 0x000f280000300a00 */
[----:B------:R-:W4:Y:S04]  /*56870*/  LDL.LU.64 R18, [R1+0x648] ;  /* 0x0006480001127983 */ /* 0x000f280000300a00 */
[----:B------:R-:W-:Y:S04]  /*56880*/  STL [R1+0x62ec], R58 ;  /* 0x0062ec3a01007387 */ /* 0x000fe80000100800 */
[----:B------:R-:W-:Y:S04]  /*56890*/  STL [R1+0x62e8], R59 ;  /* 0x0062e83b01007387 */ /* 0x000fe80000100800 */
[----:B------:R-:W-:Y:S04]  /*568a0*/  STL.64 [R1+0x6558], R22 ;  /* 0x0065581601007387 */ /* 0x000fe80000100a00 */
[----:B------:R0:W-:Y:S04]  /*568b0*/  STL.64 [R1+0x6550], R20 ;  /* 0x0065501401007387 */ /* 0x0001e80000100a00 */
[----:B------:R-:W1:Y:S04]  /*568c0*/  LDSM.16.MT88.4 R4, [R3+UR5] ;  /* 0x000000050304783b */ /* 0x000e680008004200 */
[----:B0-----:R-:W2:Y:S04]  /*568d0*/  LDL.LU.64 R20, [R1+0xc50] ;  /* 0x000c500001147983 */ /* 0x001ea80000300a00 */
[----:B------:R-:W2:Y:S04]  /*568e0*/  LDL.LU.64 R22, [R1+0xc58] ;  /* 0x000c580001167983 */ /* 0x000ea80000300a00 */
[----:B------:R-:W-:Y:S04]  /*568f0*/  STL.64 [R1+0x6538], R10 ;  /* 0x0065380a01007387 */ /* 0x000fe80000100a00 */
[----:B------:R0:W-:Y:S04]  /*56900*/  STL.64 [R1+0x6530], R8 ;  /* 0x0065300801007387 */ /* 0x0001e80000100a00 */
[----:B0-----:R-:W1:Y:S04]  /*56910*/  LDL.LU.64 R8, [R1+0xd90] ;  /* 0x000d900001087983 */ /* 0x001e680000300a00 */
[----:B------:R-:W1:Y:S02]  /*56920*/  LDL.LU.64 R10, [R1+0xd98] ;  /* 0x000d9800010a7983 */ /* 0x000e640000300a00 */
[----:B-1----:R-:W-:-:S15]  /*56930*/  HMMA.16816.F32.BF16 R8, R4, R24, R8 ;  /* 0x000000180408723c */ /* 0x002fde0000041808 */
[----:B------:R-:W-:-:S08]  /*56940*/  NOP ;  /* 0x0000000000007918 */ /* 0x000fd00000000000 */
[----:B------:R-:W-:Y:S04]  /*56950*/  STL.64 [R1+0x340], R8 ;  /* 0x0003400801007387 */ /* 0x000fe80000100a00 */
[----:B------:R2:W-:Y:S02]  /*56960*/  STL.64 [R1+0x348], R10 ;  /* 0x0003480a01007387 */ /* 0x0005e40000100a00 */
[----:B--2---:R-:W-:-:S15]  /*56970*/  HMMA.16816.F32.BF16 R8, R4, R28, R20 ;  /* 0x0000001c0408723c */ /* 0x004fde0000041814 */
[----:B------:R-:W-:-:S09]  /*56980*/  NOP ;  /* 0x0000000000007918 */ /* 0x000fd20000000000 */
[----:B------:R-:W-:Y:S02]  /*56990*/  IMAD.MOV.U32 R42, RZ, RZ, R8 ;  /* 0x000000ffff2a7224 */ /* 0x000fe400078e0008 */
[----:B------:R-:W-:Y:S02]  /*569a0*/  IMAD.MOV.U32 R43, RZ, RZ, R9 ;  /* 0x000000ffff2b7224 */ /* 0x000fe400078e0009 */
[----:B------:R-:W-:Y:S02]  /*569b0*/  IMAD.MOV.U32 R27, RZ, RZ, R10 ;  /* 0x000000ffff1b7224 */ /* 0x000fe400078e000a */
[----:B------:R-:W-:Y:S02]  /*569c0*/  IMAD.MOV.U32 R26, RZ, RZ, R11 ;  /* 0x000000ffff1a7224 */ /* 0x000fe400078e000b */
[----:B------:R-:W-:-:S15]  /*569d0*/  HMMA.16816.F32.BF16 R8, R4, R36, R32 ;  /* 0x000000240408723c */ /* 0x000fde0000041820 */
[----:B------:R-:W-:-:S09]  /*569e0*/  NOP ;  /* 0x0000000000007918 */ /* 0x000fd20000000000 */
[----:B------:R-:W-:Y:S02]  /*569f0*/  IMAD.MOV.U32 R58, RZ, RZ, R8 ;  /* 0x000000ffff3a7224 */ /* 0x000fe400078e0008 */
[----:B------:R-:W-:Y:S02]  /*56a00*/  IMAD.MOV.U32 R59, RZ, RZ, R9 ;  /* 0x000000ffff3b7224 */ /* 0x000fe400078e0009 */
[----:B------:R-:W-:Y:S02]  /*56a10*/  IMAD.MOV.U32 R54, RZ, RZ, R10 ;  /* 0x000000ffff367224 */ /* 0x000fe400078e000a */
[----:B------:R-:W-:Y:S02]  /*56a20*/  IMAD.MOV.U32 R55, RZ, RZ, R11 ;  /* 0x000000ffff377224 */ /* 0x000fe400078e000b */
[C---:B----4-:R-:W-:Y:S01]  /*56a30*/  HMMA.16816.F32.BF16 R8, R4.reuse, R44, R16 ;  /* 0x0000002c0408723c */ /* 0x050fe20000041810 */
[----:B------:R-:W0:Y:S05]  /*56a40*/  S2R R19, SR_TID.X ;  /* 0x0000000000137919 */ /* 0x000e2a0000002100 */
[----:B---3--:R-:W-:Y:S01]  /*56a50*/  HMMA.16816.F32.BF16 R12, R4, R40, R12 ;  /* 0x00000028040c723c */ /* 0x008fe2000004180c */
[----:B0-----:R-:W-:-:S02]  /*56a60*/  LOP3.LUT R0, R19, 0x7, RZ, 0xc0, !PT ;  /* 0x0000000713007812 */ /* 0x001fc400078ec0ff */
[----:B------:R-:W0:Y:S04]  /*56a70*/  LDSM.16.MT88.4 R16, [R3+UR5+0x180] ;  /* 0x000180050310783b */ /* 0x000e280008004200 */
[----:B------:R-:W-:Y:S04]  /*56a80*/  STL.64 [R1+0x6548], R38 ;  /* 0x0065482601007387 */ /* 0x000fe80000100a00 */
[----:B------:R-:W-:-:S12]  /*56a90*/  STL.64 [R1+0x6540], R36 ;  /* 0x0065402401007387 */ /* 0x000fd80000100a00 */
[----:B------:R-:W-:Y:S04]  /*56aa0*/  STL.64 [R1+0x6250], R14 ;  /* 0x0062500e01007387 */ /* 0x000fe80000100a00 */
[----:B------:R-:W-:Y:S04]  /*56ab0*/  STL.64 [R1+0x6248], R12 ;  /* 0x0062480c01007387 */ /* 0x000fe80000100a00 */
[----:B------:R-:W2:Y:S04]  /*56ac0*/  LDL.LU.64 R32, [R1+0x880] ;  /* 0x0008800001207983 */ /* 0x000ea80000300a00 */
[----:B------:R-:W-:Y:S04]  /*56ad0*/  STL.64 [R1+0x640], R8 ;  /* 0x0006400801007387 */ /* 0x000fe80000100a00 */
[----:B------:R-:W-:Y:S04]  /*56ae0*/  STL.64 [R1+0x648], R10 ;  /* 0x0006480a01007387 */ /* 0x000fe80000100a00 */
[----:B------:R-:W2:Y:S04]  /*56af0*/  LDL.LU.64 R34, [R1+0x888] ;  /* 0x0008880001227983 */ /* 0x000ea80000300a00 */
[----:B------:R-:W3:Y:S04]  /*56b00*/  LDL.LU.64 R20, [R1+0x520] ;  /* 0x0005200001147983 */ /* 0x000ee80000300a00 */
[----:B------:R-:W3:Y:S04]  /*56b10*/  LDL.LU.64 R22, [R1+0x528] ;  /* 0x0005280001167983 */ /* 0x000ee80000300a00 */
[----:B0-----:R-:W-:Y:S04]  /*56b20*/  STL.64 [R1+0x6518], R18 ;  /* 0x0065181201007387 */ /* 0x001fe80000100a00 */
[----:B------:R0:W-:Y:S04]  /*56b30*/  STL.64 [R1+0x6510], R16 ;  /* 0x0065101001007387 */ /* 0x0001e80000100a00 */
[----:B0-----:R-:W4:Y:S04]  /*56b40*/  LDL.LU.64 R16, [R1+0x6c0] ;  /* 0x0006c00001107983 */ /* 0x001f280000300a00 */
[----:B------:R-:W4:Y:S04]  /*56b50*/  LDL.LU.64 R18, [R1+0x6c8] ;  /* 0x0006c80001127983 */ /* 0x000f280000300a00 */
[----:B------:R-:W3:Y:S04]  /*56b60*/  LDL.LU.64 R36, [R1+0xd80] ;  /* 0x000d800001247983 */ /* 0x000ee80000300a00 */
[----:B------:R-:W3:Y:S04]  /*56b70*/  LDL.LU.64 R38, [R1+0xd88] ;  /* 0x000d880001267983 */ /* 0x000ee80000300a00 */
[----:B------:R-:W3:Y:S04]  /*56b80*/  LDL.LU.64 R8, [R1+0xc40] ;  /* 0x000c400001087983 */ /* 0x000ee80000300a00 */
[----:B------:R-:W3:Y:S04]  /*56b90*/  LDL.LU.64 R10, [R1+0xc48] ;  /* 0x000c4800010a7983 */ /* 0x000ee80000300a00 */
[----:B------:R-:W3:Y:S04]  /*56ba0*/  LDL.LU.64 R12, [R1+0xb30] ;  /* 0x000b3000010c7983 */ /* 0x000ee80000300a00 */
[----:B------:R-:W3:Y:S01]  /*56bb0*/  LDL.LU.64 R14, [R1+0xb38] ;  /* 0x000b3800010e7983 */ /* 0x000ee20000300a00 */
[C---:B--2---:R-:W-:Y:S06]  /*56bc0*/  HMMA.16816.F32.BF16 R32, R4.reuse, R48, R32 ;  /* 0x000000300420723c */ /* 0x044fec0000041820 */
[----:B----4-:R-:W-:-:S15]  /*56bd0*/  HMMA.16816.F32.BF16 R16, R4, R52, R16 ;  /* 0x000000340410723c */ /* 0x010fde0000041810 */
[----:B------:R-:W-:-:S02]  /*56be0*/  NOP ;  /* 0x0000000000007918 */ /* 0x000fc40000000000 */
[----:B------:R0:W-:Y:S04]  /*56bf0*/  STL.64 [R1+0x630], R32 ;  /* 0x0006302001007387 */ /* 0x0001e80000100a00 */
[----:B------:R1:W-:Y:S01]  /*56c00*/  STL.64 [R1+0x638], R34 ;  /* 0x0006382201007387 */ /* 0x0003e20000100a00 */
[----:B---3--:R-:W-:Y:S03]  /*56c10*/  HMMA.16816.F32.BF16 R4, R4, R56, R20 ;  /* 0x000000380404723c */ /* 0x008fe60000041814 */
[----:B0-----:R-:W2:Y:S04]  /*56c20*/  LDL.LU.64 R32, [R1+0x860] ;  /* 0x0008600001207983 */ /* 0x001ea80000300a00 */
[----:B-1----:R-:W2:Y:S04]  /*56c30*/  LDL.LU.64 R34, [R1+0x868] ;  /* 0x0008680001227983 */ /* 0x002ea80000300a00 */
[----:B------:R0:W-:Y:S04]  /*56c40*/  STL.64 [R1+0x620], R16 ;  /* 0x0006201001007387 */ /* 0x0001e80000100a00 */
[----:B------:R1:W-:Y:S04]  /*56c50*/  STL.64 [R1+0x628], R18 ;  /* 0x0006281201007387 */ /* 0x0003e80000100a00 */
[----:B0-----:R-:W3:Y:S04]  /*56c60*/  LDL.LU.64 R16, [R1+0x5c0] ;  /* 0x0005c00001107983 */ /* 0x001ee80000300a00 */
[----:B-1----:R-:W3:Y:S04]  /*56c70*/  LDL.LU.64 R18, [R1+0x5c8] ;  /* 0x0005c80001127983 */ /* 0x002ee80000300a00 */
[----:B------:R-:W4:Y:S04]  /*56c80*/  LDL.LU.64 R22, [R1+0x6558] ;  /* 0x0065580001167983 */ /* 0x000f280000300a00 */
[----:B------:R-:W4:Y:S01]  /*56c90*/  LDL.LU.64 R20, [R1+0x6550] ;  /* 0x0065500001147983 */ /* 0x000f220000300a00 */
[----:B------:R-:W0:Y:S01]  /*56ca0*/  S2R R31, SR_TID.X ;  /* 0x00000000001f7919 */ /* 0x000e220000002100 */
[----:B------:R-:W-:-:S02]  /*56cb0*/  IMAD R0, R0, 0x210, RZ ;  /* 0x0000021000007824 */ /* 0x000fc400078e02ff */
[----:B------:R-:W-:Y:S01]  /*56cc0*/  IMAD.SHL.U32 R60, R60, 0x100, RZ ;  /* 0x000001003c3c7824 */ /* 0x000fe200078e00ff */
[----:B------:R-:W-:Y:S04]  /*56cd0*/  STL.64 [R1+0x310], R4 ;  /* 0x0003100401007387 */ /* 0x000fe80000100a00 */
[----:B------:R-:W-:Y:S01]  /*56ce0*/  STL.64 [R1+0x318], R6 ;  /* 0x0003180601007387 */ /* 0x000fe20000100a00 */
[----:B0-----:R-:W-:-:S05]  /*56cf0*/  IMAD.SHL.U32 R31, R31, 0x2, RZ ;  /* 0x000000021f1f7824 */ /* 0x001fca00078e00ff */
[----:B------:R-:W-:-:S04]  /*56d00*/  LOP3.LUT R30, R0, 0x10, R31, 0x78, !PT ;  /* 0x00000010001e7812 */ /* 0x000fc800078e781f */
[----:B------:R-:W-:-:S04]  /*56d10*/  LOP3.LUT R30, R30, 0x1000, R60, 0xf8, !PT ;  /* 0x000010001e1e7812 */ /* 0x000fc800078ef83c */
[----:B------:R-:W-:-:S05]  /*56d20*/  LOP3.LUT R30, R30, 0x20, RZ, 0x3c, !PT ;  /* 0x000000201e1e7812 */ /* 0x000fca00078e3cff */
[----:B------:R-:W0:Y:S04]  /*56d30*/  LDSM.16.MT88.4 R4, [R30+UR5] ;  /* 0x000000051e04783b */ /* 0x000e280008004200 */
[----:B0-----:R-:W-:Y:S04]  /*56d40*/  STL.64 [R1+0x6498], R6 ;  /* 0x0064980601007387 */ /* 0x001fe80000100a00 */
[----:B------:R0:W-:Y:S04]  /*56d50*/  STL.64 [R1+0x6490], R4 ;  /* 0x0064900401007387 */ /* 0x0001e80000100a00 */
[----:B0-----:R-:W2:Y:S04]  /*56d60*/  LDL.LU.64 R4, [R1+0x940] ;  /* 0x0009400001047983 */ /* 0x001ea80000300a00 */
[----:B------:R-:W2:Y:S01]  /*56d70*/  LDL.LU.64 R6, [R1+0x948] ;  /* 0x0009480001067983 */ /* 0x000ea20000300a00 */
[----:B----4-:R-:W-:-:S15]  /*56d80*/  HMMA.16816.F32.BF16 R36, R20, R24, R36 ;  /* 0x000000181424723c */ /* 0x010fde0000041824 */
[----:B------:R-:W-:-:S08]  /*56d90*/  NOP ;  /* 0x0000000000007918 */ /* 0x000fd00000000000 */
[----:B------:R-:W-:Y:S04]  /*56da0*/  STL.64 [R1+0x220], R36 ;  /* 0x0002202401007387 */ /* 0x000fe80000100a00 */
[----:B------:R0:W-:Y:S04]  /*56db0*/  STL.64 [R1+0x228], R38 ;  /* 0x0002282601007387 */ /* 0x0001e80000100a00 */
[----:B0-----:R-:W4:Y:S04]  /*56dc0*/  LDL.LU.64 R38, [R1+0x6548] ;  /* 0x0065480001267983 */ /* 0x001f280000300a00 */
[----:B------:R-:W3:Y:S01]  /*56dd0*/  LDL.LU.64 R36, [R1+0x6540] ;  /* 0x0065400001247983 */ /* 0x000ee20000300a00 */
[----:B------:R-:W-:-:S15]  /*56de0*/  HMMA.16816.F32.BF16 R8, R20, R28, R8 ;  /* 0x0000001c1408723c */ /* 0x000fde0000041808 */
[----:B------:R-:W-:-:S08]  /*56df0*/  NOP ;  /* 0x0000000000007918 */ /* 0x000fd00000000000 */
[----:B------:R-:W-:Y:S04]  /*56e00*/  STL.64 [R1+0x210], R8 ;  /* 0x0002100801007387 */ /* 0x000fe80000100a00 */
[----:B------:R0:W-:Y:S04]  /*56e10*/  STL.64 [R1+0x218], R10 ;  /* 0x0002180a01007387 */ /* 0x0001e80000100a00 */
[----:B0-----:R-:W2:Y:S04]  /*56e20*/  LDL.LU.64 R10, [R1+0x6538] ;  /* 0x00653800010a7983 */ /* 0x001ea80000300a00 */
[----:B------:R-:W2:Y:S01]  /*56e30*/  LDL.LU.64 R8, [R1+0x6530] ;  /* 0x0065300001087983 */ /* 0x000ea20000300a00 */
[----:B---3--:R-:W-:-:S15]  /*56e40*/  HMMA.16816.F32.BF16 R12, R20, R36, R12 ;  /* 0x00000024140c723c */ /* 0x008fde000004180c */
[----:B------:R-:W-:-:S08]  /*56e50*/  NOP ;  /* 0x0000000000007918 */ /* 0x000fd00000000000 */
[----:B------:R0:W-:Y:S04]  /*56e60*/  STL.64 [R1+0x200], R12 ;  /* 0x0002000c01007387 */ /* 0x0001e80000100a00 */
[----:B------:R1:W-:Y:S04]  /*56e70*/  STL.64 [R1+0x208], R14 ;  /* 0x0002080e01007387 */ /* 0x0003e80000100a00 */
[----:B0-----:R-:W3:Y:S04]  /*56e80*/  LDL.LU.64 R12, [R1+0x4a0] ;  /* 0x0004a000010c7983 */ /* 0x001ee80000300a00 */
[----:B-1----:R-:W3:Y:S04]  /*56e90*/  LDL.LU.64 R14, [R1+0x4a8] ;  /* 0x0004a800010e7983 */ /* 0x002ee80000300a00 */
[----:B----4-:R-:W-:Y:S04]  /*56ea0*/  STL.64 [R1+0x6528], R38 ;  /* 0x0065282601007387 */ /* 0x010fe80000100a00 */
[----:B------:R0:W-:Y:S04]  /*56eb0*/  STL.64 [R1+0x6520], R36 ;  /* 0x0065202401007387 */ /* 0x0001e80000100a00 */
[----:B0-----:R-:W4:Y:S04]  /*56ec0*/  LDL.LU.64 R36, [R1+0xa30] ;  /* 0x000a300001247983 */ /* 0x001f280000300a00 */
[----:B------:R-:W4:Y:S02]  /*56ed0*/  LDL.LU.64 R38, [R1+0xa38] ;  /* 0x000a380001267983 */ /* 0x000f240000300a00 */
[----:B----4-:R-:W-:-:S15]  /*56ee0*/  HMMA.16816.F32.BF16 R36, R20, R40, R36 ;  /* 0x000000281424723c */ /* 0x010fde0000041824 */
[----:B------:R-:W-:-:S08]  /*56ef0*/  NOP ;  /* 0x0000000000007918 */ /* 0x000fd00000000000 */
[----:B------:R-:W-:Y:S04]  /*56f00*/  STL.64 [R1+0x1f0], R36 ;  /* 0x0001f02401007387 */ /* 0x000fe80000100a00 */
[----:B------:R2:W-:Y:S02]  /*56f10*/  STL.64 [R1+0x1f8], R38 ;  /* 0x0001f82601007387 */ /* 0x0005e40000100a00 */
[C---:B--2---:R-:W-:Y:S06]  /*56f20*/  HMMA.16816.F32.BF16 R36, R20.reuse, R44, R4 ;  /* 0x0000002c1424723c */ /* 0x044fec0000041804 */
[----:B------:R-:W-:-:S15]  /*56f30*/  HMMA.16816.F32.BF16 R4, R20, R48, R32 ;  /* 0x000000301404723c */ /* 0x000fde0000041820 */
[----:B------:R-:W-:-:S08]  /*56f40*/  NOP ;  /* 0x0000000000007918 */ /* 0x000fd00000000000 */
[----:B------:R-:W-:Y:S01]  /*56f50*/  STL [R1+0x574], R5 ;  /* 0x0005740501007387 */ /* 0x000fe20000100800 */
[----:B------:R-:W-:-:S03]  /*56f60*/  IMAD.MOV.U32 R51, RZ, RZ, R4 ;  /* 0x000000ffff337224 */ /* 0x000fc600078e0004 */
[----:B------:R-:W-:Y:S04]  /*56f70*/  STL.64 [R1+0x580], R36 ;  /* 0x0005802401007387 */ /* 0x000fe80000100a00 */
[----:B------:R-:W-:Y:S04]  /*56f80*/  STL.64 [R1+0x588], R38 ;  /* 0x0005882601007387 */ /* 0x000fe80000100a00 */
[----:B------:R0:W-:Y:S02]  /*56f90*/  STL.64 [R1+0x578], R6 ;  /* 0x0005780601007387 */ /* 0x0001e40000100a00 */
[----:B0-----:R-:W-:Y:S02]  /*56fa0*/  HMMA.16816.F32.BF16 R4, R20, R52, R16 ;  /* 0x000000341404723c */ /* 0x001fe40000041810 */
[----:B------:R-:W-:-:S15]  /*56fb0*/  STL [R1+0x6240], R51 ;  /* 0x0062403301007387 */ /* 0x000fde0000100800 */
[----:B------:R-:W-:-:S06]  /*56fc0*/  NOP ;  /* 0x0000000000007918 */ /* 0x000fcc0000000000 */
[----:B------:R0:W-:Y:S01]  /*56fd0*/  STL [R1+0x560], R4 ;  /* 0x0005600401007387 */ /* 0x0001e20000100800 */
[----:B------:R-:W-:Y:S02]  /*56fe0*/  IMAD.MOV.U32 R50, RZ, RZ, R5 ;  /* 0x000000ffff327224 */ /* 0x000fe400078e0005 */
[----:B------:R-:W-:Y:S02]  /*56ff0*/  IMAD.MOV.U32 R46, RZ, RZ, R6 ;  /* 0x000000ffff2e7224 */ /* 0x000fe400078e0006 */
[----:B------:R-:W-:Y:S01]  /*57000*/  IMAD.MOV.U32 R47, RZ, RZ, R7 ;  /* 0x000000ffff2f7224 */ /* 0x000fe200078e0007 */
[----:B0-----:R-:W2:Y:S04]  /*57010*/  LDL.LU.64 R4, [R1+0xd30] ;  /* 0x000d300001047983 */ /* 0x001ea80000300a00 */
[----:B------:R-:W2:Y:S04]  /*57020*/  LDL.LU.64 R6, [R1+0xd38] ;  /* 0x000d380001067983 */ /* 0x000ea80000300a00 */
[----:B------:R-:W4:Y:S04]  /*57030*/  LDL.LU.64 R36, [R1+0xbf0] ;  /* 0x000bf00001247983 */ /* 0x000f280000300a00 */
[----:B------:R-:W4:Y:S01]  /*57040*/  LDL.LU.64 R38, [R1+0xbf8] ;  /* 0x000bf80001267983 */ /* 0x000f220000300a00 */
[----:B---3--:R-:W-:Y:S03]  /*57050*/  HMMA.16816.F32.BF16 R12, R20, R56, R12 ;  /* 0x00000038140c723c */ /* 0x008fe6000004180c */
[----:B------:R-:W0:Y:S04]  /*57060*/  LDSM.16.MT88.4 R20, [R30+UR5+0x80] ;  /* 0x000080051e14783b */ /* 0x000e280008004200 */
[----:B------:R-:W3:Y:S04]  /*57070*/  LDL.LU.64 R16, [R1+0xae0] ;  /* 0x000ae00001107983 */ /* 0x000ee80000300a00 */
[----:B------:R-:W3:-:S12]  /*57080*/  LDL.LU.64 R18, [R1+0xae8] ;  /* 0x000ae80001127983 */ /* 0x000ed80000300a00 */
[----:B------:R1:W-:Y:S01]  /*57090*/  STL.64 [R1+0x1e0], R12 ;  /* 0x0001e00c01007387 */ /* 0x0003e20000100a00 */
[----:B------:R-:W-:-:S03]  /*570a0*/  IMAD.MOV.U32 R51, RZ, RZ, R15 ;  /* 0x000000ffff337224 */ /* 0x000fc600078e000f */
[----:B------:R1:W-:Y:S04]  /*570b0*/  STL [R1+0x1e8], R14 ;  /* 0x0001e80e01007387 */ /* 0x0003e80000100800 */
[----:B------:R-:W3:Y:S04]  /*570c0*/  LDL.LU.64 R32, [R1+0x800] ;  /* 0x0008000001207983 */ /* 0x000ee80000300a00 */
[----:B------:R-:W3:Y:S04]  /*570d0*/  LDL.LU.64 R34, [R1+0x808] ;  /* 0x0008080001227983 */ /* 0x000ee80000300a00 */
[----:B-1----:R-:W3:Y:S04]  /*570e0*/  LDL.LU.64 R12, [R1+0x5b0] ;  /* 0x0005b000010c7983 */ /* 0x002ee80000300a00 */
[----:B------:R-:W3:Y:S04]  /*570f0*/  LDL.LU.64 R14, [R1+0x5b8] ;  /* 0x0005b800010e7983 */ /* 0x000ee80000300a00 */
[----:B0-----:R-:W-:Y:S04]  /*57100*/  STL.64 [R1+0x6488], R22 ;  /* 0x0064881601007387 */ /* 0x001fe80000100a00 */
[----:B------:R0:W-:Y:S04]  /*57110*/  STL.64 [R1+0x6480], R20 ;  /* 0x0064801401007387 */ /* 0x0001e80000100a00 */
[----:B0-----:R-:W3:Y:S04]  /*57120*/  LDL.LU.64 R20, [R1+0x8e0] ;  /* 0x0008e00001147983 */ /* 0x001ee80000300a00 */
[----:B------:R-:W3:Y:S01]  /*57130*/  LDL.LU.64 R22, [R1+0x8e8] ;  /* 0x0008e80001167983 */ /* 0x000ee20000300a00 */
[C---:B--2---:R-:W-:Y:S06]  /*57140*/  HMMA.16816.F32.BF16 R4, R8.reuse, R24, R4 ;  /* 0x000000180804723c */ /* 0x044fec0000041804 */
[----:B----4-:R-:W-:-:S15]  /*57150*/  HMMA.16816.F32.BF16 R36, R8, R28, R36 ;  /* 0x0000001c0824723c */ /* 0x010fde0000041824 */
[----:B------:R-:W-:-:S02]  /*57160*/  NOP ;  /* 0x0000000000007918 */ /* 0x000fc40000000000 */
[----:B------:R0:W-:Y:S04]  /*57170*/  STL.64 [R1+0x170], R4 ;  /* 0x0001700401007387 */ /* 0x0001e80000100a00 */
[----:B------:R1:W-:Y:S04]  /*57180*/  STL.64 [R1+0x178], R6 ;  /* 0x0001780601007387 */ /* 0x0003e80000100a00 */
[----:B0-----:R-:W2:Y:S04]  /*57190*/  LDL.LU.64 R4, [R1+0x4e0] ;  /* 0x0004e00001047983 */ /* 0x001ea80000300a00 */
[----:B-1----:R-:W2:Y:S04]  /*571a0*/  LDL.LU.64 R6, [R1+0x4e8] ;  /* 0x0004e80001067983 */ /* 0x002ea80000300a00 */
[----:B------:R-:W-:Y:S04]  /*571b0*/  STL.64 [R1+0x160], R36 ;  /* 0x0001602401007387 */ /* 0x000fe80000100a00 */
[----:B------:R0:W-:Y:S04]  /*571c0*/  STL.64 [R1+0x168], R38 ;  /* 0x0001682601007387 */ /* 0x0001e80000100a00 */
[----:B0-----:R-:W4:Y:S04]  /*571d0*/  LDL.LU.64 R38, [R1+0x6528] ;  /* 0x0065280001267983 */ /* 0x001f280000300a00 */
[----:B------:R-:W3:Y:S02]  /*571e0*/  LDL.LU.64 R36, [R1+0x6520] ;  /* 0x0065200001247983 */ /* 0x000ee40000300a00 */
[----:B---3--:R-:W-:-:S15]  /*571f0*/  HMMA.16816.F32.BF16 R16, R8, R36, R16 ;  /* 0x000000240810723c */ /* 0x008fde0000041810 */
[----:B------:R-:W-:-:S08]  /*57200*/  NOP ;  /* 0x0000000000007918 */ /* 0x000fd00000000000 */
[----:B------:R-:W-:Y:S04]  /*57210*/  STL.64 [R1+0x150], R16 ;  /* 0x0001501001007387 */ /* 0x000fe80000100a00 */
[----:B------:R0:W-:Y:S04]  /*57220*/  STL.64 [R1+0x158], R18 ;  /* 0x0001581201007387 */ /* 0x0001e80000100a00 */
[----:B0-----:R-:W3:Y:S04]  /*57230*/  LDL.LU.64 R18, [R1+0x6518] ;  /* 0x0065180001127983 */ /* 0x001ee80000300a00 */
[----:B------:R-:W3:Y:S04]  /*57240*/  LDL.LU.64 R16, [R1+0x6510] ;  /* 0x0065100001107983 */ /* 0x000ee80000300a00 */
[----:B----4-:R-:W-:Y:S04]  /*57250*/  STL.64 [R1+0x64f8], R38 ;  /* 0x0064f82601007387 */ /* 0x010fe80000100a00 */
[----:B------:R0:W-:Y:S04]  /*57260*/  STL.64 [R1+0x64f0], R36 ;  /* 0x0064f02401007387 */ /* 0x0001e80000100a00 */
[----:B0-----:R-:W4:Y:S04]  /*57270*/  LDL.LU.64 R36, [R1+0x9e0] ;  /* 0x0009e00001247983 */ /* 0x001f280000300a00 */
[----:B------:R-:W4:Y:S01]  /*57280*/  LDL.LU.64 R38, [R1+0x9e8] ;  /* 0x0009e80001267983 */ /* 0x000f220000300a00 */
[C---:B------:R-:W-:Y:S03]  /*57290*/  HMMA.16816.F32.BF16 R20, R8.reuse, R44, R20 ;  /* 0x0000002c0814723c */ /* 0x040fe60000041814 */
[----:B------:R-:W-:Y:S04]  /*572a0*/  STL.64 [R1+0x64e8], R42 ;  /* 0x0064e82a01007387 */ /* 0x000fe80000100a00 */
[----:B------:R-:W-:Y:S01]  /*572b0*/  STL.64 [R1+0x64e0], R40 ;  /* 0x0064e02801007387 */ /* 0x000fe20000100a00 */
[C---:B------:R-:W-:Y:S06]  /*572c0*/  HMMA.16816.F32.BF16 R12, R8.reuse, R52, R12 ;  /* 0x00000034080c723c */ /* 0x040fec000004180c */
[C---:B--2---:R-:W-:Y:S06]  /*572d0*/  HMMA.16816.F32.BF16 R4, R8.reuse, R56, R4 ;  /* 0x000000380804723c */ /* 0x044fec0000041804 */
[----:B----4-:R-:W-:-:S15]  /*572e0*/  HMMA.16816.F32.BF16 R36, R8, R40, R36 ;  /* 0x000000280824723c */ /* 0x010fde0000041824 */
[----:B------:R-:W-:-:S08]  /*572f0*/  NOP ;  /* 0x0000000000007918 */ /* 0x000fd00000000000 */
[----:B------:R-:W-:Y:S04]  /*57300*/  STL.64 [R1+0x140], R36 ;  /* 0x0001402401007387 */ /* 0x000fe80000100a00 */
[----:B------:R-:W-:Y:S04]  /*57310*/  STL.64 [R1+0x148], R38 ;  /* 0x0001482601007387 */ /* 0x000fe80000100a00 */
[----:B------:R-:W-:Y:S04]  /*57320*/  STL.64 [R1+0x64d8], R46 ;  /* 0x0064d82e01007387 */ /* 0x000fe80000100a00 */
[----:B------:R-:W-:Y:S04]  /*57330*/  STL.64 [R1+0x64d0], R44 ;  /* 0x0064d02c01007387 */ /* 0x000fe80000100a00 */
[----:B------:R-:W-:Y:S04]  /*57340*/  STL.64 [R1+0x130], R20 ;  /* 0x0001301401007387 */ /* 0x000fe80000100a00 */
[----:B------:R0:W-:Y:S02]  /*57350*/  STL.64 [R1+0x138], R22 ;  /* 0x0001381601007387 */ /* 0x0001e40000100a00 */
[----:B0-----:R-:W-:Y:S02]  /*57360*/  HMMA.16816.F32.BF16 R20, R8, R48, R32 ;  /* 0x000000300814723c */ /* 0x001fe40000041820 */
[----:B------:R-:W-:Y:S04]  /*57370*/  STL.64 [R1+0x64c8], R50 ;  /* 0x0064c83201007387 */ /* 0x000fe80000100a00 */
[----:B------:R-:W-:Y:S04]  /*57380*/  STL.64 [R1+0x64c0], R48 ;  /* 0x0064c03001007387 */ /* 0x000fe80000100a00 */
[----:B------:R-:W0:-:S13]  /*57390*/  LDSM.16.MT88.4 R8, [R30+UR5+0x100] ;  /* 0x000100051e08783b */ /* 0x000e1a0008004200 */
[----:B------:R-:W-:Y:S04]  /*573a0*/  STL.64 [R1+0x4b0], R20 ;  /* 0x0004b01401007387 */ /* 0x000fe80000100a00 */
[----:B------:R-:W-:Y:S04]  /*573b0*/  STL.64 [R1+0x4b8], R22 ;  /* 0x0004b81601007387 */ /* 0x000fe80000100a00 */
[----:B------:R-:W-:Y:S04]  /*573c0*/  STL.64 [R1+0x64b8], R54 ;  /* 0x0064b83601007387 */ /* 0x000fe80000100a00 */
[----:B------:R-:W-:Y:S04]  /*573d0*/  STL.64 [R1+0x64b0], R52 ;  /* 0x0064b03401007387 */ /* 0x000fe80000100a00 */
[----:B------:R-:W-:Y:S04]  /*573e0*/  STL.64 [R1+0x4a0], R12 ;  /* 0x0004a00c01007387 */ /* 0x000fe80000100a00 */
[----:B------:R-:W-:Y:S04]  /*573f0*/  STL.64 [R1+0x4a8], R14 ;  /* 0x0004a80e01007387 */ /* 0x000fe80000100a00 */
[----:B------:R-:W-:Y:S04]  /*57400*/  STL.64 [R1+0x120], R4 ;  /* 0x0001200401007387 */ /* 0x000fe80000100a00 */
[----:B------:R-:W2:Y:S04]  /*57410*/  LDL.LU.64 R36, [R1+0xbb0] ;  /* 0x000bb00001247983 */ /* 0x000ea80000300a00 */
[----:B------:R-:W4:Y:S04]  /*57420*/  LDL.LU.64 R38, [R1+0xbb8] ;  /* 0x000bb80001267983 */ /* 0x000f280000300a00 */
[----:B----4-:R-:W-:Y:S04]  /*57430*/  STL.64 [R1+0x6508], R38 ;  /* 0x0065082601007387 */ /* 0x010fe80000100a00 */
[----:B--2---:R1:W-:Y:S04]  /*57440*/  STL.64 [R1+0x6500], R36 ;  /* 0x0065002401007387 */ /* 0x0043e80000100a00 */
[----:B-1----:R-:W3:Y:S04]  /*57450*/  LDL.LU.64 R36, [R1+0xcf0] ;  /* 0x000cf00001247983 */ /* 0x002ee80000300a00 */
[----:B------:R-:W3:Y:S04]  /*57460*/  LDL.LU.64 R38, [R1+0xcf8] ;  /* 0x000cf80001267983 */ /* 0x000ee80000300a00 */
[----:B------:R-:W2:Y:S04]  /*57470*/  LDL.LU.64 R40, [R1+0xaa0] ;  /* 0x000aa00001287983 */ /* 0x000ea80000300a00 */
[----:B------:R-:W2:Y:S04]  /*57480*/  LDL.LU.64 R42, [R1+0xaa8] ;  /* 0x000aa800012a7983 */ /* 0x000ea80000300a00 */
[----:B------:R-:W4:Y:S04]  /*57490*/  LDL.LU.64 R44, [R1+0x9a0] ;  /* 0x0009a000012c7983 */ /* 0x000f280000300a00 */
[----:B------:R-:W4:Y:S04]  /*574a0*/  LDL.LU.64 R46, [R1+0x9a8] ;  /* 0x0009a800012e7983 */ /* 0x000f280000300a00 */
[----:B------:R-:W4:Y:S04]  /*574b0*/  LDL.LU.64 R48, [R1+0x8b0] ;  /* 0x0008b00001307983 */ /* 0x000f280000300a00 */
[----:B------:R-:W4:Y:S04]  /*574c0*/  LDL.LU.64 R50, [R1+0x8b8] ;  /* 0x0008b80001327983 */ /* 0x000f280000300a00 */
[----:B------:R-:W4:Y:S04]  /*574d0*/  LDL.LU.64 R52, [R1+0x790] ;  /* 0x0007900001347983 */ /* 0x000f280000300a00 */
[----:B------:R-:W4:Y:S04]  /*574e0*/  LDL.LU.64 R54, [R1+0x798] ;  /* 0x0007980001367983 */ /* 0x000f280000300a00 */
[----:B------:R-:W-:Y:S01]  /*574f0*/  STL.64 [R1+0x64a8], R58 ;  /* 0x0064a83a01007387 */ /* 0x000fe20000100a00 */
[----:B------:R-:W-:-:S03]  /*57500*/  IMAD.MOV.U32 R60, RZ, RZ, R6 ;  /* 0x000000ffff3c7224 */ /* 0x000fc600078e0006 */
[----:B------:R1:W-:Y:S01]  /*57510*/  STL.64 [R1+0x64a0], R56 ;  /* 0x0064a03801007387 */ /* 0x0003e20000100a00 */
[----:B------:R-:W-:-:S03]  /*57520*/  IMAD.MOV.U32 R0, RZ, RZ, R7 ;  /* 0x000000ffff007224 */ /* 0x000fc600078e0007 */
[----:B-1----:R-:W4:Y:S04]  /*57530*/  LDL.LU.64 R56, [R1+0x540] ;  /* 0x0005400001387983 */ /* 0x002f280000300a00 */
[----:B------:R-:W4:Y:S04]  /*57540*/  LDL.LU.64 R58, [R1+0x548] ;  /* 0x00054800013a7983 */ /* 0x000f280000300a00 */
        /* <DEDUP_REMOVED lines=8> */
[----:B0-----:R-:W-:Y:S04]  /*575d0*/  STL.64 [R1+0x6438], R10 ;  /* 0x0064380a01007387 */ /* 0x001fe80000100a00 */
[----:B------:R0:W-:Y:S04]  /*575e0*/  STL.64 [R1+0x6430], R8 ;  /* 0x0064300801007387 */ /* 0x0001e80000100a00 */
[----:B0-----:R-:W4:Y:S04]  /*575f0*/  LDL.LU.64 R8, [R1+0xb10] ;  /* 0x000b100001087983 */ /* 0x001f280000300a00 */
[----:B------:R-:W4:Y:S01]  /*57600*/  LDL.LU.64 R10, [R1+0xb18] ;  /* 0x000b1800010a7983 */ /* 0x000f220000300a00 */
[----:B---3--:R-:W-:-:S15]  /*57610*/  HMMA.16816.F32.BF16 R36, R16, R24, R36 ;  /* 0x000000181024723c */ /* 0x008fde0000041824 */
[----:B------:R-:W-:-:S08]  /*57620*/  NOP ;  /* 0x0000000000007918 */ /* 0x000fd00000000000 */
[----:B------:R-:W-:Y:S04]  /*57630*/  STL.64 [R1+0x440], R36 ;  /* 0x0004402401007387 */ /* 0x000fe80000100a00 */
[----:B------:R0:W-:Y:S04]  /*57640*/  STL.64 [R1+0x448], R38 ;  /* 0x0004482601007387 */ /* 0x0001e80000100a00 */
[----:B0-----:R-:W3:Y:S04]  /*57650*/  LDL.LU.64 R38, [R1+0x6508] ;  /* 0x0065080001267983 */ /* 0x001ee80000300a00 */
[----:B------:R-:W3:Y:S02]  /*57660*/  LDL.LU.64 R36, [R1+0x6500] ;  /* 0x0065000001247983 */ /* 0x000ee40000300a00 */
[----:B---3--:R-:W-:-:S15]  /*57670*/  HMMA.16816.F32.BF16 R36, R16, R28, R36 ;  /* 0x0000001c1024723c */ /* 0x008fde0000041824 */
[----:B------:R-:W-:-:S08]  /*57680*/  NOP ;  /* 0x0000000000007918 */ /* 0x000fd00000000000 */
[----:B------:R-:W-:Y:S04]  /*57690*/  STL.64 [R1+0x430], R36 ;  /* 0x0004302401007387 */ /* 0x000fe80000100a00 */
[----:B------:R0:W-:Y:S04]  /*576a0*/  STL.64 [R1+0x438], R38 ;  /* 0x0004382601007387 */ /* 0x0001e80000100a00 */
[----:B0-----:R-:W3:Y:S04]  /*576b0*/  LDL.LU.64 R38, [R1+0x64f8] ;  /* 0x0064f80001267983 */ /* 0x001ee80000300a00 */
[----:B------:R-:W2:Y:S02]  /*576c0*/  LDL.LU.64 R36, [R1+0x64f0] ;  /* 0x0064f00001247983 */ /* 0x000ea40000300a00 */
[----:B--2---:R-:W-:-:S15]  /*576d0*/  HMMA.16816.F32.BF16 R40, R16, R36, R40 ;  /* 0x000000241028723c */ /* 0x004fde0000041828 */
[----:B------:R-:W-:-:S08]  /*576e0*/  NOP ;  /* 0x0000000000007918 */ /* 0x000fd00000000000 */
[----:B------:R-:W-:Y:S04]  /*576f0*/  STL.64 [R1+0x420], R40 ;  /* 0x0004202801007387 */ /* 0x000fe80000100a00 */
[----:B------:R0:W-:Y:S04]  /*57700*/  STL.64 [R1+0x428], R42 ;  /* 0x0004282a01007387 */ /* 0x0001e80000100a00 */
[----:B0-----:R-:W2:Y:S04]  /*57710*/  LDL.LU.64 R42, [R1+0x64e8] ;  /* 0x0064e800012a7983 */ /* 0x001ea80000300a00 */
[----:B------:R-:W4:Y:S02]  /*57720*/  LDL.LU.64 R40, [R1+0x64e0] ;  /* 0x0064e00001287983 */ /* 0x000f240000300a00 */
[----:B----4-:R-:W-:-:S15]  /*57730*/  HMMA.16816.F32.BF16 R44, R16, R40, R44 ;  /* 0x00000028102c723c */ /* 0x010fde000004182c */
[----:B------:R-:W-:-:S08]  /*57740*/  NOP ;  /* 0x0000000000007918 */ /* 0x000fd00000000000 */
        /* <DEDUP_REMOVED lines=22> */
[----:B---3--:R-:W-:Y:S02]  /*578b0*/  HMMA.16816.F32.BF16 R16, R16, R56, R4 ;  /* 0x000000381010723c */ /* 0x008fe40000041804 */
[----:B------:R-:W3:Y:S04]  /*578c0*/  LDL.LU.64 R6, [R1+0x6498] ;  /* 0x0064980001067983 */ /* 0x000ee80000300a00 */
[----:B------:R-:W3:-:S15]  /*578d0*/  LDL.LU.64 R4, [R1+0x6490] ;  /* 0x0064900001047983 */ /* 0x000ede0000300a00 */
[----:B------:R-:W-:-:S02]  /*578e0*/  NOP ;  /* 0x0000000000007918 */ /* 0x000fc40000000000 */
[----:B------:R-:W-:Y:S04]  /*578f0*/  STL.64 [R1+0xb0], R16 ;  /* 0x0000b01001007387 */ /* 0x000fe80000100a00 */
[----:B------:R0:W-:Y:S01]  /*57900*/  STL.64 [R1+0xb8], R18 ;  /* 0x0000b81201007387 */ /* 0x0001e20000100a00 */
[C---:B---3--:R-:W-:Y:S06]  /*57910*/  HMMA.16816.F32.BF16 R32, R4.reuse, R24, R32 ;  /* 0x000000180420723c */ /* 0x048fec0000041820 */
[----:B0-----:R-:W-:Y:S01]  /*57920*/  HMMA.16816.F32.BF16 R16, R4, R28, R20 ;  /* 0x0000001c0410723c */ /* 0x001fe20000041814 */
[----:B------:R-:W3:-:S15]  /*57930*/  LDL.LU.64 R20, [R1+0x930] ;  /* 0x0009300001147983 */ /* 0x000ede0000300a00 */
[----:B------:R-:W-:-:S01]  /*57940*/  NOP ;  /* 0x0000000000007918 */ /* 0x000fc20000000000 */
[----:B------:R0:W-:Y:S04]  /*57950*/  STL.64 [R1+0x610], R32 ;  /* 0x0006102001007387 */ /* 0x0001e80000100a00 */
[----:B------:R1:W-:Y:S04]  /*57960*/  STL.64 [R1+0x618], R34 ;  /* 0x0006182201007387 */ /* 0x0003e80000100a00 */
[----:B------:R-:W3:Y:S04]  /*57970*/  LDL.LU.64 R22, [R1+0x938] ;  /* 0x0009380001167983 */ /* 0x000ee80000300a00 */
[----:B------:R-:W-:Y:S04]  /*57980*/  STL.64 [R1+0x600], R16 ;  /* 0x0006001001007387 */ /* 0x000fe80000100a00 */
[----:B------:R2:W-:Y:S04]  /*57990*/  STL.64 [R1+0x608], R18 ;  /* 0x0006081201007387 */ /* 0x0005e80000100a00 */
[----:B0-----:R-:W4:Y:S04]  /*579a0*/  LDL.LU.64 R32, [R1+0x840] ;  /* 0x0008400001207983 */ /* 0x001f280000300a00 */
[----:B-1----:R-:W4:Y:S01]  /*579b0*/  LDL.LU.64 R34, [R1+0x848] ;  /* 0x0008480001227983 */ /* 0x002f220000300a00 */
[C---:B--2---:R-:W-:Y:S06]  /*579c0*/  HMMA.16816.F32.BF16 R16, R4.reuse, R36, R8 ;  /* 0x000000240410723c */ /* 0x044fec0000041808 */
[----:B------:R-:W-:Y:S01]  /*579d0*/  HMMA.16816.F32.BF16 R8, R4, R40, R12 ;  /* 0x000000280408723c */ /* 0x000fe2000004180c */
[----:B------:R-:W2:-:S15]  /*579e0*/  LDL.LU.64 R12, [R1+0xd20] ;  /* 0x000d2000010c7983 */ /* 0x000e9e0000300a00 */
[----:B------:R-:W-:-:S01]  /*579f0*/  NOP ;  /* 0x0000000000007918 */ /* 0x000fc20000000000 */
[----:B------:R-:W-:Y:S04]  /*57a00*/  STL.64 [R1+0x5f0], R16 ;  /* 0x0005f01001007387 */ /* 0x000fe80000100a00 */
[----:B------:R-:W-:Y:S04]  /*57a10*/  STL.64 [R1+0x5f8], R18 ;  /* 0x0005f81201007387 */ /* 0x000fe80000100a00 */
[----:B------:R-:W0:Y:S04]  /*57a20*/  LDSM.16.MT88.4 R16, [R30+UR5+0x180] ;  /* 0x000180051e10783b */ /* 0x000e280008004200 */
[----:B------:R-:W2:Y:S04]  /*57a30*/  LDL.LU.64 R14, [R1+0xd28] ;  /* 0x000d2800010e7983 */ /* 0x000ea80000300a00 */
[----:B------:R-:W-:Y:S04]  /*57a40*/  STL.64 [R1+0x5e0], R8 ;  /* 0x0005e00801007387 */ /* 0x000fe80000100a00 */
[----:B------:R-:W-:Y:S04]  /*57a50*/  STL.64 [R1+0x5e8], R10 ;  /* 0x0005e80a01007387 */ /* 0x000fe80000100a00 */
[----:B------:R-:W-:Y:S04]  /*57a60*/  STL.64 [R1+0x6468], R42 ;  /* 0x0064682a01007387 */ /* 0x000fe80000100a00 */
[----:B------:R1:W-:Y:S04]  /*57a70*/  STL.64 [R1+0x6460], R40 ;  /* 0x0064602801007387 */ /* 0x0003e80000100a00 */
[----:B-1----:R-:W2:Y:S04]  /*57a80*/  LDL.LU.64 R40, [R1+0x500] ;  /* 0x0005000001287983 */ /* 0x002ea80000300a00 */
[----:B------:R-:W2:Y:S04]  /*57a90*/  LDL.LU.64 R42, [R1+0x508] ;  /* 0x00050800012a7983 */ /* 0x000ea80000300a00 */
[----:B------:R-:W2:Y:S04]  /*57aa0*/  LDL.LU.64 R8, [R1+0xbe0] ;  /* 0x000be00001087983 */ /* 0x000ea80000300a00 */
[----:B------:R-:W2:Y:S04]  /*57ab0*/  LDL.LU.64 R10, [R1+0xbe8] ;  /* 0x000be800010a7983 */ /* 0x000ea80000300a00 */
[----:B0-----:R-:W-:Y:S04]  /*57ac0*/  STL.64 [R1+0x6420], R18 ;  /* 0x0064201201007387 */ /* 0x001fe80000100a00 */
[----:B------:R0:W-:Y:S04]  /*57ad0*/  STL.64 [R1+0x6418], R16 ;  /* 0x0064181001007387 */ /* 0x0001e80000100a00 */
[----:B0-----:R-:W2:Y:S04]  /*57ae0*/  LDL.LU.64 R16, [R1+0x690] ;  /* 0x0006900001107983 */ /* 0x001ea80000300a00 */
[----:B------:R-:W2:Y:S01]  /*57af0*/  LDL.LU.64 R18, [R1+0x698] ;  /* 0x0006980001127983 */ /* 0x000ea20000300a00 */
[----:B---3--:R-:W-:-:S15]  /*57b00*/  HMMA.16816.F32.BF16 R20, R4, R44, R20 ;  /* 0x0000002c0414723c */ /* 0x008fde0000041814 */
[----:B------:R-:W-:-:S08]  /*57b10*/  NOP ;  /* 0x0000000000007918 */ /* 0x000fd00000000000 */
[----:B------:R-:W-:Y:S04]  /*57b20*/  STL.64 [R1+0x5d0], R20 ;  /* 0x0005d01401007387 */ /* 0x000fe80000100a00 */
[----:B------:R0:W-:Y:S04]  /*57b30*/  STL.64 [R1+0x5d8], R22 ;  /* 0x0005d81601007387 */ /* 0x0001e80000100a00 */
[----:B0-----:R-:W3:Y:S04]  /*57b40*/  LDL.LU.64 R22, [R1+0x6488] ;  /* 0x0064880001167983 */ /* 0x001ee80000300a00 */
[----:B------:R-:W3:Y:S01]  /*57b50*/  LDL.LU.64 R20, [R1+0x6480] ;  /* 0x0064800001147983 */ /* 0x000ee20000300a00 */
[----:B----4-:R-:W-:-:S15]  /*57b60*/  HMMA.16816.F32.BF16 R32, R4, R48, R32 ;  /* 0x000000300420723c */ /* 0x010fde0000041820 */
[----:B------:R-:W-:-:S08]  /*57b70*/  NOP ;  /* 0x0000000000007918 */ /* 0x000fd00000000000 */
[----:B------:R-:W-:Y:S04]  /*57b80*/  STL.64 [R1+0x5c0], R32 ;  /* 0x0005c02001007387 */ /* 0x000fe80000100a00 */
[----:B------:R0:W-:Y:S04]  /*57b90*/  STL.64 [R1+0x5c8], R34 ;  /* 0x0005c82201007387 */ /* 0x0001e80000100a00 */
[----:B0-----:R-:W4:Y:S04]  /*57ba0*/  LDL.LU R34, [R1+0x6478] ;  /* 0x0064780001227983 */ /* 0x001f280000300800 */
[----:B------:R-:W4:Y:S04]  /*57bb0*/  LDL.LU.64 R32, [R1+0x6470] ;  /* 0x0064700001207983 */ /* 0x000f280000300a00 */
[----:B------:R-:W-:Y:S04]  /*57bc0*/  STL.64 [R1+0x6458], R50 ;  /* 0x0064583201007387 */ /* 0x000fe80000100a00 */
[----:B------:R-:W-:Y:S01]  /*57bd0*/  STL.64 [R1+0x6450], R48 ;  /* 0x0064503001007387 */ /* 0x000fe20000100a00 */
[C---:B--2---:R-:W-:Y:S06]  /*57be0*/  HMMA.16816.F32.BF16 R16, R4.reuse, R52, R16 ;  /* 0x000000340410723c */ /* 0x044fec0000041810 */
[----:B------:R-:W-:-:S15]  /*57bf0*/  HMMA.16816.F32.BF16 R4, R4, R56, R40 ;  /* 0x000000380404723c */ /* 0x000fde0000041828 */
[----:B------:R-:W-:-:S02]  /*57c00*/  NOP ;  /* 0x0000000000007918 */ /* 0x000fc40000000000 */
[----:B------:R-:W-:Y:S04]  /*57c10*/  STL.64 [R1+0x5b0], R16 ;  /* 0x0005b01001007387 */ /* 0x000fe80000100a00 */
[----:B------:R-:W-:Y:S04]  /*57c20*/  STL.64 [R1+0x5b8], R18 ;  /* 0x0005b81201007387 */ /* 0x000fe80000100a00 */
[----:B------:R-:W-:Y:S04]  /*57c30*/  STL.64 [R1+0x300], R4 ;  /* 0x0003000401007387 */ /* 0x000fe80000100a00 */
[----:B------:R3:W-:Y:S04]  /*57c40*/  STL.64 [R1+0x308], R6 ;  /* 0x0003080601007387 */ /* 0x0007e80000100a00 */
[----:B------:R-:W-:Y:S04]  /*57c50*/  STL.64 [R1+0x6448], R58 ;  /* 0x0064483a01007387 */ /* 0x000fe80000100a00 */
[----:B------:R-:W-:Y:S01]  /*57c60*/  STL.64 [R1+0x6440], R56 ;  /* 0x0064403801007387 */ /* 0x000fe20000100a00 */
[----:B---3--:R-:W-:-:S15]  /*57c70*/  HMMA.16816.F32.BF16 R4, R20, R24, R12 ;  /* 0x000000181404723c */ /* 0x008fde000004180c */
[----:B------:R-:W-:-:S08]  /*57c80*/  NOP ;  /* 0x0000000000007918 */ /* 0x000fd00000000000 */
[----:B------:R0:W-:Y:S04]  /*57c90*/  STL.64 [R1+0x550], R4 ;  /* 0x0005500401007387 */ /* 0x0001e80000100a00 */
[----:B------:R1:W-:Y:S04]  /*57ca0*/  STL.64 [R1+0x558], R6 ;  /* 0x0005580601007387 */ /* 0x0003e80000100a00 */
[----:B------:R-:W2:Y:S04]  /*57cb0*/  LDL.LU.64 R40, [R1+0xad0] ;  /* 0x000ad00001287983 */ /* 0x000ea80000300a00 */
[----:B------:R-:W2:Y:S01]  /*57cc0*/  LDL.LU.64 R42, [R1+0xad8] ;  /* 0x000ad800012a7983 */ /* 0x000ea20000300a00 */
[----:B------:R-:W-:Y:S03]  /*57cd0*/  HMMA.16816.F32.BF16 R8, R20, R28, R8 ;  /* 0x0000001c1408723c */ /* 0x000fe60000041808 */
[----:B0-----:R-:W3:Y:S04]  /*57ce0*/  LDL.LU.64 R4, [R1+0x9d0] ;  /* 0x0009d00001047983 */ /* 0x001ee80000300a00 */
[----:B-1----:R-:W3:Y:S01]  /*57cf0*/  LDL.LU.64 R6, [R1+0x9d8] ;  /* 0x0009d80001067983 */ /* 0x002ee20000300a00 */
[----:B----4-:R-:W-:-:S02]  /*57d00*/  IMAD R32, R32, 0x210, RZ ;  /* 0x0000021020207824 */ /* 0x010fc400078e02ff */
[----:B------:R-:W-:Y:S01]  /*57d10*/  IMAD.SHL.U32 R33, R33, 0x2, RZ ;  /* 0x0000000221217824 */ /* 0x000fe200078e00ff */
[----:B------:R-:W4:Y:S04]  /*57d20*/  LDL.LU.64 R48, [R1+0x900] ;  /* 0x0009000001307983 */ /* 0x000f280000300a00 */
[----:B------:R-:W-:Y:S01]  /*57d30*/  LOP3.LUT R12, R32, 0x10, R33, 0x78, !PT ;  /* 0x00000010200c7812 */ /* 0x000fe200078e7821 */
[----:B------:R-:W4:Y:S03]  /*57d40*/  LDL.LU.64 R50, [R1+0x908] ;  /* 0x0009080001327983 */ /* 0x000f260000300a00 */
[----:B------:R-:W-:-:S04]  /*57d50*/  LOP3.LUT R12, R12, 0x1000, R34, 0xf8, !PT ;  /* 0x000010000c0c7812 */ /* 0x000fc800078ef822 */
[----:B------:R0:W-:Y:S04]  /*57d60*/  STL.64 [R1+0x540], R8 ;  /* 0x0005400801007387 */ /* 0x0001e80000100a00 */
[----:B------:R1:W-:Y:S04]  /*57d70*/  STL.64 [R1+0x548], R10 ;  /* 0x0005480a01007387 */ /* 0x0003e80000100a00 */
[----:B------:R-:W3:Y:S04]  /*57d80*/  LDL.LU.64 R32, [R1+0x6e0] ;  /* 0x0006e00001207983 */ /* 0x000ee80000300a00 */
[----:B------:R-:W3:Y:S04]  /*57d90*/  LDL.LU.64 R34, [R1+0x6e8] ;  /* 0x0006e80001227983 */ /* 0x000ee80000300a00 */
[----:B------:R-:W3:Y:S04]  /*57da0*/  LDL.LU.64 R56, [R1+0x670] ;  /* 0x0006700001387983 */ /* 0x000ee80000300a00 */
[----:B------:R-:W3:Y:S04]  /*57db0*/  LDL.LU.64 R58, [R1+0x678] ;  /* 0x00067800013a7983 */ /* 0x000ee80000300a00 */
[----:B0-----:R-:W3:Y:S04]  /*57dc0*/  LDL.LU.64 R8, [R1+0x590] ;  /* 0x0005900001087983 */ /* 0x001ee80000300a00 */
[----:B-1----:R-:W3:Y:S04]  /*57dd0*/  LDL.LU.64 R10, [R1+0x598] ;  /* 0x00059800010a7983 */ /* 0x002ee80000300a00 */
[----:B------:R0:W-:Y:S04]  /*57de0*/  STL.64 [R1+0x6428], R28 ;  /* 0x0064281c01007387 */ /* 0x0001e80000100a00 */
[----:B0-----:R-:W3:Y:S04]  /*57df0*/  LDL.LU.64 R28, [R1+0xca0] ;  /* 0x000ca000011c7983 */ /* 0x001ee80000300a00 */
[----:B------:R-:W3:Y:S04]  /*57e00*/  LDL.LU.64 R30, [R1+0xca8] ;  /* 0x000ca800011e7983 */ /* 0x000ee80000300a00 */
[----:B------:R-:W3:Y:S04]  /*57e10*/  LDL.LU.64 R16, [R1+0xba0] ;  /* 0x000ba00001107983 */ /* 0x000ee80000300a00 */
[----:B------:R-:W3:Y:S01]  /*57e20*/  LDL.LU.64 R18, [R1+0xba8] ;  /* 0x000ba80001127983 */ /* 0x000ee20000300a00 */
[----:B--2---:R-:W-:-:S15]  /*57e30*/  HMMA.16816.F32.BF16 R40, R20, R36, R40 ;  /* 0x000000241428723c */ /* 0x004fde0000041828 */
[----:B------:R-:W-:-:S08]  /*57e40*/  NOP ;  /* 0x0000000000007918 */ /* 0x000fd00000000000 */
[----:B------:R-:W-:Y:S04]  /*57e50*/  STL.64 [R1+0x530], R40 ;  /* 0x0005302801007387 */ /* 0x000fe80000100a00 */
[----:B------:R0:W-:Y:S04]  /*57e60*/  STL.64 [R1+0x538], R42 ;  /* 0x0005382a01007387 */ /* 0x0001e80000100a00 */
[----:B0-----:R-:W2:Y:S04]  /*57e70*/  LDL.LU.64 R42, [R1+0x6468] ;  /* 0x00646800012a7983 */ /* 0x001ea80000300a00 */
[----:B------:R-:W3:Y:S01]  /*57e80*/  LDL.LU.64 R40, [R1+0x6460] ;  /* 0x0064600001287983 */ /* 0x000ee20000300a00 */
[----:B------:R-:W-:Y:S01]  /*57e90*/  LOP3.LUT R12, R12, 0x40, RZ, 0x3c, !PT ;  /* 0x000000400c0c7812 */ /* 0x000fe200078e3cff */
[C---:B----4-:R-:W-:Y:S06]  /*57ea0*/  HMMA.16816.F32.BF16 R48, R20.reuse, R44, R48 ;  /* 0x0000002c1430723c */ /* 0x050fec0000041830 */
[----:B---3--:R-:W-:-:S15]  /*57eb0*/  HMMA.16816.F32.BF16 R4, R20, R40, R4 ;  /* 0x000000281404723c */ /* 0x008fde0000041804 */
[----:B------:R-:W-:-:S08]  /*57ec0*/  NOP ;  /* 0x0000000000007918 */ /* 0x000fd00000000000 */
[----:B------:R-:W-:Y:S04]  /*57ed0*/  STL.64 [R1+0x520], R4 ;  /* 0x0005200401007387 */ /* 0x000fe80000100a00 */
[----:B------:R-:W-:Y:S04]  /*57ee0*/  STL.64 [R1+0x528], R6 ;  /* 0x0005280601007387 */ /* 0x000fe80000100a00 */
[----:B------:R-:W0:Y:S04]  /*57ef0*/  LDSM.16.MT88.4 R4, [R12+UR5] ;  /* 0x000000050c04783b */ /* 0x000e280008004200 */
[----:B0-----:R-:W-:Y:S04]  /*57f00*/  STL.64 [R1+0x63e8], R6 ;  /* 0x0063e80601007387 */ /* 0x001fe80000100a00 */
[----:B------:R0:W-:Y:S04]  /*57f10*/  STL.64 [R1+0x63e0], R4 ;  /* 0x0063e00401007387 */ /* 0x0001e80000100a00 */
[----:B0-----:R-:W3:Y:S04]  /*57f20*/  LDL.LU.64 R4, [R1+0xa90] ;  /* 0x000a900001047983 */ /* 0x001ee80000300a00 */
[----:B------:R-:W3:Y:S04]  /*57f30*/  LDL.LU.64 R6, [R1+0xa98] ;  /* 0x000a980001067983 */ /* 0x000ee80000300a00 */
[----:B------:R-:W-:Y:S04]  /*57f40*/  STL.64 [R1+0x510], R48 ;  /* 0x0005103001007387 */ /* 0x000fe80000100a00 */
[----:B------:R0:W-:Y:S04]  /*57f50*/  STL.64 [R1+0x518], R50 ;  /* 0x0005183201007387 */ /* 0x0001e80000100a00 */
[----:B0-----:R-:W4:Y:S04]  /*57f60*/  LDL.LU.64 R50, [R1+0x6458] ;  /* 0x0064580001327983 */ /* 0x001f280000300a00 */
[----:B------:R-:W2:Y:S01]  /*57f70*/  LDL.LU.64 R48, [R1+0x6450] ;  /* 0x0064500001307983 */ /* 0x000ea20000300a00 */
[C---:B------:R-:W-:Y:S06]  /*57f80*/  HMMA.16816.F32.BF16 R56, R20.reuse, R52, R56 ;  /* 0x000000341438723c */ /* 0x040fec0000041838 */
[----:B--2---:R-:W-:-:S15]  /*57f90*/  HMMA.16816.F32.BF16 R32, R20, R48, R32 ;  /* 0x000000301420723c */ /* 0x004fde0000041820 */
[----:B------:R-:W-:-:S08]  /*57fa0*/  NOP ;  /* 0x0000000000007918 */ /* 0x000fd00000000000 */
        /* <DEDUP_REMOVED lines=12> */
[----:B------:R0:W-:Y:S04]  /*58070*/  STL.64 [R1+0x1d0], R20 ;  /* 0x0001d01401007387 */ /* 0x0001e80000100a00 */
[----:B------:R1:W-:Y:S04]  /*58080*/  STL.64 [R1+0x1d8], R22 ;  /* 0x0001d81601007387 */ /* 0x0003e80000100a00 */
[----:B0-----:R-:W2:Y:S04]  /*58090*/  LDL.LU.64 R20, [R1+0x890] ;  /* 0x0008900001147983 */ /* 0x001ea80000300a00 */
[----:B-1----:R-:W2:Y:S01]  /*580a0*/  LDL.LU.64 R22, [R1+0x898] ;  /* 0x0008980001167983 */ /* 0x002ea20000300a00 */
[----:B---3--:R-:W-:-:S15]  /*580b0*/  HMMA.16816.F32.BF16 R28, R8, R24, R28 ;  /* 0x00000018081c723c */ /* 0x008fde000004181c */
[----:B------:R-:W-:-:S08]  /*580c0*/  NOP ;  /* 0x0000000000007918 */ /* 0x000fd00000000000 */
[----:B------:R0:W-:Y:S04]  /*580d0*/  STL.64 [R1+0x110], R28 ;  /* 0x0001101c01007387 */ /* 0x0001e80000100a00 */
[----:B------:R-:W-:Y:S04]  /*580e0*/  STL.64 [R1+0x118], R30 ;  /* 0x0001181e01007387 */ /* 0x000fe80000100a00 */
[----:B0-----:R-:W3:Y:S01]  /*580f0*/  LDL.LU.64 R28, [R1+0x6428] ;  /* 0x00642800011c7983 */ /* 0x001ee20000300a00 */
[C---:B------:R-:W-:Y:S06]  /*58100*/  HMMA.16816.F32.BF16 R4, R8.reuse, R36, R4 ;  /* 0x000000240804723c */ /* 0x040fec0000041804 */
[----:B---3--:R-:W-:-:S15]  /*58110*/  HMMA.16816.F32.BF16 R16, R8, R28, R16 ;  /* 0x0000001c0810723c */ /* 0x008fde0000041810 */
[----:B------:R-:W-:-:S08]  /*58120*/  NOP ;  /* 0x0000000000007918 */ /* 0x000fd00000000000 */
[----:B------:R-:W-:Y:S04]  /*58130*/  STL.64 [R1+0x100], R16 ;  /* 0x0001001001007387 */ /* 0x000fe80000100a00 */
[----:B------:R0:W-:Y:S04]  /*58140*/  STL.64 [R1+0x108], R18 ;  /* 0x0001081201007387 */ /* 0x0001e80000100a00 */
[----:B0-----:R-:W3:Y:S04]  /*58150*/  LDL.LU.64 R18, [R1+0x6420] ;  /* 0x0064200001127983 */ /* 0x001ee80000300a00 */
[----:B------:R-:W3:Y:S04]  /*58160*/  LDL.LU.64 R16, [R1+0x6418] ;  /* 0x0064180001107983 */ /* 0x000ee80000300a00 */
[----:B------:R0:W-:Y:S04]  /*58170*/  STL.64 [R1+0x6410], R28 ;  /* 0x0064101c01007387 */ /* 0x0001e80000100a00 */
[----:B0-----:R-:W4:Y:S04]  /*58180*/  LDL.LU.64 R28, [R1+0x6d0] ;  /* 0x0006d000011c7983 */ /* 0x001f280000300a00 */
[----:B------:R-:W4:Y:S04]  /*58190*/  LDL.LU.64 R30, [R1+0x6d8] ;  /* 0x0006d800011e7983 */ /* 0x000f280000300a00 */
[----:B------:R0:W-:Y:S04]  /*581a0*/  STL.64 [R1+0xf0], R4 ;  /* 0x0000f00401007387 */ /* 0x0001e80000100a00 */
[----:B------:R1:W-:Y:S04]  /*581b0*/  STL.64 [R1+0xf8], R6 ;  /* 0x0000f80601007387 */ /* 0x0003e80000100a00 */
[----:B0-----:R-:W3:Y:S04]  /*581c0*/  LDL.LU.64 R4, [R1+0x4c0] ;  /* 0x0004c00001047983 */ /* 0x001ee80000300a00 */
[----:B-1----:R-:W3:Y:S04]  /*581d0*/  LDL.LU.64 R6, [R1+0x4c8] ;  /* 0x0004c80001067983 */ /* 0x002ee80000300a00 */
[----:B------:R-:W-:Y:S04]  /*581e0*/  STL.64 [R1+0x6408], R38 ;  /* 0x0064082601007387 */ /* 0x000fe80000100a00 */
[----:B------:R0:W-:Y:S04]  /*581f0*/  STL.64 [R1+0x6400], R36 ;  /* 0x0064002401007387 */ /* 0x0001e80000100a00 */
[----:B0-----:R-:W2:Y:S04]  /*58200*/  LDL.LU.64 R36, [R1+0x990] ;  /* 0x0009900001247983 */ /* 0x001ea80000300a00 */
[----:B------:R-:W2:Y:S02]  /*58210*/  LDL.LU.64 R38, [R1+0x998] ;  /* 0x0009980001267983 */ /* 0x000ea40000300a00 */
[----:B--2---:R-:W-:-:S15]  /*58220*/  HMMA.16816.F32.BF16 R36, R8, R40, R36 ;  /* 0x000000280824723c */ /* 0x004fde0000041824 */
[----:B------:R-:W-:-:S08]  /*58230*/  NOP ;  /* 0x0000000000007918 */ /* 0x000fd00000000000 */
[----:B------:R-:W-:Y:S04]  /*58240*/  STL.64 [R1+0xe0], R36 ;  /* 0x0000e02401007387 */ /* 0x000fe80000100a00 */
[----:B------:R0:W-:Y:S02]  /*58250*/  STL.64 [R1+0xe8], R38 ;  /* 0x0000e82601007387 */ /* 0x0001e40000100a00 */
[----:B0-----:R-:W-:Y:S02]  /*58260*/  HMMA.16816.F32.BF16 R36, R8, R44, R20 ;  /* 0x0000002c0824723c */ /* 0x001fe40000041814 */
[----:B------:R-:W0:Y:S04]  /*58270*/  LDSM.16.MT88.4 R20, [R12+UR5+0x80] ;  /* 0x000080050c14783b */ /* 0x000e280008004200 */
[----:B0-----:R-:W-:-:S15]  /*58280*/  STL.64 [R1+0x63d0], R22 ;  /* 0x0063d01601007387 */ /* 0x001fde0000100a00 */
[----:B------:R-:W-:-:S02]  /*58290*/  NOP ;  /* 0x0000000000007918 */ /* 0x000fc40000000000 */
[----:B------:R-:W-:Y:S04]  /*582a0*/  STL.64 [R1+0xd0], R36 ;  /* 0x0000d02401007387 */ /* 0x000fe80000100a00 */
[----:B------:R4:W-:Y:S02]  /*582b0*/  STL.64 [R1+0xd8], R38 ;  /* 0x0000d82601007387 */ /* 0x0009e40000100a00 */
[----:B----4-:R-:W-:Y:S02]  /*582c0*/  HMMA.16816.F32.BF16 R36, R8, R48, R28 ;  /* 0x000000300824723c */ /* 0x010fe4000004181c */
[----:B------:R0:W-:Y:S04]  /*582d0*/  STL.64 [R1+0x63c8], R20 ;  /* 0x0063c81401007387 */ /* 0x0001e80000100a00 */
[----:B------:R-:W2:-:S15]  /*582e0*/  LDL.LU.64 R28, [R1+0xc90] ;  /* 0x000c9000011c7983 */ /* 0x000e9e0000300a00 */
[----:B------:R-:W-:-:S02]  /*582f0*/  NOP ;  /* 0x0000000000007918 */ /* 0x000fc40000000000 */
[----:B------:R1:W-:Y:S04]  /*58300*/  STL.64 [R1+0x490], R36 ;  /* 0x0004902401007387 */ /* 0x0003e80000100a00 */
[----:B------:R4:W-:Y:S04]  /*58310*/  STL.64 [R1+0x498], R38 ;  /* 0x0004982601007387 */ /* 0x0009e80000100a00 */
[----:B------:R-:W2:Y:S01]  /*58320*/  LDL.LU.64 R30, [R1+0xc98] ;  /* 0x000c9800011e7983 */ /* 0x000ea20000300a00 */
[C---:B0-----:R-:W-:Y:S06]  /*58330*/  HMMA.16816.F32.BF16 R20, R8.reuse, R52, R32 ;  /* 0x000000340814723c */ /* 0x041fec0000041820 */
[----:B---3--:R-:W-:Y:S01]  /*58340*/  HMMA.16816.F32.BF16 R4, R8, R56, R4 ;  /* 0x000000380804723c */ /* 0x008fe20000041804 */
[----:B------:R-:W0:-:S15]  /*58350*/  LDSM.16.MT88.4 R8, [R12+UR5+0x100] ;  /* 0x000100050c08783b */ /* 0x000e1e0008004200 */
[----:B------:R-:W-:-:S01]  /*58360*/  NOP ;  /* 0x0000000000007918 */ /* 0x000fc20000000000 */
[----:B------:R3:W-:Y:S04]  /*58370*/  STL.64 [R1+0x480], R20 ;  /* 0x0004801401007387 */ /* 0x0007e80000100a00 */
[----:B------:R3:W-:Y:S04]  /*58380*/  STL.64 [R1+0x488], R22 ;  /* 0x0004881601007387 */ /* 0x0007e80000100a00 */
[----:B-1----:R-:W2:Y:S04]  /*58390*/  LDL.LU.64 R36, [R1+0xb90] ;  /* 0x000b900001247983 */ /* 0x002ea80000300a00 */
[----:B----4-:R-:W4:Y:S04]  /*583a0*/  LDL.LU.64 R38, [R1+0xb98] ;  /* 0x000b980001267983 */ /* 0x010f280000300a00 */
[----:B---3--:R-:W3:Y:S04]  /*583b0*/  LDL.LU.64 R20, [R1+0x980] ;  /* 0x0009800001147983 */ /* 0x008ee80000300a00 */
[----:B------:R-:W3:Y:S04]  /*583c0*/  LDL.LU.64 R22, [R1+0x988] ;  /* 0x0009880001167983 */ /* 0x000ee80000300a00 */
[----:B------:R-:W-:Y:S04]  /*583d0*/  STL.64 [R1+0x63f8], R54 ;  /* 0x0063f83601007387 */ /* 0x000fe80000100a00 */
[----:B------:R1:W-:Y:S04]  /*583e0*/  STL.64 [R1+0x63f0], R52 ;  /* 0x0063f03401007387 */ /* 0x0003e80000100a00 */
[----:B-1----:R-:W3:Y:S04]  /*583f0*/  LDL.LU.64 R52, [R1+0x6b0] ;  /* 0x0006b00001347983 */ /* 0x002ee80000300a00 */
[----:B------:R-:W3:Y:S04]  /*58400*/  LDL.LU.64 R54, [R1+0x6b8] ;  /* 0x0006b80001367983 */ /* 0x000ee80000300a00 */
[----:B------:R1:W-:Y:S04]  /*58410*/  STL.64 [R1+0xc0], R4 ;  /* 0x0000c00401007387 */ /* 0x0003e80000100a00 */
[----:B------:R0:W-:Y:S04]  /*58420*/  STL.64 [R1+0xc8], R6 ;  /* 0x0000c80601007387 */ /* 0x0001e80000100a00 */
[----:B-1----:R-:W3:Y:S04]  /*58430*/  LDL.LU.64 R4, [R1+0x5a0] ;  /* 0x0005a00001047983 */ /* 0x002ee80000300a00 */
[----:B0-----:R-:W3:Y:S04]  /*58440*/  LDL.LU.64 R6, [R1+0x5a8] ;  /* 0x0005a80001067983 */ /* 0x001ee80000300a00 */
[----:B------:R-:W3:Y:S04]  /*58450*/  LDL.LU.64 R32, [R1+0x450] ;  /* 0x0004500001207983 */ /* 0x000ee80000300a00 */
[----:B------:R-:W3:Y:S04]  /*58460*/  LDL.LU.64 R34, [R1+0x458] ;  /* 0x0004580001227983 */ /* 0x000ee80000300a00 */
[----:B------:R-:W-:Y:S04]  /*58470*/  STL.64 [R1+0x6398], R10 ;  /* 0x0063980a01007387 */ /* 0x000fe80000100a00 */
[----:B------:R0:W-:Y:S04]  /*58480*/  STL.64 [R1+0x6390], R8 ;  /* 0x0063900801007387 */ /* 0x0001e80000100a00 */
[----:B0-----:R-:W3:Y:S04]  /*58490*/  LDL.LU.64 R8, [R1+0x870] ;  /* 0x0008700001087983 */ /* 0x001ee80000300a00 */
[----:B------:R-:W3:Y:S01]  /*584a0*/  LDL.LU.64 R10, [R1+0x878] ;  /* 0x00087800010a7983 */ /* 0x000ee20000300a00 */
[----:B--2---:R-:W-:-:S15]  /*584b0*/  HMMA.16816.F32.BF16 R28, R16, R24, R28 ;  /* 0x00000018101c723c */ /* 0x004fde000004181c */
[----:B------:R-:W-:-:S08]  /*584c0*/  NOP ;  /* 0x0000000000007918 */ /* 0x000fd00000000000 */
[----:B------:R0:W-:Y:S04]  /*584d0*/  STL.64 [R1+0xa0], R28 ;  /* 0x0000a01c01007387 */ /* 0x0001e80000100a00 */
[----:B------:R-:W-:Y:S04]  /*584e0*/  STL.64 [R1+0xa8], R30 ;  /* 0x0000a81e01007387 */ /* 0x000fe80000100a00 */
[----:B0-----:R-:W4:Y:S02]  /*584f0*/  LDL.LU.64 R28, [R1+0x6410] ;  /* 0x00641000011c7983 */ /* 0x001f240000300a00 */
[----:B----4-:R-:W-:-:S15]  /*58500*/  HMMA.16816.F32.BF16 R36, R16, R28, R36 ;  /* 0x0000001c1024723c */ /* 0x010fde0000041824 */
[----:B------:R-:W-:-:S08]  /*58510*/  NOP ;  /* 0x0000000000007918 */ /* 0x000fd00000000000 */
[----:B------:R-:W-:Y:S04]  /*58520*/  STL.64 [R1+0x90], R36 ;  /* 0x0000902401007387 */ /* 0x000fe80000100a00 */
[----:B------:R0:W-:Y:S04]  /*58530*/  STL.64 [R1+0x98], R38 ;  /* 0x0000982601007387 */ /* 0x0001e80000100a00 */
[----:B0-----:R-:W2:Y:S04]  /*58540*/  LDL.LU.64 R38, [R1+0x6408] ;  /* 0x0064080001267983 */ /* 0x001ea80000300a00 */
[----:B------:R-:W4:Y:S04]  /*58550*/  LDL.LU.64 R36, [R1+0x6400] ;  /* 0x0064000001247983 */ /* 0x000f280000300a00 */
[----:B------:R0:W-:Y:S04]  /*58560*/  STL.64 [R1+0x63d8], R28 ;  /* 0x0063d81c01007387 */ /* 0x0001e80000100a00 */
[----:B0-----:R-:W4:Y:S04]  /*58570*/  LDL.LU.64 R28, [R1+0xa80] ;  /* 0x000a8000011c7983 */ /* 0x001f280000300a00 */
[----:B------:R-:W4:Y:S01]  /*58580*/  LDL.LU.64 R30, [R1+0xa88] ;  /* 0x000a8800011e7983 */ /* 0x000f220000300a00 */
[C---:B---3--:R-:W-:Y:S06]  /*58590*/  HMMA.16816.F32.BF16 R20, R16.reuse, R40, R20 ;  /* 0x000000281014723c */ /* 0x048fec0000041814 */
[C---:B------:R-:W-:Y:S06]  /*585a0*/  HMMA.16816.F32.BF16 R8, R16.reuse, R44, R8 ;  /* 0x0000002c1008723c */ /* 0x040fec0000041808 */
[C---:B------:R-:W-:Y:S06]  /*585b0*/  HMMA.16816.F32.BF16 R52, R16.reuse, R48, R52 ;  /* 0x000000301034723c */ /* 0x040fec0000041834 */
[----:B----4-:R-:W-:-:S15]  /*585c0*/  HMMA.16816.F32.BF16 R28, R16, R36, R28 ;  /* 0x00000024101c723c */ /* 0x010fde000004181c */
[----:B------:R-:W-:-:S08]  /*585d0*/  NOP ;  /* 0x0000000000007918 */ /* 0x000fd00000000000 */
[----:B------:R0:W-:Y:S04]  /*585e0*/  STL.64 [R1+0x80], R28 ;  /* 0x0000801c01007387 */ /* 0x0001e80000100a00 */
[----:B------:R1:W-:Y:S04]  /*585f0*/  STL.64 [R1+0x88], R30 ;  /* 0x0000881e01007387 */ /* 0x0003e80000100a00 */
[----:B0-----:R-:W3:Y:S04]  /*58600*/  LDL.LU.64 R28, [R1+0xda0] ;  /* 0x000da000011c7983 */ /* 0x001ee80000300a00 */
[----:B-1----:R-:W3:Y:S04]  /*58610*/  LDL.LU.64 R30, [R1+0xda8] ;  /* 0x000da800011e7983 */ /* 0x002ee80000300a00 */
[----:B------:R0:W-:Y:S04]  /*58620*/  STL.64 [R1+0x70], R20 ;  /* 0x0000701401007387 */ /* 0x0001e80000100a00 */
[----:B------:R1:W-:Y:S04]  /*58630*/  STL.64 [R1+0x78], R22 ;  /* 0x0000781601007387 */ /* 0x0003e80000100a00 */
[----:B0-----:R-:W4:Y:S04]  /*58640*/  LDL.LU.64 R20, [R1+0xc60] ;  /* 0x000c600001147983 */ /* 0x001f280000300a00 */
[----:B-1----:R-:W4:Y:S04]  /*58650*/  LDL.LU.64 R22, [R1+0xc68] ;  /* 0x000c680001167983 */ /* 0x002f280000300a00 */
[----:B------:R0:W-:Y:S04]  /*58660*/  STL.64 [R1+0x60], R8 ;  /* 0x0000600801007387 */ /* 0x0001e80000100a00 */
[----:B------:R1:W-:Y:S04]  /*58670*/  STL.64 [R1+0x68], R10 ;  /* 0x0000680a01007387 */ /* 0x0003e80000100a00 */
[----:B0-----:R-:W2:Y:S04]  /*58680*/  LDL.LU.64 R8, [R1+0xa40] ;  /* 0x000a400001087983 */ /* 0x001ea80000300a00 */
[----:B-1----:R-:W2:Y:S04]  /*58690*/  LDL.LU.64 R10, [R1+0xa48] ;  /* 0x000a4800010a7983 */ /* 0x002ea80000300a00 */
[----:B------:R-:W-:Y:S04]  /*586a0*/  STL.64 [R1+0x3d0], R52 ;  /* 0x0003d03401007387 */ /* 0x000fe80000100a00 */
[----:B------:R0:W-:Y:S04]  /*586b0*/  STL.64 [R1+0x3d8], R54 ;  /* 0x0003d83601007387 */ /* 0x0001e80000100a00 */
[----:B0-----:R-:W2:Y:S04]  /*586c0*/  LDL.LU.64 R54, [R1+0x63f8] ;  /* 0x0063f80001367983 */ /* 0x001ea80000300a00 */
[----:B------:R-:W3:Y:S02]  /*586d0*/  LDL.LU.64 R52, [R1+0x63f0] ;  /* 0x0063f00001347983 */ /* 0x000ee40000300a00 */
[----:B---3--:R-:W-:-:S15]  /*586e0*/  HMMA.16816.F32.BF16 R4, R16, R52, R4 ;  /* 0x000000341004723c */ /* 0x008fde0000041804 */
[----:B------:R-:W-:-:S08]  /*586f0*/  NOP ;  /* 0x0000000000007918 */ /* 0x000fd00000000000 */
[----:B------:R-:W-:Y:S04]  /*58700*/  STL.64 [R1+0x3c0], R4 ;  /* 0x0003c00401007387 */ /* 0x000fe80000100a00 */
[----:B------:R0:W-:Y:S04]  /*58710*/  STL.64 [R1+0x3c8], R6 ;  /* 0x0003c80601007387 */ /* 0x0001e80000100a00 */
[----:B0-----:R-:W3:Y:S04]  /*58720*/  LDL.LU.64 R6, [R1+0x63e8] ;  /* 0x0063e80001067983 */ /* 0x001ee80000300a00 */
[----:B------:R-:W3:Y:S01]  /*58730*/  LDL.LU.64 R4, [R1+0x63e0] ;  /* 0x0063e00001047983 */ /* 0x000ee20000300a00 */
[----:B------:R-:W-:Y:S03]  /*58740*/  HMMA.16816.F32.BF16 R32, R16, R56, R32 ;  /* 0x000000381020723c */ /* 0x000fe60000041820 */
[----:B------:R-:W0:-:S15]  /*58750*/  LDSM.16.MT88.4 R16, [R12+UR5+0x180] ;  /* 0x000180050c10783b */ /* 0x000e1e0008004200 */
[----:B------:R-:W-:-:S05]  /*58760*/  NOP ;  /* 0x0000000000007918 */ /* 0x000fca0000000000 */
[----:B------:R1:W-:Y:S04]  /*58770*/  STL.64 [R1+0x30], R32 ;  /* 0x0000302001007387 */ /* 0x0003e80000100a00 */
[----:B------:R4:W-:Y:S04]  /*58780*/  STL.64 [R1+0x38], R34 ;  /* 0x0000382201007387 */ /* 0x0009e80000100a00 */
[----:B-1----:R-:W2:Y:S04]  /*58790*/  LDL.LU.64 R32, [R1+0x850] ;  /* 0x0008500001207983 */ /* 0x002ea80000300a00 */
[----:B----4-:R-:W4:Y:S04]  /*587a0*/  LDL.LU.64 R34, [R1+0x858] ;  /* 0x0008580001227983 */ /* 0x010f280000300a00 */
        /* <DEDUP_REMOVED lines=8> */
[----:B------:R0:W-:Y:S04]  /*58830*/  STL.64 [R1+0x2f0], R28 ;  /* 0x0002f01c01007387 */ /* 0x0001e80000100a00 */
[----:B------:R-:W-:Y:S04]  /*58840*/  STL.64 [R1+0x2f8], R30 ;  /* 0x0002f81e01007387 */ /* 0x000fe80000100a00 */
[----:B0-----:R-:W3:Y:S02]  /*58850*/  LDL.LU.64 R28, [R1+0x63d8] ;  /* 0x0063d800011c7983 */ /* 0x001ee40000300a00 */
[----:B---3--:R-:W-:-:S15]  /*58860*/  HMMA.16816.F32.BF16 R20, R4, R28, R20 ;  /* 0x0000001c0414723c */ /* 0x008fde0000041814 */
[----:B------:R-:W-:-:S08]  /*58870*/  NOP ;  /* 0x0000000000007918 */ /* 0x000fd00000000000 */
[----:B------:R-:W-:Y:S04]  /*58880*/  STL.64 [R1+0x2e0], R20 ;  /* 0x0002e01401007387 */ /* 0x000fe80000100a00 */
[----:B------:R0:W-:Y:S04]  /*58890*/  STL.64 [R1+0x2e8], R22 ;  /* 0x0002e81601007387 */ /* 0x0001e80000100a00 */
[----:B0-----:R-:W3:Y:S04]  /*588a0*/  LDL.LU.64 R22, [R1+0x63d0] ;  /* 0x0063d00001167983 */ /* 0x001ee80000300a00 */
[----:B------:R-:W3:Y:S04]  /*588b0*/  LDL.LU.64 R20, [R1+0x63c8] ;  /* 0x0063c80001147983 */ /* 0x000ee80000300a00 */
[----:B------:R0:W-:Y:S04]  /*588c0*/  STL.64 [R1+0x63c0], R28 ;  /* 0x0063c01c01007387 */ /* 0x0001e80000100a00 */
[----:B0-----:R-:W3:Y:S04]  /*588d0*/  LDL.LU.64 R28, [R1+0xb60] ;  /* 0x000b6000011c7983 */ /* 0x001ee80000300a00 */
[----:B------:R-:W3:Y:S01]  /*588e0*/  LDL.LU.64 R30, [R1+0xb68] ;  /* 0x000b6800011e7983 */ /* 0x000ee20000300a00 */
[C---:B--2---:R-:W-:Y:S06]  /*588f0*/  HMMA.16816.F32.BF16 R8, R4.reuse, R40, R8 ;  /* 0x000000280408723c */ /* 0x044fec0000041808 */
[C---:B----4-:R-:W-:Y:S06]  /*58900*/  HMMA.16816.F32.BF16 R16, R4.reuse, R44, R16 ;  /* 0x0000002c0410723c */ /* 0x050fec0000041810 */
[----:B---3--:R-:W-:-:S15]  /*58910*/  HMMA.16816.F32.BF16 R28, R4, R36, R28 ;  /* 0x00000024041c723c */ /* 0x008fde000004181c */
[----:B------:R-:W-:-:S08]  /*58920*/  NOP ;  /* 0x0000000000007918 */ /* 0x000fd00000000000 */
[----:B------:R-:W-:Y:S04]  /*58930*/  STL.64 [R1+0x2d0], R28 ;  /* 0x0002d01c01007387 */ /* 0x000fe80000100a00 */
[----:B------:R-:W-:Y:S04]  /*58940*/  STL.64 [R1+0x2d8], R30 ;  /* 0x0002d81e01007387 */ /* 0x000fe80000100a00 */
[----:B------:R0:W-:Y:S04]  /*58950*/  STL.64 [R1+0x2c0], R8 ;  /* 0x0002c00801007387 */ /* 0x0001e80000100a00 */
[----:B------:R1:W-:Y:S04]  /*58960*/  STL.64 [R1+0x2c8], R10 ;  /* 0x0002c80a01007387 */ /* 0x0003e80000100a00 */
[----:B0-----:R-:W2:Y:S04]  /*58970*/  LDL.LU.64 R8, [R1+0x4d0] ;  /* 0x0004d00001087983 */ /* 0x001ea80000300a00 */
[----:B-1----:R-:W2:Y:S01]  /*58980*/  LDL.LU.64 R10, [R1+0x4d8] ;  /* 0x0004d800010a7983 */ /* 0x002ea20000300a00 */
[----:B------:R-:W0:Y:S03]  /*58990*/  S2R R31, SR_TID.X ;  /* 0x00000000001f7919 */ /* 0x000e260000002100 */
[----:B------:R-:W-:Y:S04]  /*589a0*/  STL.64 [R1+0x2b0], R16 ;  /* 0x0002b01001007387 */ /* 0x000fe80000100a00 */
[----:B------:R1:W-:Y:S02]  /*589b0*/  STL.64 [R1+0x2b8], R18 ;  /* 0x0002b81201007387 */ /* 0x0003e40000100a00 */
[----:B-1----:R-:W-:Y:S02]  /*589c0*/  HMMA.16816.F32.BF16 R16, R4, R48, R32 ;  /* 0x000000300410723c */ /* 0x002fe40000041820 */
[----:B------:R-:W-:Y:S04]  /*589d0*/  STL.64 [R1+0x63b8], R46 ;  /* 0x0063b82e01007387 */ /* 0x000fe80000100a00 */
[----:B------:R-:W-:Y:S01]  /*589e0*/  STL.64 [R1+0x63b0], R44 ;  /* 0x0063b02c01007387 */ /* 0x000fe20000100a00 */
[----:B0-----:R-:W-:-:S03]  /*589f0*/  IMAD.SHL.U32 R30, R31, 0x2, RZ ;  /* 0x000000021f1e7824 */ /* 0x001fc600078e00ff */
[----:B------:R-:W-:Y:S01]  /*58a00*/  STL.64 [R1+0x63a8], R50 ;  /* 0x0063a83201007387 */ /* 0x000fe20000100a00 */
[----:B------:R-:W-:Y:S01]  /*58a10*/  IMAD.SHL.U32 R31, R31, 0x100, RZ ;  /* 0x000001001f1f7824 */ /* 0x000fe200078e00ff */
[----:B------:R-:W-:Y:S02]  /*58a20*/  LOP3.LUT R2, R2, 0x10, R30, 0x78, !PT ;  /* 0x0000001002027812 */ /* 0x000fe400078e781e */
[----:B------:R-:W-:Y:S02]  /*58a30*/  STL.64 [R1+0x63a0], R48 ;  /* 0x0063a03001007387 */ /* 0x000fe40000100a00 */
[----:B------:R-:W-:-:S07]  /*58a40*/  LOP3.LUT R2, R2, 0x1000, R31, 0xf8, !PT ;  /* 0x0000100002027812 */ /* 0x000fce00078ef81f */
[----:B------:R0:W-:Y:S04]  /*58a50*/  STL.64 [R1+0x5a0], R16 ;  /* 0x0005a01001007387 */ /* 0x0001e80000100a00 */
[----:B------:R1:W-:Y:S04]  /*58a60*/  STL.64 [R1+0x5a8], R18 ;  /* 0x0005a81201007387 */ /* 0x0003e80000100a00 */
[----:B------:R-:W3:Y:S04]  /*58a70*/  LDL.LU.64 R28, [R1+0xd70] ;  /* 0x000d7000011c7983 */ /* 0x000ee80000300a00 */
[----:B------:R-:W3:Y:S01]  /*58a80*/  LDL.LU.64 R30, [R1+0xd78] ;  /* 0x000d7800011e7983 */ /* 0x000ee20000300a00 */
[----:B------:R-:W-:Y:S01]  /*58a90*/  HMMA.16816.F32.BF16 R12, R4, R52, R12 ;  /* 0x00000034040c723c */ /* 0x000fe2000004180c */
[----:B------:R-:W-:-:S15]  /*58aa0*/  LOP3.LUT R2, R2, 0x60, RZ, 0x3c, !PT ;  /* 0x0000006002027812 */ /* 0x000fde00078e3cff */
[----:B------:R-:W-:-:S07]  /*58ab0*/  NOP ;  /* 0x0000000000007918 */ /* 0x000fce0000000000 */
[----:B------:R4:W-:Y:S04]  /*58ac0*/  STL.64 [R1+0x590], R12 ;  /* 0x0005900c01007387 */ /* 0x0009e80000100a00 */
[----:B------:R4:W-:Y:S04]  /*58ad0*/  STL.64 [R1+0x598], R14 ;  /* 0x0005980e01007387 */ /* 0x0009e80000100a00 */
[----:B------:R-:W3:Y:S04]  /*58ae0*/  LDL.LU.64 R32, [R1+0xc30] ;  /* 0x000c300001207983 */ /* 0x000ee80000300a00 */
[----:B------:R-:W3:Y:S04]  /*58af0*/  LDL.LU.64 R34, [R1+0xc38] ;  /* 0x000c380001227983 */ /* 0x000ee80000300a00 */
[----:B0-----:R-:W3:Y:S04]  /*58b00*/  LDL.LU.64 R16, [R1+0xb20] ;  /* 0x000b200001107983 */ /* 0x001ee80000300a00 */
[----:B-1----:R-:W3:Y:S04]  /*58b10*/  LDL.LU.64 R18, [R1+0xb28] ;  /* 0x000b280001127983 */ /* 0x002ee80000300a00 */
[----:B------:R-:W3:Y:S04]  /*58b20*/  LDL.LU.64 R44, [R1+0xa20] ;  /* 0x000a2000012c7983 */ /* 0x000ee80000300a00 */
[----:B------:R-:W3:Y:S01]  /*58b30*/  LDL.LU.64 R46, [R1+0xa28] ;  /* 0x000a2800012e7983 */ /* 0x000ee20000300a00 */
[----:B--2---:R-:W-:-:S15]  /*58b40*/  HMMA.16816.F32.BF16 R4, R4, R56, R8 ;  /* 0x000000380404723c */ /* 0x004fde0000041808 */
[----:B------:R-:W-:-:S08]  /*58b50*/  NOP ;  /* 0x0000000000007918 */ /* 0x000fd00000000000 */
[----:B------:R-:W-:Y:S04]  /*58b60*/  STL.64 [R1+0x2a0], R4 ;  /* 0x0002a00401007387 */ /* 0x000fe80000100a00 */
[----:B------:R-:W-:Y:S04]  /*58b70*/  STL.64 [R1+0x2a8], R6 ;  /* 0x0002a80601007387 */ /* 0x000fe80000100a00 */
[----:B------:R-:W0:Y:S04]  /*58b80*/  LDSM.16.MT88.4 R4, [R2+UR5] ;  /* 0x000000050204783b */ /* 0x000e280008004200 */
[----:B------:R-:W2:Y:S04]  /*58b90*/  LDL.LU.64 R48, [R1+0x920] ;  /* 0x0009200001307983 */ /* 0x000ea80000300a00 */
[----:B------:R-:W2:Y:S04]  /*58ba0*/  LDL.LU.64 R50, [R1+0x928] ;  /* 0x0009280001327983 */ /* 0x000ea80000300a00 */
[----:B------:R-:W2:Y:S04]  /*58bb0*/  LDL.LU.64 R8, [R1+0x820] ;  /* 0x0008200001087983 */ /* 0x000ea80000300a00 */
[----:B------:R-:W2:Y:S04]  /*58bc0*/  LDL.LU.64 R10, [R1+0x828] ;  /* 0x00082800010a7983 */ /* 0x000ea80000300a00 */
[----:B----4-:R-:W4:Y:S04]  /*58bd0*/  LDL.LU.64 R12, [R1+0x650] ;  /* 0x00065000010c7983 */ /* 0x010f280000300a00 */
[----:B------:R-:W4:Y:S01]  /*58be0*/  LDL.LU.64 R14, [R1+0x658] ;  /* 0x00065800010e7983 */ /* 0x000f220000300a00 */
[C---:B---3--:R-:W-:Y:S03]  /*58bf0*/  HMMA.16816.F32.BF16 R28, R20.reuse, R24, R28 ;  /* 0x00000018141c723c */ /* 0x048fe6000004181c */
[----:B0-----:R-:W-:Y:S04]  /*58c00*/  STL.64 [R1+0x6348], R6 ;  /* 0x0063480601007387 */ /* 0x001fe80000100a00 */
[----:B------:R0:W-:Y:S04]  /*58c10*/  STL.64 [R1+0x6340], R4 ;  /* 0x0063400401007387 */ /* 0x0001e80000100a00 */
[----:B0-----:R-:W3:Y:S04]  /*58c20*/  LDL.LU.64 R4, [R1+0x680] ;  /* 0x0006800001047983 */ /* 0x001ee80000300a00 */
[----:B------:R-:W3:Y:S08]  /*58c30*/  LDL.LU.64 R6, [R1+0x688] ;  /* 0x0006880001067983 */ /* 0x000ef00000300a00 */
[----:B------:R0:W-:Y:S04]  /*58c40*/  STL.64 [R1+0x4e0], R28 ;  /* 0x0004e01c01007387 */ /* 0x0001e80000100a00 */
[----:B------:R-:W-:Y:S04]  /*58c50*/  STL.64 [R1+0x4e8], R30 ;  /* 0x0004e81e01007387 */ /* 0x000fe80000100a00 */
[----:B0-----:R-:W2:Y:S01]  /*58c60*/  LDL.LU.64 R28, [R1+0x63c0] ;  /* 0x0063c000011c7983 */ /* 0x001ea20000300a00 */
[C---:B------:R-:W-:Y:S06]  /*58c70*/  HMMA.16816.F32.BF16 R16, R20.reuse, R36, R16 ;  /* 0x000000241410723c */ /* 0x040fec0000041810 */
[C---:B------:R-:W-:Y:S06]  /*58c80*/  HMMA.16816.F32.BF16 R44, R20.reuse, R40, R44 ;  /* 0x00000028142c723c */ /* 0x040fec000004182c */
[----:B--2---:R-:W-:-:S15]  /*58c90*/  HMMA.16816.F32.BF16 R32, R20, R28, R32 ;  /* 0x0000001c1420723c */ /* 0x004fde0000041820 */
[----:B------:R-:W-:-:S08]  /*58ca0*/  NOP ;  /* 0x0000000000007918 */ /* 0x000fd00000000000 */
[----:B------:R0:W-:Y:S04]  /*58cb0*/  STL.64 [R1+0x4d0], R32 ;  /* 0x0004d02001007387 */ /* 0x0001e80000100a00 */
[----:B------:R1:W-:Y:S04]  /*58cc0*/  STL.64 [R1+0x4d8], R34 ;  /* 0x0004d82201007387 */ /* 0x0003e80000100a00 */
[----:B0-----:R-:W2:Y:S04]  /*58cd0*/  LDL.LU.64 R32, [R1+0xd10] ;  /* 0x000d100001207983 */ /* 0x001ea80000300a00 */
[----:B-1----:R-:W2:Y:S04]  /*58ce0*/  LDL.LU.64 R34, [R1+0xd18] ;  /* 0x000d180001227983 */ /* 0x002ea80000300a00 */
[----:B------:R0:W-:Y:S04]  /*58cf0*/  STL.64 [R1+0x6e0], R16 ;  /* 0x0006e01001007387 */ /* 0x0001e80000100a00 */
[----:B------:R1:W-:Y:S04]  /*58d00*/  STL.64 [R1+0x6e8], R18 ;  /* 0x0006e81201007387 */ /* 0x0003e80000100a00 */
[----:B0-----:R-:W2:Y:S04]  /*58d10*/  LDL.LU.64 R16, [R1+0xbd0] ;  /* 0x000bd00001107983 */ /* 0x001ea80000300a00 */
[----:B-1----:R-:W2:Y:S04]  /*58d20*/  LDL.LU.64 R18, [R1+0xbd8] ;  /* 0x000bd80001127983 */ /* 0x002ea80000300a00 */
        /* <DEDUP_REMOVED lines=9> */
[----:B------:R-:W2:Y:S01]  /*58dc0*/  LDL.LU.64 R48, [R1+0x63a0] ;  /* 0x0063a00001307983 */ /* 0x000ea20000300a00 */
[C---:B---3--:R-:W-:Y:S06]  /*58dd0*/  HMMA.16816.F32.BF16 R4, R20.reuse, R52, R4 ;  /* 0x000000341404723c */ /* 0x048fec0000041804 */
[----:B--2---:R-:W-:-:S15]  /*58de0*/  HMMA.16816.F32.BF16 R8, R20, R48, R8 ;  /* 0x000000301408723c */ /* 0x004fde0000041808 */
[----:B------:R-:W-:-:S08]  /*58df0*/  NOP ;  /* 0x0000000000007918 */ /* 0x000fd00000000000 */
[----:B------:R-:W-:Y:S04]  /*58e00*/  STL.64 [R1+0x6b0], R8 ;  /* 0x0006b00801007387 */ /* 0x000fe80000100a00 */
[----:B------:R0:W-:Y:S04]  /*58e10*/  STL.64 [R1+0x6b8], R10 ;  /* 0x0006b80a01007387 */ /* 0x0001e80000100a00 */
[----:B0-----:R-:W2:Y:S04]  /*58e20*/  LDL.LU.64 R10, [R1+0x6398] ;  /* 0x00639800010a7983 */ /* 0x001ea80000300a00 */
[----:B------:R-:W2:Y:S04]  /*58e30*/  LDL.LU.64 R8, [R1+0x6390] ;  /* 0x0063900001087983 */ /* 0x000ea80000300a00 */
[----:B----4-:R-:W-:Y:S04]  /*58e40*/  STL.64 [R1+0x6388], R50 ;  /* 0x0063883201007387 */ /* 0x010fe80000100a00 */
[----:B------:R-:W-:Y:S04]  /*58e50*/  STL.64 [R1+0x6380], R48 ;  /* 0x0063803001007387 */ /* 0x000fe80000100a00 */
[----:B------:R-:W-:Y:S04]  /*58e60*/  STL.64 [R1+0x6378], R54 ;  /* 0x0063783601007387 */ /* 0x000fe80000100a00 */
[----:B------:R-:W-:Y:S04]  /*58e70*/  STL.64 [R1+0x6370], R52 ;  /* 0x0063703401007387 */ /* 0x000fe80000100a00 */
[----:B------:R-:W-:Y:S04]  /*58e80*/  STL.64 [R1+0x6a0], R4 ;  /* 0x0006a00401007387 */ /* 0x000fe80000100a00 */
[----:B------:R0:W-:Y:S02]  /*58e90*/  STL.64 [R1+0x6a8], R6 ;  /* 0x0006a80601007387 */ /* 0x0001e40000100a00 */
[----:B0-----:R-:W-:Y:S02]  /*58ea0*/  HMMA.16816.F32.BF16 R4, R20, R56, R12 ;  /* 0x000000381404723c */ /* 0x001fe4000004180c */
[----:B------:R-:W3:Y:S04]  /*58eb0*/  LDL.LU.64 R12, [R1+0xac0] ;  /* 0x000ac000010c7983 */ /* 0x000ee80000300a00 */
[----:B------:R-:W3:-:S15]  /*58ec0*/  LDL.LU.64 R14, [R1+0xac8] ;  /* 0x000ac800010e7983 */ /* 0x000ede0000300a00 */
[----:B------:R-:W-:-:S02]  /*58ed0*/  NOP ;  /* 0x0000000000007918 */ /* 0x000fc40000000000 */
[----:B------:R0:W-:Y:S04]  /*58ee0*/  STL.64 [R1+0x4c0], R4 ;  /* 0x0004c00401007387 */ /* 0x0001e80000100a00 */
[----:B------:R1:W-:Y:S04]  /*58ef0*/  STL.64 [R1+0x4c8], R6 ;  /* 0x0004c80601007387 */ /* 0x0003e80000100a00 */
[----:B0-----:R-:W4:Y:S04]  /*58f00*/  LDL.LU.64 R4, [R1+0x9c0] ;  /* 0x0009c00001047983 */ /* 0x001f280000300a00 */
[----:B-1----:R-:W4:Y:S04]  /*58f10*/  LDL.LU.64 R6, [R1+0x9c8] ;  /* 0x0009c80001067983 */ /* 0x002f280000300a00 */
[----:B------:R-:W-:Y:S04]  /*58f20*/  STL.64 [R1+0x6368], R58 ;  /* 0x0063683a01007387 */ /* 0x000fe80000100a00 */
[----:B------:R0:W-:Y:S01]  /*58f30*/  STL.64 [R1+0x6360], R56 ;  /* 0x0063603801007387 */ /* 0x0001e20000100a00 */
[C---:B--2---:R-:W-:Y:S06]  /*58f40*/  HMMA.16816.F32.BF16 R20, R8.reuse, R24, R32 ;  /* 0x000000180814723c */ /* 0x044fec0000041820 */
[----:B------:R-:W-:-:S15]  /*58f50*/  HMMA.16816.F32.BF16 R16, R8, R28, R16 ;  /* 0x0000001c0810723c */ /* 0x000fde0000041810 */
[----:B------:R-:W-:-:S02]  /*58f60*/  NOP ;  /* 0x0000000000007918 */ /* 0x000fc40000000000 */
[----:B------:R-:W-:Y:S04]  /*58f70*/  STL.64 [R1+0x470], R20 ;  /* 0x0004701401007387 */ /* 0x000fe80000100a00 */
[----:B------:R-:W-:Y:S04]  /*58f80*/  STL.64 [R1+0x478], R22 ;  /* 0x0004781601007387 */ /* 0x000fe80000100a00 */
[----:B------:R1:W-:Y:S04]  /*58f90*/  STL.64 [R1+0x460], R16 ;  /* 0x0004601001007387 */ /* 0x0003e80000100a00 */
[----:B------:R2:W-:Y:S04]  /*58fa0*/  STL.64 [R1+0x468], R18 ;  /* 0x0004681201007387 */ /* 0x0005e80000100a00 */
[----:B------:R-:W4:Y:S04]  /*58fb0*/  LDL.LU.64 R48, [R1+0x8d0] ;  /* 0x0008d00001307983 */ /* 0x000f280000300a00 */
[----:B------:R-:W4:Y:S01]  /*58fc0*/  LDL.LU.64 R50, [R1+0x8d8] ;  /* 0x0008d80001327983 */ /* 0x000f220000300a00 */
[----:B---3--:R-:W-:Y:S01]  /*58fd0*/  HMMA.16816.F32.BF16 R12, R8, R36, R12 ;  /* 0x00000024080c723c */ /* 0x008fe2000004180c */
[----:B------:R-:W-:-:S02]  /*58fe0*/  IMAD.MOV.U32 R33, RZ, RZ, R28 ;  /* 0x000000ffff217224 */ /* 0x000fc400078e001c */
[----:B------:R-:W-:Y:S01]  /*58ff0*/  IMAD.MOV.U32 R32, RZ, RZ, R29 ;  /* 0x000000ffff207224 */ /* 0x000fe200078e001d */
[----:B------:R-:W3:Y:S04]  /*59000*/  LDL.LU.64 R52, [R1+0x7e0] ;  /* 0x0007e00001347983 */ /* 0x000ee80000300a00 */
[----:B------:R-:W4:Y:S04]  /*59010*/  LDSM.16.MT88.4 R28, [R2+UR5+0x80] ;  /* 0x00008005021c783b */ /* 0x000f280008004200 */
[----:B------:R-:W3:Y:S04]  /*59020*/  LDL.LU.64 R54, [R1+0x7e8] ;  /* 0x0007e80001367983 */ /* 0x000ee80000300a00 */
[----:B0-----:R-:W3:Y:S04]  /*59030*/  LDL.LU.64 R56, [R1+0x730] ;  /* 0x0007300001387983 */ /* 0x001ee80000300a00 */
[----:B------:R-:W3:Y:S04]  /*59040*/  LDL.LU.64 R58, [R1+0x738] ;  /* 0x00073800013a7983 */ /* 0x000ee80000300a00 */
[----:B-1----:R-:W3:Y:S04]  /*59050*/  LDL.LU.64 R16, [R1+0x380] ;  /* 0x0003800001107983 */ /* 0x002ee80000300a00 */
[----:B--2---:R-:W2:Y:S04]  /*59060*/  LDL.LU.64 R18, [R1+0x388] ;  /* 0x0003880001127983 */ /* 0x004ea80000300a00 */
[----:B------:R-:W2:Y:S04]  /*59070*/  LDL.LU.64 R20, [R1+0xc80] ;  /* 0x000c800001147983 */ /* 0x000ea80000300a00 */
[----:B------:R-:W2:Y:S04]  /*59080*/  LDL.LU.64 R22, [R1+0xc88] ;  /* 0x000c880001167983 */ /* 0x000ea80000300a00 */
[----:B------:R-:W-:Y:S04]  /*59090*/  STL.64 [R1+0x690], R12 ;  /* 0x0006900c01007387 */ /* 0x000fe80000100a00 */
[----:B------:R4:W-:Y:S02]  /*590a0*/  STL.64 [R1+0x698], R14 ;  /* 0x0006980e01007387 */ /* 0x0009e40000100a00 */
[----:B----4-:R-:W-:Y:S02]  /*590b0*/  HMMA.16816.F32.BF16 R12, R8, R40, R4 ;  /* 0x00000028080c723c */ /* 0x010fe40000041804 */
[----:B------:R-:W4:Y:S04]  /*590c0*/  LDL.LU.64 R4, [R1+0xb80] ;  /* 0x000b800001047983 */ /* 0x000f280000300a00 */
[----:B------:R-:W4:-:S15]  /*590d0*/  LDL.LU.64 R6, [R1+0xb88] ;  /* 0x000b880001067983 */ /* 0x000f1e0000300a00 */
[----:B------:R-:W-:-:S02]  /*590e0*/  NOP ;  /* 0x0000000000007918 */ /* 0x000fc40000000000 */
[----:B------:R0:W-:Y:S04]  /*590f0*/  STL.64 [R1+0x680], R12 ;  /* 0x0006800c01007387 */ /* 0x0001e80000100a00 */
[----:B------:R1:W-:Y:S04]  /*59100*/  STL.64 [R1+0x688], R14 ;  /* 0x0006880e01007387 */ /* 0x0003e80000100a00 */
[----:B0-----:R-:W4:Y:S04]  /*59110*/  LDL.LU.64 R12, [R1+0x970] ;  /* 0x00097000010c7983 */ /* 0x001f280000300a00 */
[----:B-1----:R-:W4:Y:S04]  /*59120*/  LDL.LU.64 R14, [R1+0x978] ;  /* 0x00097800010e7983 */ /* 0x002f280000300a00 */
[----:B------:R-:W-:Y:S04]  /*59130*/  STL.64 [R1+0x6308], R30 ;  /* 0x0063081e01007387 */ /* 0x000fe80000100a00 */
[----:B------:R0:W-:Y:S04]  /*59140*/  STL.64 [R1+0x6300], R28 ;  /* 0x0063001c01007387 */ /* 0x0001e80000100a00 */
[----:B0-----:R-:W4:Y:S04]  /*59150*/  LDL.LU.64 R28, [R1+0xa70] ;  /* 0x000a7000011c7983 */ /* 0x001f280000300a00 */
[----:B------:R-:W4:Y:S01]  /*59160*/  LDL.LU.64 R30, [R1+0xa78] ;  /* 0x000a7800011e7983 */ /* 0x000f220000300a00 */
[----:B------:R-:W-:-:S15]  /*59170*/  HMMA.16816.F32.BF16 R48, R8, R44, R48 ;  /* 0x0000002c0830723c */ /* 0x000fde0000041830 */
        /* <DEDUP_REMOVED lines=17> */
[----:B----4-:R-:W-:Y:S02]  /*59290*/  HMMA.16816.F32.BF16 R8, R8, R56, R16 ;  /* 0x000000380808723c */ /* 0x010fe40000041810 */
[----:B------:R-:W4:Y:S04]  /*592a0*/  LDL.LU.64 R18, [R1+0x6358] ;  /* 0x0063580001127983 */ /* 0x000f280000300a00 */
[----:B------:R-:W4:-:S15]  /*592b0*/  LDL.LU.64 R16, [R1+0x6350] ;  /* 0x0063500001107983 */ /* 0x000f1e0000300a00 */
[----:B------:R-:W-:-:S02]  /*592c0*/  NOP ;  /* 0x0000000000007918 */ /* 0x000fc40000000000 */
[----:B------:R0:W-:Y:S04]  /*592d0*/  STL.64 [R1+0x450], R8 ;  /* 0x0004500801007387 */ /* 0x0001e80000100a00 */
[----:B------:R-:W-:Y:S01]  /*592e0*/  STL.64 [R1+0x458], R10 ;  /* 0x0004580a01007387 */ /* 0x000fe20000100a00 */
[----:B0-----:R-:W-:Y:S02]  /*592f0*/  IMAD.MOV.U32 R8, RZ, RZ, R33 ;  /* 0x000000ffff087224 */ /* 0x001fe400078e0021 */
[----:B------:R-:W-:Y:S02]  /*59300*/  IMAD.MOV.U32 R9, RZ, RZ, R32 ;  /* 0x000000ffff097224 */ /* 0x000fe400078e0020 */
[----:B------:R-:W3:Y:S04]  /*59310*/  LDL.LU.64 R32, [R1+0x8a0] ;  /* 0x0008a00001207983 */ /* 0x000ee80000300a00 */
[----:B------:R-:W3:Y:S01]  /*59320*/  LDL.LU.64 R34, [R1+0x8a8] ;  /* 0x0008a80001227983 */ /* 0x000ee20000300a00 */
[----:B----4-:R-:W-:-:S15]  /*59330*/  HMMA.16816.F32.BF16 R20, R16, R24, R20 ;  /* 0x000000181014723c */ /* 0x010fde0000041814 */
[----:B------:R-:W-:-:S08]  /*59340*/  NOP ;  /* 0x0000000000007918 */ /* 0x000fd00000000000 */
[----:B------:R0:W-:Y:S04]  /*59350*/  STL.64 [R1+0x3b0], R20 ;  /* 0x0003b01401007387 */ /* 0x0001e80000100a00 */
[----:B------:R1:W-:Y:S04]  /*59360*/  STL.64 [R1+0x3b8], R22 ;  /* 0x0003b81601007387 */ /* 0x0003e80000100a00 */
[----:B0-----:R-:W4:Y:S04]  /*59370*/  LDL.LU.64 R20, [R1+0x780] ;  /* 0x0007800001147983 */ /* 0x001f280000300a00 */
[----:B-1----:R-:W4:Y:S01]  /*59380*/  LDL.LU.64 R22, [R1+0x788] ;  /* 0x0007880001167983 */ /* 0x002f220000300a00 */
[----:B------:R-:W-:Y:S03]  /*59390*/  HMMA.16816.F32.BF16 R8, R16, R8, R4 ;  /* 0x000000081008723c */ /* 0x000fe60000041804 */
[----:B------:R-:W2:Y:S04]  /*593a0*/  LDL.LU.64 R6, [R1+0x6348] ;  /* 0x0063480001067983 */ /* 0x000ea80000300a00 */
[----:B------:R-:W2:-:S15]  /*593b0*/  LDL.LU.64 R4, [R1+0x6340] ;  /* 0x0063400001047983 */ /* 0x000e9e0000300a00 */
[----:B------:R-:W-:-:S01]  /*593c0*/  NOP ;  /* 0x0000000000007918 */ /* 0x000fc20000000000 */
[----:B------:R-:W-:Y:S04]  /*593d0*/  STL.64 [R1+0x3a0], R8 ;  /* 0x0003a00801007387 */ /* 0x000fe80000100a00 */
[----:B------:R0:W-:Y:S02]  /*593e0*/  STL.64 [R1+0x3a8], R10 ;  /* 0x0003a80a01007387 */ /* 0x0001e40000100a00 */
[----:B0-----:R-:W-:Y:S02]  /*593f0*/  HMMA.16816.F32.BF16 R8, R16, R36, R28 ;  /* 0x000000241008723c */ /* 0x001fe4000004181c */
[----:B------:R-:W-:Y:S04]  /*59400*/  STL.64 [R1+0x6328], R38 ;  /* 0x0063282601007387 */ /* 0x000fe80000100a00 */
[----:B------:R-:W-:-:S15]  /*59410*/  STL.64 [R1+0x6320], R36 ;  /* 0x0063202401007387 */ /* 0x000fde0000100a00 */
[----:B------:R-:W-:-:S02]  /*59420*/  NOP ;  /* 0x0000000000007918 */ /* 0x000fc40000000000 */
[----:B------:R-:W-:Y:S04]  /*59430*/  STL.64 [R1+0x390], R8 ;  /* 0x0003900801007387 */ /* 0x000fe80000100a00 */
[----:B------:R0:W-:Y:S04]  /*59440*/  STL.64 [R1+0x398], R10 ;  /* 0x0003980a01007387 */ /* 0x0001e80000100a00 */
[----:B------:R-:W2:Y:S04]  /*59450*/  LDL.LU.64 R28, [R1+0x720] ;  /* 0x00072000011c7983 */ /* 0x000ea80000300a00 */
[----:B------:R-:W2:Y:S01]  /*59460*/  LDL.LU.64 R30, [R1+0x728] ;  /* 0x00072800011e7983 */ /* 0x000ea20000300a00 */
[----:B0-----:R-:W-:-:S15]  /*59470*/  HMMA.16816.F32.BF16 R8, R16, R40, R12 ;  /* 0x000000281008723c */ /* 0x001fde000004180c */
[----:B------:R-:W-:-:S08]  /*59480*/  NOP ;  /* 0x0000000000007918 */ /* 0x000fd00000000000 */
[----:B------:R-:W-:Y:S04]  /*59490*/  STL.64 [R1+0x380], R8 ;  /* 0x0003800801007387 */ /* 0x000fe80000100a00 */
[----:B------:R-:W-:Y:S04]  /*594a0*/  STL.64 [R1+0x388], R10 ;  /* 0x0003880a01007387 */ /* 0x000fe80000100a00 */
[----:B------:R-:W0:Y:S01]  /*594b0*/  LDSM.16.MT88.4 R8, [R2+UR5+0x100] ;  /* 0x000100050208783b */ /* 0x000e220008004200 */
[C---:B---3--:R-:W-:Y:S03]  /*594c0*/  HMMA.16816.F32.BF16 R32, R16.reuse, R44, R32 ;  /* 0x0000002c1020723c */ /* 0x048fe60000041820 */
[----:B------:R-:W3:Y:S04]  /*594d0*/  LDL.LU.64 R12, [R1+0x6f0] ;  /* 0x0006f000010c7983 */ /* 0x000ee80000300a00 */
[----:B------:R-:W3:Y:S04]  /*594e0*/  LDL.LU.64 R14, [R1+0x6f8] ;  /* 0x0006f800010e7983 */ /* 0x000ee80000300a00 */
[----:B------:R-:W-:Y:S04]  /*594f0*/  STL.64 [R1+0x6338], R42 ;  /* 0x0063382a01007387 */ /* 0x000fe80000100a00 */
[----:B------:R-:W-:Y:S04]  /*59500*/  STL.64 [R1+0x6330], R40 ;  /* 0x0063302801007387 */ /* 0x000fe80000100a00 */
[----:B0-----:R-:W-:Y:S04]  /*59510*/  STL.64 [R1+0x62f8], R10 ;  /* 0x0062f80a01007387 */ /* 0x001fe80000100a00 */
[----:B------:R0:W-:Y:S04]  /*59520*/  STL.64 [R1+0x62f0], R8 ;  /* 0x0062f00801007387 */ /* 0x0001e80000100a00 */
[----:B0-----:R-:W3:Y:S04]  /*59530*/  LDL.LU.64 R8, [R1] ;  /* 0x0000000001087983 */ /* 0x001ee80000300a00 */
[----:B------:R-:W3:Y:S04]  /*59540*/  LDL.LU.64 R40, [R1+0xd50] ;  /* 0x000d500001287983 */ /* 0x000ee80000300a00 */
[----:B------:R0:W-:Y:S04]  /*59550*/  STL.64 [R1+0x370], R32 ;  /* 0x0003702001007387 */ /* 0x0001e80000100a00 */
[----:B------:R1:W-:Y:S04]  /*59560*/  STL.64 [R1+0x378], R34 ;  /* 0x0003782201007387 */ /* 0x0003e80000100a00 */
[----:B------:R-:W3:Y:S01]  /*59570*/  LDL.LU.64 R42, [R1+0xd58] ;  /* 0x000d5800012a7983 */ /* 0x000ee20000300a00 */
[----:B----4-:R-:W-:-:S15]  /*59580*/  HMMA.16816.F32.BF16 R20, R16, R48, R20 ;  /* 0x000000301014723c */ /* 0x010fde0000041814 */
[----:B------:R-:W-:-:S08]  /*59590*/  NOP ;  /* 0x0000000000007918 */ /* 0x000fd00000000000 */
[----:B------:R4:W-:Y:S04]  /*595a0*/  STL.64 [R1+0x360], R20 ;  /* 0x0003601401007387 */ /* 0x0009e80000100a00 */
[----:B------:R4:W-:Y:S04]  /*595b0*/  STL.64 [R1+0x368], R22 ;  /* 0x0003681601007387 */ /* 0x0009e80000100a00 */
[----:B------:R-:W3:Y:S04]  /*595c0*/  LDL.LU.64 R36, [R1+0xc10] ;  /* 0x000c100001247983 */ /* 0x000ee80000300a00 */
[----:B------:R-:W3:Y:S04]  /*595d0*/  LDL.LU.64 R38, [R1+0xc18] ;  /* 0x000c180001267983 */ /* 0x000ee80000300a00 */
[----:B0-----:R-:W3:Y:S04]  /*595e0*/  LDL.LU.64 R32, [R1+0xb00] ;  /* 0x000b000001207983 */ /* 0x001ee80000300a00 */
[----:B-1----:R-:W3:Y:S04]  /*595f0*/  LDL.LU.64 R34, [R1+0xb08] ;  /* 0x000b080001227983 */ /* 0x002ee80000300a00 */
[----:B----4-:R-:W4:Y:S04]  /*59600*/  LDL.LU.64 R20, [R1+0x910] ;  /* 0x0009100001147983 */ /* 0x010f280000300a00 */
[----:B------:R-:W4:Y:S01]  /*59610*/  LDL.LU.64 R22, [R1+0x918] ;  /* 0x0009180001167983 */ /* 0x000f220000300a00 */
[----:B--2---:R-:W-:Y:S03]  /*59620*/  HMMA.16816.F32.BF16 R28, R16, R52, R28 ;  /* 0x00000034101c723c */ /* 0x004fe6000004181c */
[----:B------:R-:W-:Y:S04]  /*59630*/  STL.64 [R1+0x6318], R54 ;  /* 0x0063183601007387 */ /* 0x000fe80000100a00 */
[----:B------:R0:W-:-:S15]  /*59640*/  STL.64 [R1+0x6310], R52 ;  /* 0x0063103401007387 */ /* 0x0001de0000100a00 */
[----:B------:R-:W-:-:S01]  /*59650*/  NOP ;  /* 0x0000000000007918 */ /* 0x000fc20000000000 */
[----:B------:R1:W-:Y:S01]  /*59660*/  STL.64 [R1+0x350], R28 ;  /* 0x0003501c01007387 */ /* 0x0003e20000100a00 */
[----:B---3--:R-:W-:Y:S03]  /*59670*/  HMMA.16816.F32.BF16 R12, R16, R56, R12 ;  /* 0x00000038100c723c */ /* 0x008fe6000004180c */
[----:B------:R2:W-:Y:S04]  /*59680*/  STL.64 [R1+0x358], R30 ;  /* 0x0003581e01007387 */ /* 0x0005e80000100a00 */
[----:B------:R-:W3:Y:S04]  /*59690*/  LDL.LU.64 R16, [R1+0xa00] ;  /* 0x000a000001107983 */ /* 0x000ee80000300a00 */
[----:B------:R-:W3:-:S12]  /*596a0*/  LDL.LU.64 R18, [R1+0xa08] ;  /* 0x000a080001127983 */ /* 0x000ed80000300a00 */
[----:B------:R2:W-:Y:S04]  /*596b0*/  STL.64 [R1+0x50], R12 ;  /* 0x0000500c01007387 */ /* 0x0005e80000100a00 */
[----:B------:R2:W-:Y:S04]  /*596c0*/  STL.64 [R1+0x58], R14 ;  /* 0x0000580e01007387 */ /* 0x0005e80000100a00 */
[----:B0-----:R-:W3:Y:S04]  /*596d0*/  LDL.LU.64 R52, [R1+0x830] ;  /* 0x0008300001347983 */ /* 0x001ee80000300a00 */
[----:B------:R-:W3:Y:S04]  /*596e0*/  LDL.LU.64 R54, [R1+0x838] ;  /* 0x0008380001367983 */ /* 0x000ee80000300a00 */
[----:B-1----:R-:W3:Y:S04]  /*596f0*/  LDL.LU.64 R28, [R1+0x770] ;  /* 0x00077000011c7983 */ /* 0x002ee80000300a00 */
[----:B--2---:R-:W2:Y:S04]  /*59700*/  LDL.LU.64 R30, [R1+0x778] ;  /* 0x00077800011e7983 */ /* 0x004ea80000300a00 */
[----:B------:R-:W2:Y:S04]  /*59710*/  LDL.LU.64 R12, [R1+0x710] ;  /* 0x00071000010c7983 */ /* 0x000ea80000300a00 */
[----:B------:R-:W2:Y:S01]  /*59720*/  LDL.LU.64 R14, [R1+0x718] ;  /* 0x00071800010e7983 */ /* 0x000ea20000300a00 */
[----:B------:R-:W-:-:S15]  /*59730*/  HMMA.16816.F32.BF16 R40, R4, R24, R40 ;  /* 0x000000180428723c */ /* 0x000fde0000041828 */
[----:B------:R-:W-:-:S08]  /*59740*/  NOP ;  /* 0x0000000000007918 */ /* 0x000fd00000000000 */
[----:B------:R-:W-:Y:S04]  /*59750*/  STL.64 [R1+0x290], R40 ;  /* 0x0002902801007387 */ /* 0x000fe80000100a00 */
[----:B------:R0:W-:Y:S04]  /*59760*/  STL.64 [R1+0x298], R42 ;  /* 0x0002982a01007387 */ /* 0x0001e80000100a00 */
[----:B0-----:R-:W2:Y:S04]  /*59770*/  LDL.LU.64 R42, [R1+0x6338] ;  /* 0x00633800012a7983 */ /* 0x001ea80000300a00 */
[----:B------:R-:W2:Y:S01]  /*59780*/  LDL.LU.64 R40, [R1+0x6330] ;  /* 0x0063300001287983 */ /* 0x000ea20000300a00 */
[----:B------:R-:W-:-:S15]  /*59790*/  HMMA.16816.F32.BF16 R36, R4, R8, R36 ;  /* 0x000000080424723c */ /* 0x000fde0000041824 */
[----:B------:R-:W-:-:S08]  /*597a0*/  NOP ;  /* 0x0000000000007918 */ /* 0x000fd00000000000 */
[----:B------:R-:W-:Y:S04]  /*597b0*/  STL.64 [R1+0x280], R36 ;  /* 0x0002802401007387 */ /* 0x000fe80000100a00 */
[----:B------:R0:W-:Y:S04]  /*597c0*/  STL.64 [R1+0x288], R38 ;  /* 0x0002882601007387 */ /* 0x0001e80000100a00 */
[----:B0-----:R-:W2:Y:S04]  /*597d0*/  LDL.LU.64 R38, [R1+0x6328] ;  /* 0x0063280001267983 */ /* 0x001ea80000300a00 */
[----:B------:R-:W2:Y:S01]  /*597e0*/  LDL.LU.64 R36, [R1+0x6320] ;  /* 0x0063200001247983 */ /* 0x000ea20000300a00 */
[C---:B----4-:R-:W-:Y:S06]  /*597f0*/  HMMA.16816.F32.BF16 R20, R4.reuse, R44, R20 ;  /* 0x0000002c0414723c */ /* 0x050fec0000041814 */
[C---:B---3--:R-:W-:Y:S06]  /*59800*/  HMMA.16816.F32.BF16 R52, R4.reuse, R48, R52 ;  /* 0x000000300434723c */ /* 0x048fec0000041834 */
[C---:B--2---:R-:W-:Y:S06]  /*59810*/  HMMA.16816.F32.BF16 R16, R4.reuse, R40, R16 ;  /* 0x000000280410723c */ /* 0x044fec0000041810 */
[----:B------:R-:W-:-:S15]  /*59820*/  HMMA.16816.F32.BF16 R32, R4, R36, R32 ;  /* 0x000000240420723c */ /* 0x000fde0000041820 */
[----:B------:R-:W-:-:S08]  /*59830*/  NOP ;  /* 0x0000000000007918 */ /* 0x000fd00000000000 */
[----:B------:R0:W-:Y:S04]  /*59840*/  STL.64 [R1+0x270], R32 ;  /* 0x0002702001007387 */ /* 0x0001e80000100a00 */
[----:B------:R1:W-:Y:S04]  /*59850*/  STL.64 [R1+0x278], R34 ;  /* 0x0002782201007387 */ /* 0x0003e80000100a00 */
[----:B0-----:R-:W2:Y:S04]  /*59860*/  LDL.LU.64 R32, [R1+0xc00] ;  /* 0x000c000001207983 */ /* 0x001ea80000300a00 */
[----:B-1----:R-:W2:Y:S04]  /*59870*/  LDL.LU.64 R34, [R1+0xc08] ;  /* 0x000c080001227983 */ /* 0x002ea80000300a00 */
[----:B------:R0:W-:Y:S04]  /*59880*/  STL.64 [R1+0x260], R16 ;  /* 0x0002601001007387 */ /* 0x0001e80000100a00 */
[----:B------:R1:W-:Y:S04]  /*59890*/  STL.64 [R1+0x268], R18 ;  /* 0x0002681201007387 */ /* 0x0003e80000100a00 */
[----:B0-----:R-:W3:Y:S04]  /*598a0*/  LDL.LU.64 R16, [R1+0xaf0] ;  /* 0x000af00001107983 */ /* 0x001ee80000300a00 */
[----:B-1----:R-:W3:Y:S04]  /*598b0*/  LDL.LU.64 R18, [R1+0xaf8] ;  /* 0x000af80001127983 */ /* 0x002ee80000300a00 */
[----:B------:R-:W-:Y:S04]  /*598c0*/  STL.64 [R1+0x250], R20 ;  /* 0x0002501401007387 */ /* 0x000fe80000100a00 */
[----:B------:R-:W-:Y:S04]  /*598d0*/  STL.64 [R1+0x258], R22 ;  /* 0x0002581601007387 */ /* 0x000fe80000100a00 */
[----:B------:R-:W0:Y:S04]  /*598e0*/  LDSM.16.MT88.4 R20, [R2+UR5+0x180] ;  /* 0x000180050214783b */ /* 0x000e280008004200 */
[----:B0-----:R-:W-:Y:S04]  /*598f0*/  STL.64 [R1+0x62c0], R22 ;  /* 0x0062c01601007387 */ /* 0x001fe80000100a00 */
[----:B------:R0:W-:Y:S04]  /*59900*/  STL.64 [R1+0x62b8], R20 ;  /* 0x0062b81401007387 */ /* 0x0001e80000100a00 */
[----:B0-----:R-:W4:Y:S04]  /*59910*/  LDL.LU.64 R20, [R1+0xd40] ;  /* 0x000d400001147983 */ /* 0x001f280000300a00 */
[----:B------:R-:W4:Y:S04]  /*59920*/  LDL.LU.64 R22, [R1+0xd48] ;  /* 0x000d480001167983 */ /* 0x000f280000300a00 */
        /* <DEDUP_REMOVED lines=8> */
[----:B0-----:R-:W4:Y:S04]  /*599b0*/  LDL.LU.64 R30, [R1+0x6308] ;  /* 0x00630800011e7983 */ /* 0x001f280000300a00 */
[----:B------:R-:W4:Y:S01]  /*599c0*/  LDL.LU.64 R28, [R1+0x6300] ;  /* 0x00630000011c7983 */ /* 0x000f220000300a00 */
[----:B------:R-:W-:Y:S03]  /*599d0*/  HMMA.16816.F32.BF16 R4, R4, R56, R12 ;  /* 0x000000380404723c */ /* 0x000fe6000004180c */
[----:B------:R-:W2:Y:S04]  /*599e0*/  LDL.LU.64 R12, [R1+0x9f0] ;  /* 0x0009f000010c7983 */ /* 0x000ea80000300a00 */
[----:B------:R-:W2:-:S15]  /*599f0*/  LDL.LU.64 R14, [R1+0x9f8] ;  /* 0x0009f800010e7983 */ /* 0x000e9e0000300a00 */
[----:B------:R-:W-:-:S01]  /*59a00*/  NOP ;  /* 0x0000000000007918 */ /* 0x000fc20000000000 */
[----:B------:R-:W-:Y:S04]  /*59a10*/  STL.64 [R1+0x40], R4 ;  /* 0x0000400401007387 */ /* 0x000fe80000100a00 */
[----:B------:R-:W-:Y:S04]  /*59a20*/  STL.64 [R1+0x48], R6 ;  /* 0x0000480601007387 */ /* 0x000fe80000100a00 */
[----:B------:R-:W0:Y:S04]  /*59a30*/  LDSM.16.MT88.4 R4, [R3+UR5+0x2000] ;  /* 0x002000050304783b */ /* 0x000e280008004200 */
[----:B0-----:R-:W-:Y:S04]  /*59a40*/  STL.64 [R1+0x6260], R6 ;  /* 0x0062600601007387 */ /* 0x001fe80000100a00 */
[----:B------:R0:W-:Y:S02]  /*59a50*/  STL.64 [R1+0x6258], R4 ;  /* 0x0062580401007387 */ /* 0x0001e40000100a00 */
[----:B0-----:R-:W-:-:S02]  /*59a60*/  IMAD.MOV.U32 R5, RZ, RZ, R8 ;  /* 0x000000ffff057224 */ /* 0x001fc400078e0008 */
[----:B------:R-:W-:Y:S01]  /*59a70*/  IMAD.MOV.U32 R4, RZ, RZ, R9 ;  /* 0x000000ffff047224 */ /* 0x000fe200078e0009 */
[C---:B----4-:R-:W-:Y:S06]  /*59a80*/  HMMA.16816.F32.BF16 R20, R28.reuse, R24, R20 ;  /* 0x000000181c14723c */ /* 0x050fec0000041814 */
[----:B------:R-:W-:-:S15]  /*59a90*/  HMMA.16816.F32.BF16 R32, R28, R8, R32 ;  /* 0x000000081c20723c */ /* 0x000fde0000041820 */
[----:B------:R-:W-:-:S02]  /*59aa0*/  NOP ;  /* 0x0000000000007918 */ /* 0x000fc40000000000 */
[----:B------:R-:W-:Y:S04]  /*59ab0*/  STL.64 [R1+0x20], R20 ;  /* 0x0000201401007387 */ /* 0x000fe80000100a00 */
[----:B------:R-:W-:Y:S04]  /*59ac0*/  STL.64 [R1+0x28], R22 ;  /* 0x0000281601007387 */ /* 0x000fe80000100a00 */
[----:B------:R-:W4:Y:S04]  /*59ad0*/  LDL.LU.64 R10, [R1+0x62f8] ;  /* 0x0062f800010a7983 */ /* 0x000f280000300a00 */
[----:B------:R-:W4:Y:S04]  /*59ae0*/  LDL.LU.64 R8, [R1+0x62f0] ;  /* 0x0062f00001087983 */ /* 0x000f280000300a00 */
[----:B------:R0:W-:Y:S02]  /*59af0*/  STL.64 [R1+0x5ea8], R34 ;  /* 0x005ea82201007387 */ /* 0x0001e40000100a00 */
[----:B0-----:R-:W-:-:S02]  /*59b00*/  IMAD.MOV.U32 R34, RZ, RZ, R5 ;  /* 0x000000ffff227224 */ /* 0x001fc400078e0005 */
[----:B------:R-:W-:Y:S02]  /*59b10*/  IMAD.MOV.U32 R35, RZ, RZ, R4 ;  /* 0x000000ffff237224 */ /* 0x000fe400078e0004 */
[----:B---3--:R-:W-:Y:S01]  /*59b20*/  HMMA.16816.F32.BF16 R4, R28, R36, R16 ;  /* 0x000000241c04723c */ /* 0x008fe20000041810 */
[----:B------:R-:W-:Y:S04]  /*59b30*/  STL.64 [R1+0x5ea0], R32 ;  /* 0x005ea02001007387 */ /* 0x000fe80000100a00 */
[----:B------:R-:W3:Y:S04]  /*59b40*/  LDL.LU.64 R20, [R1+0x8f0] ;  /* 0x0008f00001147983 */ /* 0x000ee80000300a00 */
[----:B------:R-:W3:-:S14]  /*59b50*/  LDL.LU.64 R22, [R1+0x8f8] ;  /* 0x0008f80001167983 */ /* 0x000edc0000300a00 */
[----:B------:R0:W-:Y:S04]  /*59b60*/  STL.64 [R1+0x1c0], R4 ;  /* 0x0001c00401007387 */ /* 0x0001e80000100a00 */
[----:B------:R1:W-:Y:S04]  /*59b70*/  STL.64 [R1+0x1c8], R6 ;  /* 0x0001c80601007387 */ /* 0x0003e80000100a00 */
[----:B------:R-:W4:Y:S04]  /*59b80*/  LDL.LU.64 R16, [R1+0x7f0] ;  /* 0x0007f00001107983 */ /* 0x000f280000300a00 */
[----:B------:R-:W4:Y:S04]  /*59b90*/  LDL.LU.64 R18, [R1+0x7f8] ;  /* 0x0007f80001127983 */ /* 0x000f280000300a00 */
[----:B0-----:R-:W4:Y:S04]  /*59ba0*/  LDL.LU.64 R4, [R1+0x760] ;  /* 0x0007600001047983 */ /* 0x001f280000300a00 */
[----:B-1----:R-:W4:Y:S01]  /*59bb0*/  LDL.LU.64 R6, [R1+0x768] ;  /* 0x0007680001067983 */ /* 0x002f220000300a00 */
[----:B--2---:R-:W-:Y:S03]  /*59bc0*/  HMMA.16816.F32.BF16 R12, R28, R40, R12 ;  /* 0x000000281c0c723c */ /* 0x004fe6000004180c */
[----:B------:R0:W-:Y:S04]  /*59bd0*/  STL.64 [R1+0x62d0], R38 ;  /* 0x0062d02601007387 */ /* 0x0001e80000100a00 */
[----:B------:R-:W-:Y:S01]  /*59be0*/  STL.64 [R1+0x62c8], R36 ;  /* 0x0062c82401007387 */ /* 0x000fe20000100a00 */
[----:B0-----:R-:W-:-:S02]  /*59bf0*/  IMAD.MOV.U32 R38, RZ, RZ, R34 ;  /* 0x000000ffff267224 */ /* 0x001fc400078e0022 */
[----:B------:R-:W-:-:S14]  /*59c00*/  IMAD.MOV.U32 R39, RZ, RZ, R35 ;  /* 0x000000ffff277224 */ /* 0x000fdc00078e0023 */
[----:B------:R-:W-:Y:S02]  /*59c10*/  IMAD.MOV.U32 R35, RZ, RZ, R12 ;  /* 0x000000ffff237224 */ /* 0x000fe400078e000c */
[----:B------:R-:W-:Y:S02]  /*59c20*/  IMAD.MOV.U32 R34, RZ, RZ, R13 ;  /* 0x000000ffff227224 */ /* 0x000fe400078e000d */
[----:B------:R-:W-:Y:S01]  /*59c30*/  IMAD.MOV.U32 R33, RZ, RZ, R14 ;  /* 0x000000ffff217224 */ /* 0x000fe200078e000e */
[----:B------:R-:W2:Y:S01]  /*59c40*/  LDL.LU.64 R12, [R1+0x700] ;  /* 0x00070000010c7983 */ /* 0x000ea20000300a00 */
[----:B------:R-:W-:-:S03]  /*59c50*/  IMAD.MOV.U32 R32, RZ, RZ, R15 ;  /* 0x000000ffff207224 */ /* 0x000fc600078e000f */
[----:B------:R-:W2:Y:S04]  /*59c60*/  LDL.LU.64 R14, [R1+0x708] ;  /* 0x00070800010e7983 */ /* 0x000ea80000300a00 */
[----:B------:R0:W-:Y:S04]  /*59c70*/  STL.64 [R1+0x5f48], R34 ;  /* 0x005f482201007387 */ /* 0x0001e80000100a00 */
[----:B------:R1:W-:Y:S04]  /*59c80*/  STL.64 [R1+0x5f40], R32 ;  /* 0x005f402001007387 */ /* 0x0003e80000100a00 */
[----:B0-----:R-:W2:Y:S01]  /*59c90*/  LDL R34, [R1+0x8] ;  /* 0x0000080001227983 */ /* 0x001ea20000100800 */
[----:B------:R-:W-:-:S02]  /*59ca0*/  IMAD.MOV.U32 R35, RZ, RZ, R61 ;  /* 0x000000ffff237224 */ /* 0x000fc400078e003d */
[----:B-1----:R-:W-:Y:S02]  /*59cb0*/  IMAD.MOV.U32 R32, RZ, RZ, R38 ;  /* 0x000000ffff207224 */ /* 0x002fe400078e0026 */
[----:B------:R-:W-:Y:S01]  /*59cc0*/  IMAD.MOV.U32 R33, RZ, RZ, R39 ;  /* 0x000000ffff217224 */ /* 0x000fe200078e0027 */
[C---:B---3--:R-:W-:Y:S06]  /*59cd0*/  HMMA.16816.F32.BF16 R20, R28.reuse, R44, R20 ;  /* 0x0000002c1c14723c */ /* 0x048fec0000041814 */
[----:B----4-:R-:W-:-:S15]  /*59ce0*/  HMMA.16816.F32.BF16 R16, R28, R48, R16 ;  /* 0x000000301c10723c */ /* 0x010fde0000041810 */
[----:B------:R-:W-:-:S08]  /*59cf0*/  NOP ;  /* 0x0000000000007918 */ /* 0x000fd00000000000 */
[----:B------:R-:W-:Y:S01]  /*59d00*/  STL.64 [R1+0x190], R16 ;  /* 0x0001901001007387 */ /* 0x000fe20000100a00 */
[----:B------:R-:W-:-:S03]  /*59d10*/  IMAD.MOV.U32 R61, RZ, RZ, R19 ;  /* 0x000000ffff3d7224 */ /* 0x000fc600078e0013 */
[----:B------:R-:W-:Y:S04]  /*59d20*/  STL.64 [R1+0x1a0], R20 ;  /* 0x0001a01401007387 */ /* 0x000fe80000100a00 */
[----:B------:R-:W-:Y:S04]  /*59d30*/  STL.64 [R1+0x1a8], R22 ;  /* 0x0001a81601007387 */ /* 0x000fe80000100a00 */
[----:B------:R0:W-:Y:S02]  /*59d40*/  STL [R1+0x198], R18 ;  /* 0x0001981201007387 */ /* 0x0001e40000100800 */
[C---:B0-----:R-:W-:Y:S02]  /*59d50*/  HMMA.16816.F32.BF16 R16, R28.reuse, R52, R4 ;  /* 0x000000341c10723c */ /* 0x041fe40000041804 */
[----:B------:R-:W3:Y:S04]  /*59d60*/  LDL.LU.64 R4, [R1+0xd00] ;  /* 0x000d000001047983 */ /* 0x000ee80000300a00 */
[----:B------:R-:W3:Y:S01]  /*59d70*/  LDL.LU.64 R6, [R1+0xd08] ;  /* 0x000d080001067983 */ /* 0x000ee20000300a00 */
[----:B--2---:R-:W-:-:S15]  /*59d80*/  HMMA.16816.F32.BF16 R28, R28, R56, R12 ;  /* 0x000000381c1c723c */ /* 0x004fde000004180c */
[----:B------:R-:W-:-:S01]  /*59d90*/  NOP ;  /* 0x0000000000007918 */ /* 0x000fc20000000000 */
[----:B------:R-:W-:Y:S04]  /*59da0*/  STL.64 [R1+0x180], R16 ;  /* 0x0001801001007387 */ /* 0x000fe80000100a00 */
[----:B------:R-:W-:Y:S04]  /*59db0*/  STL.64 [R1+0x188], R18 ;  /* 0x0001881201007387 */ /* 0x000fe80000100a00 */
[----:B------:R-:W0:Y:S04]  /*59dc0*/  LDSM.16.MT88.4 R16, [R3+UR5+0x2080] ;  /* 0x002080050310783b */ /* 0x000e280008004200 */
[----:B------:R1:W-:Y:S04]  /*59dd0*/  STL.64 [R1+0x5e58], R30 ;  /* 0x005e581e01007387 */ /* 0x0003e80000100a00 */
[----:B------:R2:W-:Y:S01]  /*59de0*/  STL.64 [R1+0x5e50], R28 ;  /* 0x005e501c01007387 */ /* 0x0005e20000100a00 */
[----:B-1----:R-:W-:-:S02]  /*59df0*/  IMAD.MOV.U32 R30, RZ, RZ, R54 ;  /* 0x000000ffff1e7224 */ /* 0x002fc400078e0036 */
[----:B------:R-:W-:Y:S02]  /*59e00*/  IMAD.MOV.U32 R31, RZ, RZ, R55 ;  /* 0x000000ffff1f7224 */ /* 0x000fe400078e0037 */
[----:B--2---:R-:W-:Y:S02]  /*59e10*/  IMAD.MOV.U32 R28, RZ, RZ, R58 ;  /* 0x000000ffff1c7224 */ /* 0x004fe400078e003a */
[----:B------:R-:W2:Y:S01]  /*59e20*/  LDL.LU R58, [R1+0x62ec] ;  /* 0x0062ec00013a7983 */ /* 0x000ea20000300800 */
[----:B------:R-:W-:-:S03]  /*59e30*/  IMAD.MOV.U32 R29, RZ, RZ, R59 ;  /* 0x000000ffff1d7224 */ /* 0x000fc600078e003b */
[----:B------:R-:W2:Y:S04]  /*59e40*/  LDL.LU R59, [R1+0x62e8] ;  /* 0x0062e800013b7983 */ /* 0x000ea80000300800 */
[----:B------:R-:W4:Y:S04]  /*59e50*/  LDL.LU R54, [R1+0x62e4] ;  /* 0x0062e40001367983 */ /* 0x000f280000300800 */
[----:B------:R-:W4:Y:S04]  /*59e60*/  LDL.LU R55, [R1+0x62e0] ;  /* 0x0062e00001377983 */ /* 0x000f280000300800 */
[----:B------:R-:W-:Y:S04]  /*59e70*/  STL.64 [R1+0x6270], R30 ;  /* 0x0062701e01007387 */ /* 0x000fe80000100a00 */
[----:B------:R-:W-:Y:S04]  /*59e80*/  STL.64 [R1+0x6268], R28 ;  /* 0x0062681c01007387 */ /* 0x000fe80000100a00 */
[----:B0-----:R-:W-:Y:S04]  /*59e90*/  STL.64 [R1+0x6210], R18 ;  /* 0x0062101201007387 */ /* 0x001fe80000100a00 */
[----:B------:R0:W-:Y:S02]  /*59ea0*/  STL.64 [R1+0x6208], R16 ;  /* 0x0062081001007387 */ /* 0x0001e40000100a00 */
[----:B0-----:R-:W-:-:S02]  /*59eb0*/  IMAD.MOV.U32 R16, RZ, RZ, R42 ;  /* 0x000000ffff107224 */ /* 0x001fc400078e002a */
[----:B------:R-:W2:Y:S01]  /*59ec0*/  LDL.LU R42, [R1+0x62dc] ;  /* 0x0062dc00012a7983 */ /* 0x000ea20000300800 */
[----:B------:R-:W-:-:S03]  /*59ed0*/  IMAD.MOV.U32 R17, RZ, RZ, R43 ;  /* 0x000000ffff117224 */ /* 0x000fc600078e002b */
[----:B------:R-:W2:Y:S04]  /*59ee0*/  LDL.LU R43, [R1+0x62d8] ;  /* 0x0062d800012b7983 */ /* 0x000ea80000300800 */
[----:B------:R-:W4:Y:S04]  /*59ef0*/  LDL.LU.64 R36, [R1+0xbc0] ;  /* 0x000bc00001247983 */ /* 0x000f280000300a00 */
[----:B------:R-:W4:Y:S01]  /*59f00*/  LDL.LU.64 R38, [R1+0xbc8] ;  /* 0x000bc80001267983 */ /* 0x000f220000300a00 */
[----:B------:R-:W-:Y:S02]  /*59f10*/  IMAD.MOV.U32 R18, RZ, RZ, R27 ;  /* 0x000000ffff127224 */ /* 0x000fe400078e001b */
[----:B------:R-:W-:Y:S01]  /*59f20*/  IMAD.MOV.U32 R19, RZ, RZ, R26 ;  /* 0x000000ffff137224 */ /* 0x000fe200078e001a */
[----:B------:R-:W2:Y:S04]  /*59f30*/  LDL.LU.64 R28, [R1+0xab0] ;  /* 0x000ab000011c7983 */ /* 0x000ea80000300a00 */
[----:B------:R-:W2:Y:S04]  /*59f40*/  LDL.LU.64 R30, [R1+0xab8] ;  /* 0x000ab800011e7983 */ /* 0x000ea80000300a00 */
[----:B------:R-:W-:Y:S04]  /*59f50*/  STL.64 [R1+0x6280], R18 ;  /* 0x0062801201007387 */ /* 0x000fe80000100a00 */
[----:B------:R0:W-:Y:S04]  /*59f60*/  STL.64 [R1+0x6278], R16 ;  /* 0x0062781001007387 */ /* 0x0001e80000100a00 */
[----:B------:R-:W2:Y:S04]  /*59f70*/  LDL.LU.64 R20, [R1+0x9b0] ;  /* 0x0009b00001147983 */ /* 0x000ea80000300a00 */
[----:B------:R-:W2:Y:S04]  /*59f80*/  LDL.LU.64 R22, [R1+0x9b8] ;  /* 0x0009b80001167983 */ /* 0x000ea80000300a00 */
[----:B0-----:R-:W2:Y:S04]  /*59f90*/  LDL.LU.64 R16, [R1+0x8c0] ;  /* 0x0008c00001107983 */ /* 0x001ea80000300a00 */
[----:B------:R-:W2:Y:S04]  /*59fa0*/  LDL.LU.64 R18, [R1+0x8c8] ;  /* 0x0008c80001127983 */ /* 0x000ea80000300a00 */
[----:B------:R-:W2:Y:S04]  /*59fb0*/  LDL.LU.64 R12, [R1+0x7a0] ;  /* 0x0007a000010c7983 */ /* 0x000ea80000300a00 */
[----:B------:R-:W2:Y:S01]  /*59fc0*/  LDL.LU.64 R14, [R1+0x7a8] ;  /* 0x0007a800010e7983 */ /* 0x000ea20000300a00 */
[----:B---3--:R-:W-:Y:S03]  /*59fd0*/  HMMA.16816.F32.BF16 R24, R8, R24, R4 ;  /* 0x000000180818723c */ /* 0x008fe60000041804 */
[----:B------:R-:W3:Y:S04]  /*59fe0*/  LDL.LU.64 R4, [R1+0x750] ;  /* 0x0007500001047983 */ /* 0x000ee80000300a00 */
[----:B------:R-:W3:-:S15]  /*59ff0*/  LDL.LU.64 R6, [R1+0x758] ;  /* 0x0007580001067983 */ /* 0x000ede0000300a00 */
[----:B------:R-:W-:-:S01]  /*5a000*/  NOP ;  /* 0x0000000000007918 */ /* 0x000fc20000000000 */
[----:B------:R-:W-:Y:S04]  /*5a010*/  STL.64 [R1+0x5e68], R26 ;  /* 0x005e681a01007387 */ /* 0x000fe80000100a00 */
[----:B------:R0:W-:Y:S04]  /*5a020*/  STL.64 [R1+0x5e60], R24 ;  /* 0x005e601801007387 */ /* 0x0001e80000100a00 */
[----:B0-----:R-:W3:Y:S04]  /*5a030*/  LDL.LU.64 R24, [R1+0x10] ;  /* 0x0000100001187983 */ /* 0x001ee80000300a00 */
[----:B------:R-:W3:Y:S01]  /*5a040*/  LDL.64 R26, [R1+0x18] ;  /* 0x00001800011a7983 */ /* 0x000ee20000100a00 */
[----:B----4-:R-:W-:-:S15]  /*5a050*/  HMMA.16816.F32.BF16 R36, R8, R32, R36 ;  /* 0x000000200824723c */ /* 0x010fde0000041824 */
[----:B------:R-:W-:-:S08]  /*5a060*/  NOP ;  /* 0x0000000000007918 */ /* 0x000fd00000000000 */
[----:B------:R-:W-:Y:S04]  /*5a070*/  STL.64 [R1+0x6f0], R36 ;  /* 0x0006f02401007387 */ /* 0x000fe80000100a00 */
[----:B------:R0:W-:Y:S04]  /*5a080*/  STL.64 [R1+0x6f8], R38 ;  /* 0x0006f82601007387 */ /* 0x0001e80000100a00 */
[----:B0-----:R-:W4:Y:S04]  /*5a090*/  LDL.LU.64 R38, [R1+0x62d0] ;  /* 0x0062d00001267983 */ /* 0x001f280000300a00 */
[----:B------:R-:W3:Y:S01]  /*5a0a0*/  LDL.LU.64 R36, [R1+0x62c8] ;  /* 0x0062c80001247983 */ /* 0x000ee20000300a00 */
[C---:B--2---:R-:W-:Y:S03]  /*5a0b0*/  HMMA.16816.F32.BF16 R20, R8.reuse, R40, R20 ;  /* 0x000000280814723c */ /* 0x044fe60000041814 */
[----:B------:R-:W-:Y:S04]  /*5a0c0*/  STL.64 [R1+0x62b0], R34 ;  /* 0x0062b02201007387 */ /* 0x000fe80000100a00 */
[----:B------:R-:W-:Y:S01]  /*5a0d0*/  STL.64 [R1+0x62a8], R32 ;  /* 0x0062a82001007387 */ /* 0x000fe20000100a00 */
[C---:B------:R-:W-:Y:S06]  /*5a0e0*/  HMMA.16816.F32.BF16 R16, R8.reuse, R44, R16 ;  /* 0x0000002c0810723c */ /* 0x040fec0000041810 */
[----:B---3--:R-:W-:Y:S01]  /*5a0f0*/  HMMA.16816.F32.BF16 R28, R8, R36, R28 ;  /* 0x00000024081c723c */ /* 0x008fe2000004181c */
[----:B----4-:R-:W-:Y:S05]  /*5a100*/  STL.64 [R1+0x62a0], R38 ;  /* 0x0062a02601007387 */ /* 0x010fea0000100a00 */
[----:B------:R-:W-:-:S15]  /*5a110*/  STL.64 [R1+0x6298], R36 ;  /* 0x0062982401007387 */ /* 0x000fde0000100a00 */
[----:B------:R-:W-:-:S02]  /*5a120*/  NOP ;  /* 0x0000000000007918 */ /* 0x000fc40000000000 */
[----:B------:R-:W-:Y:S04]  /*5a130*/  STL.64 [R1+0x700], R28 ;  /* 0x0007001c01007387 */ /* 0x000fe80000100a00 */
[----:B------:R-:W-:Y:S04]  /*5a140*/  STL.64 [R1+0x708], R30 ;  /* 0x0007081e01007387 */ /* 0x000fe80000100a00 */
[----:B------:R-:W-:Y:S04]  /*5a150*/  STL.64 [R1+0x6290], R42 ;  /* 0x0062902a01007387 */ /* 0x000fe80000100a00 */
[----:B------:R-:W-:Y:S04]  /*5a160*/  STL.64 [R1+0x6288], R40 ;  /* 0x0062882801007387 */ /* 0x000fe80000100a00 */
[----:B------:R0:W-:Y:S04]  /*5a170*/  STL.64 [R1+0x710], R20 ;  /* 0x0007101401007387 */ /* 0x0001e80000100a00 */
[----:B------:R1:W-:Y:S04]  /*5a180*/  STL.64 [R1+0x718], R22 ;  /* 0x0007181601007387 */ /* 0x0003e80000100a00 */
[----:B0-----:R-:W2:Y:S04]  /*5a190*/  LDL.LU.64 R20, [R1+0x740] ;  /* 0x0007400001147983 */ /* 0x001ea80000300a00 */
[----:B-1----:R-:W2:Y:S01]  /*5a1a0*/  LDL.LU.64 R22, [R1+0x748] ;  /* 0x0007480001167983 */ /* 0x002ea20000300a00 */
[C---:B------:R-:W-:Y:S06]  /*5a1b0*/  HMMA.16816.F32.BF16 R12, R8.reuse, R48, R12 ;  /* 0x00000030080c723c */ /* 0x040fec000004180c */
[C---:B------:R-:W-:Y:S01]  /*5a1c0*/  HMMA.16816.F32.BF16 R4, R8.reuse, R52, R4 ;  /* 0x000000340804723c */ /* 0x040fe20000041804 */
[----:B------:R0:W-:Y:S04]  /*5a1d0*/  STL.64 [R1+0x720], R16 ;  /* 0x0007201001007387 */ /* 0x0001e80000100a00 */
[----:B------:R1:W-:Y:S04]  /*5a1e0*/  STL.64 [R1+0x728], R18 ;  /* 0x0007281201007387 */ /* 0x0003e80000100a00 */
[----:B------:R-:W3:Y:S08]  /*5a1f0*/  LDL.LU.64 R32, [R1+0xc70] ;  /* 0x000c700001207983 */ /* 0x000ef00000300a00 */
[----:B------:R-:W-:Y:S04]  /*5a200*/  STL.64 [R1+0x730], R12 ;  /* 0x0007300c01007387 */ /* 0x000fe80000100a00 */
[----:B------:R-:W-:Y:S04]  /*5a210*/  STL.64 [R1+0x738], R14 ;  /* 0x0007380e01007387 */ /* 0x000fe80000100a00 */
[----:B------:R-:W3:Y:S04]  /*5a220*/  LDL.LU.64 R34, [R1+0xc78] ;  /* 0x000c780001227983 */ /* 0x000ee80000300a00 */
        /* <DEDUP_REMOVED lines=8> */
[----:B------:R-:W3:Y:S04]  /*5a2b0*/  LDL.LU.64 R28, [R1+0x810] ;  /* 0x00081000011c7983 */ /* 0x000ee80000300a00 */
[----:B------:R-:W3:Y:S04]  /*5a2c0*/  LDL.LU.64 R30, [R1+0x818] ;  /* 0x00081800011e7983 */ /* 0x000ee80000300a00 */
[----:B----4-:R-:W4:Y:S04]  /*5a2d0*/  LDL.LU.64 R4, [R1+0x7b0] ;  /* 0x0007b00001047983 */ /* 0x010f280000300a00 */
[----:B------:R-:W4:Y:S04]  /*5a2e0*/  LDL.LU.64 R6, [R1+0x7b8] ;  /* 0x0007b80001067983 */ /* 0x000f280000300a00 */
[----:B------:R-:W4:Y:S04]  /*5a2f0*/  LDL.LU.64 R12, [R1+0x7d0] ;  /* 0x0007d000010c7983 */ /* 0x000f280000300a00 */
[----:B------:R-:W4:Y:S01]  /*5a300*/  LDL.LU.64 R14, [R1+0x7d8] ;  /* 0x0007d800010e7983 */ /* 0x000f220000300a00 */
[----:B--2---:R-:W-:Y:S03]  /*5a310*/  HMMA.16816.F32.BF16 R8, R8, R56, R20 ;  /* 0x000000380808723c */ /* 0x004fe60000041814 */
[----:B------:R-:W3:Y:S04]  /*5a320*/  LDL.LU.64 R22, [R1+0x62c0] ;  /* 0x0062c00001167983 */ /* 0x000ee80000300a00 */
[----:B------:R-:W3:-:S15]  /*5a330*/  LDL.LU.64 R20, [R1+0x62b8] ;  /* 0x0062b80001147983 */ /* 0x000ede0000300a00 */
[----:B------:R-:W-:-:S01]  /*5a340*/  NOP ;  /* 0x0000000000007918 */ /* 0x000fc20000000000 */
[----:B------:R-:W-:Y:S04]  /*5a350*/  STL.64 [R1+0x740], R8 ;  /* 0x0007400801007387 */ /* 0x000fe80000100a00 */
[----:B------:R-:W-:Y:S04]  /*5a360*/  STL.64 [R1+0x748], R10 ;  /* 0x0007480a01007387 */ /* 0x000fe80000100a00 */
[----:B------:R-:W0:Y:S04]  /*5a370*/  LDSM.16.MT88.4 R8, [R3+UR5+0x2100] ;  /* 0x002100050308783b */ /* 0x000e280008004200 */
[----:B0-----:R-:W-:Y:S04]  /*5a380*/  STL.64 [R1+0x61f0], R10 ;  /* 0x0061f00a01007387 */ /* 0x001fe80000100a00 */
[----:B------:R0:W-:Y:S04]  /*5a390*/  STL.64 [R1+0x61e8], R8 ;  /* 0x0061e80801007387 */ /* 0x0001e80000100a00 */
[----:B0-----:R-:W2:Y:S04]  /*5a3a0*/  LDL.LU R8, [R1+0x340] ;  /* 0x0003400001087983 */ /* 0x001ea80000300800 */
[----:B------:R-:W2:Y:S04]  /*5a3b0*/  LDL.LU R9, [R1+0x344] ;  /* 0x0003440001097983 */ /* 0x000ea80000300800 */
[----:B------:R-:W2:Y:S04]  /*5a3c0*/  LDL.LU R10, [R1+0x348] ;  /* 0x00034800010a7983 */ /* 0x000ea80000300800 */
[----:B------:R-:W2:Y:S01]  /*5a3d0*/  LDL.LU R11, [R1+0x34c] ;  /* 0x00034c00010b7983 */ /* 0x000ea20000300800 */
[----:B---3--:R-:W-:-:S15]  /*5a3e0*/  HMMA.16816.F32.BF16 R32, R20, R24, R32 ;  /* 0x000000181420723c */ /* 0x008fde0000041820 */
[----:B------:R-:W-:-:S08]  /*5a3f0*/  NOP ;  /* 0x0000000000007918 */ /* 0x000fd00000000000 */
[----:B------:R-:W-:Y:S04]  /*5a400*/  STL.64 [R1+0x760], R32 ;  /* 0x0007602001007387 */ /* 0x000fe80000100a00 */
[----:B------:R0:W-:Y:S04]  /*5a410*/  STL.64 [R1+0x768], R34 ;  /* 0x0007682201007387 */ /* 0x0001e80000100a00 */
[----:B0-----:R-:W3:Y:S04]  /*5a420*/  LDL.LU.64 R34, [R1+0x62b0] ;  /* 0x0062b00001227983 */ /* 0x001ee80000300a00 */
[----:B------:R-:W4:Y:S02]  /*5a430*/  LDL.LU.64 R32, [R1+0x62a8] ;  /* 0x0062a80001207983 */ /* 0x000f240000300a00 */
[----:B----4-:R-:W-:-:S15]  /*5a440*/  HMMA.16816.F32.BF16 R36, R20, R32, R36 ;  /* 0x000000201424723c */ /* 0x010fde0000041824 */
[----:B------:R-:W-:-:S08]  /*5a450*/  NOP ;  /* 0x0000000000007918 */ /* 0x000fd00000000000 */
[----:B------:R-:W-:Y:S04]  /*5a460*/  STL.64 [R1+0x770], R36 ;  /* 0x0007702401007387 */ /* 0x000fe80000100a00 */
[----:B------:R0:W-:Y:S04]  /*5a470*/  STL.64 [R1+0x778], R38 ;  /* 0x0007782601007387 */ /* 0x0001e80000100a00 */
[----:B0-----:R-:W4:Y:S04]  /*5a480*/  LDL.LU.64 R38, [R1+0x62a0] ;  /* 0x0062a00001267983 */ /* 0x001f280000300a00 */
[----:B------:R-:W2:Y:S02]  /*5a490*/  LDL.LU.64 R36, [R1+0x6298] ;  /* 0x0062980001247983 */ /* 0x000ea40000300a00 */
[----:B--2---:R-:W-:-:S15]  /*5a4a0*/  HMMA.16816.F32.BF16 R40, R20, R36, R40 ;  /* 0x000000241428723c */ /* 0x004fde0000041828 */
[----:B------:R-:W-:-:S08]  /*5a4b0*/  NOP ;  /* 0x0000000000007918 */ /* 0x000fd00000000000 */
[----:B------:R-:W-:Y:S04]  /*5a4c0*/  STL.64 [R1+0x780], R40 ;  /* 0x0007802801007387 */ /* 0x000fe80000100a00 */
[----:B------:R0:W-:Y:S04]  /*5a4d0*/  STL.64 [R1+0x788], R42 ;  /* 0x0007882a01007387 */ /* 0x0001e80000100a00 */
[----:B0-----:R-:W2:Y:S04]  /*5a4e0*/  LDL.LU.64 R42, [R1+0x6290] ;  /* 0x00629000012a7983 */ /* 0x001ea80000300a00 */
[----:B------:R-:W3:Y:S01]  /*5a4f0*/  LDL.LU.64 R40, [R1+0x6288] ;  /* 0x0062880001287983 */ /* 0x000ee20000300a00 */
[C---:B------:R-:W-:Y:S06]  /*5a500*/  HMMA.16816.F32.BF16 R28, R20.reuse, R44, R28 ;  /* 0x0000002c141c723c */ /* 0x040fec000004181c */
[C---:B------:R-:W-:Y:S06]  /*5a510*/  HMMA.16816.F32.BF16 R4, R20.reuse, R48, R4 ;  /* 0x000000301404723c */ /* 0x040fec0000041804 */
[----:B------:R-:W-:-:S12]  /*5a520*/  HMMA.16816.F32.BF16 R12, R20, R52, R12 ;  /* 0x00000034140c723c */ /* 0x000fd8000004180c */
[----:B------:R-:W-:Y:S02]  /*5a530*/  IMAD.MOV.U32 R36, RZ, RZ, R28 ;  /* 0x000000ffff247224 */ /* 0x000fe400078e001c */
[----:B------:R-:W-:Y:S01]  /*5a540*/  IMAD.MOV.U32 R37, RZ, RZ, R29 ;  /* 0x000000ffff257224 */ /* 0x000fe200078e001d */
        /* <DEDUP_REMOVED lines=9> */
[----:B------:R-:W-:Y:S04]  /*5a5e0*/  STL.64 [R1+0x7b0], R4 ;  /* 0x0007b00401007387 */ /* 0x000fe80000100a00 */
[----:B------:R0:W-:Y:S04]  /*5a5f0*/  STL.64 [R1+0x7b8], R6 ;  /* 0x0007b80601007387 */ /* 0x0001e80000100a00 */
[----:B0-----:R-:W2:Y:S04]  /*5a600*/  LDL.LU.64 R6, [R1+0x6260] ;  /* 0x0062600001067983 */ /* 0x001ea80000300a00 */
[----:B------:R-:W2:Y:S04]  /*5a610*/  LDL.LU.64 R4, [R1+0x6258] ;  /* 0x0062580001047983 */ /* 0x000ea80000300a00 */
[----:B------:R-:W-:Y:S04]  /*5a620*/  STL.64 [R1+0x890], R12 ;  /* 0x0008900c01007387 */ /* 0x000fe80000100a00 */
[----:B------:R0:W-:Y:S04]  /*5a630*/  STL.64 [R1+0x898], R14 ;  /* 0x0008980e01007387 */ /* 0x0001e80000100a00 */
[----:B0-----:R-:W4:Y:S04]  /*5a640*/  LDL.LU.64 R14, [R1+0x6250] ;  /* 0x00625000010e7983 */ /* 0x001f280000300a00 */
[----:B------:R-:W4:Y:S04]  /*5a650*/  LDL.LU.64 R12, [R1+0x6248] ;  /* 0x00624800010c7983 */ /* 0x000f280000300a00 */
[----:B------:R0:W-:Y:S04]  /*5a660*/  STL.64 [R1+0x6220], R54 ;  /* 0x0062203601007387 */ /* 0x0001e80000100a00 */
[----:B------:R-:W4:Y:S04]  /*5a670*/  LDL.LU.64 R52, [R1+0x7c0] ;  /* 0x0007c00001347983 */ /* 0x000f280000300a00 */
[----:B0-----:R-:W4:Y:S04]  /*5a680*/  LDL.LU.64 R54, [R1+0x7c8] ;  /* 0x0007c80001367983 */ /* 0x001f280000300a00 */
[----:B------:R-:W-:Y:S01]  /*5a690*/  STL.64 [R1+0x6218], R58 ;  /* 0x0062183a01007387 */ /* 0x000fe20000100a00 */
[C---:B--2---:R-:W-:Y:S06]  /*5a6a0*/  HMMA.16816.F32.BF16 R8, R4.reuse, R26, R8 ;  /* 0x0000001a0408723c */ /* 0x044fec0000041808 */
[----:B---3--:R-:W-:Y:S06]  /*5a6b0*/  HMMA.16816.F32.BF16 R16, R4, R34, R16 ;  /* 0x000000220410723c */ /* 0x008fec0000041810 */
[----:B----4-:R-:W-:-:S15]  /*5a6c0*/  HMMA.16816.F32.BF16 R20, R20, R56, R52 ;  /* 0x000000381414723c */ /* 0x010fde0000041834 */
[----:B------:R-:W-:-:S08]  /*5a6d0*/  NOP ;  /* 0x0000000000007918 */ /* 0x000fd00000000000 */
[----:B------:R-:W-:Y:S04]  /*5a6e0*/  STL.64 [R1+0x880], R20 ;  /* 0x0008801401007387 */ /* 0x000fe80000100a00 */
[----:B------:R-:W-:Y:S04]  /*5a6f0*/  STL.64 [R1+0x888], R22 ;  /* 0x0008881601007387 */ /* 0x000fe80000100a00 */
[----:B------:R-:W-:Y:S04]  /*5a700*/  STL.64 [R1+0x6228], R26 ;  /* 0x0062281a01007387 */ /* 0x000fe80000100a00 */
[----:B------:R-:W-:Y:S04]  /*5a710*/  STL.64 [R1+0x870], R8 ;  /* 0x0008700801007387 */ /* 0x000fe80000100a00 */
[----:B------:R0:W-:Y:S02]  /*5a720*/  STL.64 [R1+0x878], R10 ;  /* 0x0008780a01007387 */ /* 0x0001e40000100a00 */
[C---:B0-----:R-:W-:Y:S06]  /*5a730*/  HMMA.16816.F32.BF16 R8, R4.reuse, R38, R28 ;  /* 0x000000260408723c */ /* 0x041fec000004181c */
[----:B------:R-:W-:Y:S04]  /*5a740*/  STL.64 [R1+0x6200], R38 ;  /* 0x0062002601007387 */ /* 0x000fe80000100a00 */
[----:B------:R-:W-:Y:S04]  /*5a750*/  STL.64 [R1+0x860], R16 ;  /* 0x0008601001007387 */ /* 0x000fe80000100a00 */
[----:B------:R-:W-:Y:S04]  /*5a760*/  STL.64 [R1+0x868], R18 ;  /* 0x0008681201007387 */ /* 0x000fe80000100a00 */
[----:B------:R-:W-:Y:S05]  /*5a770*/  STL.64 [R1+0x61f8], R36 ;  /* 0x0061f82401007387 */ /* 0x000fea0000100a00 */
[----:B------:R-:W-:Y:S04]  /*5a780*/  STL.64 [R1+0x850], R8 ;  /* 0x0008500801007387 */ /* 0x000fe80000100a00 */
[----:B------:R0:W-:Y:S02]  /*5a790*/  STL.64 [R1+0x858], R10 ;  /* 0x0008580a01007387 */ /* 0x0001e40000100a00 */
[----:B0-----:R-:W-:Y:S01]  /*5a7a0*/  HMMA.16816.F32.BF16 R8, R4, R42, R12 ;  /* 0x0000002a0408723c */ /* 0x001fe2000004180c */
[----:B------:R-:W-:Y:S01]  /*5a7b0*/  IMAD.MOV.U32 R31, RZ, RZ, R51 ;  /* 0x000000ffff1f7224 */ /* 0x000fe200078e0033 */
[----:B------:R-:W0:-:S15]  /*5a7c0*/  LDSM.16.MT88.4 R12, [R3+UR5+0x2180] ;  /* 0x00218005030c783b */ /* 0x000e1e0008004200 */
[----:B------:R-:W-:-:S06]  /*5a7d0*/  NOP ;  /* 0x0000000000007918 */ /* 0x000fcc0000000000 */
[----:B------:R1:W-:Y:S04]  /*5a7e0*/  STL.64 [R1+0x848], R10 ;  /* 0x0008480a01007387 */ /* 0x0003e80000100a00 */
[----:B------:R-:W2:Y:S04]  /*5a7f0*/  LDL.LU R16, [R1+0x310] ;  /* 0x0003100001107983 */ /* 0x000ea80000300800 */
[----:B------:R-:W2:Y:S04]  /*5a800*/  LDL.LU R17, [R1+0x314] ;  /* 0x0003140001117983 */ /* 0x000ea80000300800 */
[----:B------:R-:W2:Y:S04]  /*5a810*/  LDL.LU R18, [R1+0x318] ;  /* 0x0003180001127983 */ /* 0x000ea80000300800 */
[----:B------:R-:W2:Y:S04]  /*5a820*/  LDL.LU R19, [R1+0x31c] ;  /* 0x00031c0001137983 */ /* 0x000ea80000300800 */
[----:B------:R-:W3:Y:S04]  /*5a830*/  LDL.LU R24, [R1+0x640] ;  /* 0x0006400001187983 */ /* 0x000ee80000300800 */
[----:B------:R-:W3:Y:S04]  /*5a840*/  LDL.LU R25, [R1+0x644] ;  /* 0x0006440001197983 */ /* 0x000ee80000300800 */
[----:B------:R-:W3:Y:S04]  /*5a850*/  LDL.LU R26, [R1+0x648] ;  /* 0x00064800011a7983 */ /* 0x000ee80000300800 */
[----:B------:R-:W3:Y:S04]  /*5a860*/  LDL.LU R27, [R1+0x64c] ;  /* 0x00064c00011b7983 */ /* 0x000ee80000300800 */
[----:B------:R-:W4:Y:S04]  /*5a870*/  LDL.LU R52, [R1+0x630] ;  /* 0x0006300001347983 */ /* 0x000f280000300800 */
[----:B------:R-:W4:Y:S04]  /*5a880*/  LDL.LU R53, [R1+0x634] ;  /* 0x0006340001357983 */ /* 0x000f280000300800 */
[----:B------:R-:W4:Y:S04]  /*5a890*/  LDL.LU R54, [R1+0x638] ;  /* 0x0006380001367983 */ /* 0x000f280000300800 */
[----:B------:R-:W4:Y:S01]  /*5a8a0*/  LDL.LU R55, [R1+0x63c] ;  /* 0x00063c0001377983 */ /* 0x000f220000300800 */
[----:B------:R-:W-:-:S03]  /*5a8b0*/  IMAD.MOV.U32 R48, RZ, RZ, R8 ;  /* 0x000000ffff307224 */ /* 0x000fc600078e0008 */
[----:B------:R-:W2:Y:S01]  /*5a8c0*/  LDL.LU R56, [R1+0x620] ;  /* 0x0006200001387983 */ /* 0x000ea20000300800 */
[----:B------:R-:W-:-:S03]  /*5a8d0*/  IMAD.MOV.U32 R49, RZ, RZ, R9 ;  /* 0x000000ffff317224 */ /* 0x000fc600078e0009 */
[----:B------:R-:W2:Y:S04]  /*5a8e0*/  LDL.LU R57, [R1+0x624] ;  /* 0x0006240001397983 */ /* 0x000ea80000300800 */
[----:B------:R-:W2:Y:S04]  /*5a8f0*/  LDL.LU R58, [R1+0x628] ;  /* 0x00062800013a7983 */ /* 0x000ea80000300800 */
[----:B------:R-:W2:Y:S04]  /*5a900*/  LDL.LU R59, [R1+0x62c] ;  /* 0x00062c00013b7983 */ /* 0x000ea80000300800 */
[----:B------:R-:W2:Y:S04]  /*5a910*/  LDL.LU R8, [R1+0x210] ;  /* 0x0002100001087983 */ /* 0x000ea80000300800 */
[----:B------:R-:W2:Y:S04]  /*5a920*/  LDL.LU R9, [R1+0x214] ;  /* 0x0002140001097983 */ /* 0x000ea80000300800 */
        /* <DEDUP_REMOVED lines=9> */
[----:B------:R-:W3:Y:S01]  /*5a9c0*/  LDL.LU R51, [R1+0x6240] ;  /* 0x0062400001337983 */ /* 0x000ee20000300800 */
[----:B------:R-:W-:-:S02]  /*5a9d0*/  IMAD.MOV.U32 R21, RZ, RZ, R50 ;  /* 0x000000ffff157224 */ /* 0x000fc400078e0032 */
[----:B------:R-:W-:Y:S01]  /*5a9e0*/  IMAD.MOV.U32 R22, RZ, RZ, R46 ;  /* 0x000000ffff167224 */ /* 0x000fe200078e002e */
[----:B------:R-:W2:Y:S01]  /*5a9f0*/  LDL.LU R20, [R1+0x560] ;  /* 0x0005600001147983 */ /* 0x000ea20000300800 */
[----:B------:R-:W-:-:S03]  /*5aa00*/  IMAD.MOV.U32 R23, RZ, RZ, R47 ;  /* 0x000000ffff177224 */ /* 0x000fc600078e002f */
[----:B------:R-:W4:Y:S04]  /*5aa10*/  LDL.LU R50, [R1+0x623c] ;  /* 0x00623c0001327983 */ /* 0x000f280000300800 */
[----:B------:R-:W2:Y:S04]  /*5aa20*/  LDL.LU R46, [R1+0x6238] ;  /* 0x00623800012e7983 */ /* 0x000ea80000300800 */
[----:B------:R-:W2:Y:S04]  /*5aa30*/  LDL.LU R47, [R1+0x6234] ;  /* 0x00623400012f7983 */ /* 0x000ea80000300800 */
[----:B------:R-:W-:Y:S04]  /*5aa40*/  STL [R1+0x5ddc], R49 ;  /* 0x005ddc3101007387 */ /* 0x000fe80000100800 */
[----:B------:R-:W-:Y:S04]  /*5aa50*/  STL [R1+0x5dd8], R48 ;  /* 0x005dd83001007387 */ /* 0x000fe80000100800 */
[----:B0-----:R-:W-:Y:S04]  /*5aa60*/  STL.64 [R1+0x61c8], R14 ;  /* 0x0061c80e01007387 */ /* 0x001fe80000100a00 */
[----:B------:R3:W-:Y:S02]  /*5aa70*/  STL.64 [R1+0x61c0], R12 ;  /* 0x0061c00c01007387 */ /* 0x0007e40000100a00 */
[----:B---3--:R-:W-:-:S02]  /*5aa80*/  IMAD.MOV.U32 R12, RZ, RZ, R51 ;  /* 0x000000ffff0c7224 */ /* 0x008fc400078e0033 */
[----:B------:R-:W4:Y:S04]  /*5aa90*/  LDL.LU R51, [R1+0x6230] ;  /* 0x0062300001337983 */ /* 0x000f280000300800 */
[----:B------:R-:W3:Y:S04]  /*5aaa0*/  LDL.LU R13, [R1+0x574] ;  /* 0x00057400010d7983 */ /* 0x000ee80000300800 */
[----:B------:R-:W3:Y:S04]  /*5aab0*/  LDL.LU R14, [R1+0x578] ;  /* 0x00057800010e7983 */ /* 0x000ee80000300800 */
[----:B------:R-:W3:Y:S01]  /*5aac0*/  LDL.LU R15, [R1+0x57c] ;  /* 0x00057c00010f7983 */ /* 0x000ee20000300800 */
[----:B--2---:R-:W-:-:S15]  /*5aad0*/  HMMA.16816.F32.BF16 R24, R4, R46, R24 ;  /* 0x0000002e0418723c */ /* 0x004fde0000041818 */
[----:B------:R-:W-:-:S08]  /*5aae0*/  NOP ;  /* 0x0000000000007918 */ /* 0x000fd00000000000 */
[----:B------:R0:W-:Y:S04]  /*5aaf0*/  STL.64 [R1+0x838], R26 ;  /* 0x0008381a01007387 */ /* 0x0001e80000100a00 */
[----:B0-----:R-:W2:Y:S01]  /*5ab00*/  LDL.LU.64 R26, [R1+0x6228] ;  /* 0x00622800011a7983 */ /* 0x001ea20000300a00 */
[----:B----4-:R-:W-:-:S15]  /*5ab10*/  HMMA.16816.F32.BF16 R52, R4, R50, R52 ;  /* 0x000000320434723c */ /* 0x010fde0000041834 */
[----:B------:R-:W-:-:S08]  /*5ab20*/  NOP ;  /* 0x0000000000007918 */ /* 0x000fd00000000000 */
[----:B------:R-:W-:Y:S04]  /*5ab30*/  STL.64 [R1+0xca0], R52 ;  /* 0x000ca03401007387 */ /* 0x000fe80000100a00 */
[----:B------:R0:W-:Y:S04]  /*5ab40*/  STL.64 [R1+0xca8], R54 ;  /* 0x000ca83601007387 */ /* 0x0001e80000100a00 */
[----:B0-----:R-:W4:Y:S02]  /*5ab50*/  LDL.LU.64 R54, [R1+0x6220] ;  /* 0x0062200001367983 */ /* 0x001f240000300a00 */
[----:B----4-:R-:W-:-:S15]  /*5ab60*/  HMMA.16816.F32.BF16 R56, R4, R54, R56 ;  /* 0x000000360438723c */ /* 0x010fde0000041838 */
[----:B------:R-:W-:-:S08]  /*5ab70*/  NOP ;  /* 0x0000000000007918 */ /* 0x000fd00000000000 */
[----:B------:R-:W-:Y:S04]  /*5ab80*/  STL.64 [R1+0xc90], R56 ;  /* 0x000c903801007387 */ /* 0x000fe80000100a00 */
[----:B------:R0:W-:Y:S04]  /*5ab90*/  STL.64 [R1+0xc98], R58 ;  /* 0x000c983a01007387 */ /* 0x0001e80000100a00 */
[----:B0-----:R-:W4:Y:S01]  /*5aba0*/  LDL.LU.64 R58, [R1+0x6218] ;  /* 0x00621800013a7983 */ /* 0x001f220000300a00 */
[----:B------:R-:W-:Y:S02]  /*5abb0*/  IMAD.MOV.U32 R41, RZ, RZ, R25 ;  /* 0x000000ffff297224 */ /* 0x000fe400078e0019 */
[----:B------:R-:W0:Y:S01]  /*5abc0*/  S2R R25, SR_TID.X ;  /* 0x0000000000197919 */ /* 0x000e220000002100 */
[----:B----4-:R-:W-:Y:S01]  /*5abd0*/  HMMA.16816.F32.BF16 R4, R4, R58, R16 ;  /* 0x0000003a0404723c */ /* 0x010fe20000041810 */
[----:B------:R-:W2:Y:S04]  /*5abe0*/  LDL.LU.64 R18, [R1+0x6210] ;  /* 0x0062100001127983 */ /* 0x000ea80000300a00 */
[----:B------:R-:W2:Y:S01]  /*5abf0*/  LDL.LU.64 R16, [R1+0x6208] ;  /* 0x0062080001107983 */ /* 0x000ea20000300a00 */
[----:B------:R-:W-:-:S02]  /*5ac00*/  IMAD.MOV.U32 R40, RZ, RZ, R24 ;  /* 0x000000ffff287224 */ /* 0x000fc400078e0018 */
[----:B------:R-:W1:Y:S01]  /*5ac10*/  S2R R24, SR_TID.X ;  /* 0x0000000000187919 */ /* 0x000e620000002100 */
[----:B0-----:R-:W-:-:S14]  /*5ac20*/  LOP3.LUT R25, R25, 0x7, RZ, 0xc0, !PT ;  /* 0x0000000719197812 */ /* 0x001fdc00078ec0ff */
[----:B------:R0:W-:Y:S04]  /*5ac30*/  STL.64 [R1+0x820], R4 ;  /* 0x0008200401007387 */ /* 0x0001e80000100a00 */
[----:B------:R4:W-:Y:S04]  /*5ac40*/  STL.64 [R1+0x828], R6 ;  /* 0x0008280601007387 */ /* 0x0009e80000100a00 */
[----:B0-----:R-:W3:Y:S04]  /*5ac50*/  LDL.LU R4, [R1+0x1f0] ;  /* 0x0001f00001047983 */ /* 0x001ee80000300800 */
[----:B------:R-:W3:Y:S04]  /*5ac60*/  LDL.LU R5, [R1+0x1f4] ;  /* 0x0001f40001057983 */ /* 0x000ee80000300800 */
[----:B----4-:R-:W3:Y:S04]  /*5ac70*/  LDL.LU R6, [R1+0x1f8] ;  /* 0x0001f80001067983 */ /* 0x010ee80000300800 */
[----:B------:R-:W3:Y:S01]  /*5ac80*/  LDL.LU R7, [R1+0x1fc] ;  /* 0x0001fc0001077983 */ /* 0x000ee20000300800 */
[----:B------:R-:W-:-:S02]  /*5ac90*/  IMAD R25, R25, 0x210, RZ ;  /* 0x0000021019197824 */ /* 0x000fc400078e02ff */
[----:B-1----:R-:W-:-:S05]  /*5aca0*/  IMAD.SHL.U32 R33, R24, 0x2, RZ ;  /* 0x0000000218217824 */ /* 0x002fca00078e00ff */
[----:B------:R-:W-:Y:S01]  /*5acb0*/  LOP3.LUT R25, R25, 0x10, R33, 0x78, !PT ;  /* 0x0000001019197812 */ /* 0x000fe200078e7821 */
[C---:B--2---:R-:W-:Y:S06]  /*5acc0*/  HMMA.16816.F32.BF16 R36, R16.reuse, R26, R36 ;  /* 0x0000001a1024723c */ /* 0x044fec0000041824 */
[----:B------:R-:W-:-:S15]  /*5acd0*/  HMMA.16816.F32.BF16 R8, R16, R34, R8 ;  /* 0x000000221008723c */ /* 0x000fde0000041808 */
[----:B------:R-:W-:-:S02]  /*5ace0*/  NOP ;  /* 0x0000000000007918 */ /* 0x000fc40000000000 */
[----:B------:R-:W-:Y:S04]  /*5acf0*/  STL.64 [R1+0xbc0], R36 ;  /* 0x000bc02401007387 */ /* 0x000fe80000100a00 */
[----:B------:R0:W-:Y:S04]  /*5ad00*/  STL.64 [R1+0xbc8], R38 ;  /* 0x000bc82601007387 */ /* 0x0001e80000100a00 */
[----:B0-----:R-:W2:Y:S04]  /*5ad10*/  LDL.LU.64 R38, [R1+0x6200] ;  /* 0x0062000001267983 */ /* 0x001ea80000300a00 */
[----:B------:R-:W4:Y:S04]  /*5ad20*/  LDL.LU.64 R36, [R1+0x61f8] ;  /* 0x0061f80001247983 */ /* 0x000f280000300a00 */
[----:B------:R-:W-:Y:S04]  /*5ad30*/  STL.64 [R1+0xbb0], R8 ;  /* 0x000bb00801007387 */ /* 0x000fe80000100a00 */
[----:B------:R0:W-:Y:S04]  /*5ad40*/  STL.64 [R1+0xbb8], R10 ;  /* 0x000bb80a01007387 */ /* 0x0001e80000100a00 */
[----:B0-----:R-:W4:Y:S04]  /*5ad50*/  LDL.LU.64 R10, [R1+0x61f0] ;  /* 0x0061f000010a7983 */ /* 0x001f280000300a00 */
[----:B------:R-:W4:Y:S04]  /*5ad60*/  LDL.LU.64 R8, [R1+0x61e8] ;  /* 0x0061e80001087983 */ /* 0x000f280000300a00 */
[----:B------:R0:W-:Y:S04]  /*5ad70*/  STL.64 [R1+0x61e0], R34 ;  /* 0x0061e02201007387 */ /* 0x0001e80000100a00 */
[----:B------:R-:W4:Y:S04]  /*5ad80*/  LDL.LU R32, [R1+0x200] ;  /* 0x0002000001207983 */ /* 0x000f280000300800 */
[----:B------:R-:W4:Y:S04]  /*5ad90*/  LDL.LU R33, [R1+0x204] ;  /* 0x0002040001217983 */ /* 0x000f280000300800 */
[----:B0-----:R-:W4:Y:S04]  /*5ada0*/  LDL.LU R34, [R1+0x208] ;  /* 0x0002080001227983 */ /* 0x001f280000300800 */
[----:B------:R-:W4:Y:S01]  /*5adb0*/  LDL.LU R35, [R1+0x20c] ;  /* 0x00020c0001237983 */ /* 0x000f220000300800 */
[----:B---3--:R-:W-:Y:S01]  /*5adc0*/  HMMA.16816.F32.BF16 R4, R16, R42, R4 ;  /* 0x0000002a1004723c */ /* 0x008fe20000041804 */
[----:B------:R-:W-:-:S05]  /*5add0*/  IMAD.SHL.U32 R24, R24, 0x100, RZ ;  /* 0x0000010018187824 */ /* 0x000fca00078e00ff */
[----:B------:R-:W-:-:S04]  /*5ade0*/  LOP3.LUT R25, R25, 0x1000, R24, 0xf8, !PT ;  /* 0x0000100019197812 */ /* 0x000fc800078ef818 */
[----:B------:R-:W-:Y:S01]  /*5adf0*/  LOP3.LUT R25, R25, 0x20, RZ, 0x3c, !PT ;  /* 0x0000002019197812 */ /* 0x000fe200078e3cff */
[----:B--2---:R-:W-:Y:S04]  /*5ae00*/  STL.64 [R1+0x61d8], R38 ;  /* 0x0061d82601007387 */ /* 0x004fe80000100a00 */
[----:B----4-:R-:W-:Y:S01]  /*5ae10*/  STL.64 [R1+0x61d0], R36 ;  /* 0x0061d02401007387 */ /* 0x010fe20000100a00 */
[----:B------:R-:W-:-:S15]  /*5ae20*/  HMMA.16816.F32.BF16 R32, R16, R38, R32 ;  /* 0x000000261020723c */ /* 0x000fde0000041820 */
[----:B------:R-:W-:-:S08]  /*5ae30*/  NOP ;  /* 0x0000000000007918 */ /* 0x000fd00000000000 */
[----:B------:R0:W-:Y:S04]  /*5ae40*/  STL.64 [R1+0xba0], R32 ;  /* 0x000ba02001007387 */ /* 0x0001e80000100a00 */
[----:B------:R1:W-:Y:S04]  /*5ae50*/  STL.64 [R1+0xba8], R34 ;  /* 0x000ba82201007387 */ /* 0x0003e80000100a00 */
[----:B0-----:R-:W2:Y:S04]  /*5ae60*/  LDL.LU R32, [R1+0x170] ;  /* 0x0001700001207983 */ /* 0x001ea80000300800 */
[----:B------:R-:W-:Y:S04]  /*5ae70*/  STL.64 [R1+0xb90], R4 ;  /* 0x000b900401007387 */ /* 0x000fe80000100a00 */
[----:B------:R-:W-:Y:S04]  /*5ae80*/  STL.64 [R1+0xb98], R6 ;  /* 0x000b980601007387 */ /* 0x000fe80000100a00 */
[----:B------:R-:W0:Y:S04]  /*5ae90*/  LDSM.16.MT88.4 R4, [R25+UR5+0x2000] ;  /* 0x002000051904783b */ /* 0x000e280008004200 */
[----:B------:R-:W2:Y:S04]  /*5aea0*/  LDL.LU R33, [R1+0x174] ;  /* 0x0001740001217983 */ /* 0x000ea80000300800 */
[----:B-1----:R-:W2:Y:S04]  /*5aeb0*/  LDL.LU R34, [R1+0x178] ;  /* 0x0001780001227983 */ /* 0x002ea80000300800 */
[----:B------:R-:W2:Y:S04]  /*5aec0*/  LDL.LU R35, [R1+0x17c] ;  /* 0x00017c0001237983 */ /* 0x000ea80000300800 */
[----:B------:R-:W3:Y:S04]  /*5aed0*/  LDL.LU R36, [R1+0x160] ;  /* 0x0001600001247983 */ /* 0x000ee80000300800 */
[----:B------:R-:W3:Y:S04]  /*5aee0*/  LDL.LU R37, [R1+0x164] ;  /* 0x0001640001257983 */ /* 0x000ee80000300800 */
[----:B------:R-:W3:Y:S04]  /*5aef0*/  LDL.LU R38, [R1+0x168] ;  /* 0x0001680001267983 */ /* 0x000ee80000300800 */
[----:B------:R-:W3:Y:S04]  /*5af00*/  LDL.LU R39, [R1+0x16c] ;  /* 0x00016c0001277983 */ /* 0x000ee80000300800 */
[----:B0-----:R-:W-:Y:S04]  /*5af10*/  STL.64 [R1+0x6168], R6 ;  /* 0x0061680601007387 */ /* 0x001fe80000100a00 */
[----:B------:R0:W-:Y:S04]  /*5af20*/  STL.64 [R1+0x6160], R4 ;  /* 0x0061600401007387 */ /* 0x0001e80000100a00 */
[----:B0-----:R-:W4:Y:S04]  /*5af30*/  LDL.LU R4, [R1+0x580] ;  /* 0x0005800001047983 */ /* 0x001f280000300800 */
[----:B------:R-:W4:Y:S04]  /*5af40*/  LDL.LU R5, [R1+0x584] ;  /* 0x0005840001057983 */ /* 0x000f280000300800 */
[----:B------:R-:W4:Y:S04]  /*5af50*/  LDL.LU R6, [R1+0x588] ;  /* 0x0005880001067983 */ /* 0x000f280000300800 */
[----:B------:R-:W4:Y:S01]  /*5af60*/  LDL.LU R7, [R1+0x58c] ;  /* 0x00058c0001077983 */ /* 0x000f220000300800 */
[C---:B------:R-:W-:Y:S06]  /*5af70*/  HMMA.16816.F32.BF16 R12, R16.reuse, R50, R12 ;  /* 0x00000032100c723c */ /* 0x040fec000004180c */
[----:B------:R-:W-:Y:S06]  /*5af80*/  HMMA.16816.F32.BF16 R20, R16, R54, R20 ;  /* 0x000000361014723c */ /* 0x000fec0000041814 */
[----:B--2---:R-:W-:Y:S06]  /*5af90*/  HMMA.16816.F32.BF16 R32, R8, R26, R32 ;  /* 0x0000001a0820723c */ /* 0x004fec0000041820 */
[----:B----4-:R-:W-:-:S15]  /*5afa0*/  HMMA.16816.F32.BF16 R4, R16, R46, R4 ;  /* 0x0000002e1004723c */ /* 0x010fde0000041804 */
[----:B------:R-:W-:-:S08]  /*5afb0*/  NOP ;  /* 0x0000000000007918 */ /* 0x000fd00000000000 */
[----:B------:R-:W-:Y:S04]  /*5afc0*/  STL.64 [R1+0xb80], R4 ;  /* 0x000b800401007387 */ /* 0x000fe80000100a00 */
[----:B------:R0:W-:Y:S02]  /*5afd0*/  STL.64 [R1+0xb88], R6 ;  /* 0x000b880601007387 */ /* 0x0001e40000100a00 */
[----:B0-----:R-:W-:Y:S02]  /*5afe0*/  HMMA.16816.F32.BF16 R4, R16, R58, R28 ;  /* 0x0000003a1004723c */ /* 0x001fe4000004181c */
[----:B------:R0:W-:Y:S04]  /*5aff0*/  STL.64 [R1+0xb70], R12 ;  /* 0x000b700c01007387 */ /* 0x0001e80000100a00 */
[----:B------:R1:W-:Y:S04]  /*5b000*/  STL.64 [R1+0xb78], R14 ;  /* 0x000b780e01007387 */ /* 0x0003e80000100a00 */
[----:B0-----:R-:W2:Y:S04]  /*5b010*/  LDL.LU R12, [R1+0x150] ;  /* 0x00015000010c7983 */ /* 0x001ea80000300800 */
[----:B------:R0:W-:Y:S04]  /*5b020*/  STL.64 [R1+0xb60], R20 ;  /* 0x000b601401007387 */ /* 0x0001e80000100a00 */
[----:B------:R4:W-:Y:S05]  /*5b030*/  STL.64 [R1+0xb68], R22 ;  /* 0x000b681601007387 */ /* 0x0009ea0000100a00 */
[----:B------:R3:W-:Y:S04]  /*5b040*/  STL.64 [R1+0x7e0], R4 ;  /* 0x0007e00401007387 */ /* 0x0007e80000100a00 */
[----:B------:R3:W-:Y:S04]  /*5b050*/  STL.64 [R1+0x7e8], R6 ;  /* 0x0007e80601007387 */ /* 0x0007e80000100a00 */
[----:B------:R-:W2:Y:S04]  /*5b060*/  LDL.LU R13, [R1+0x154] ;  /* 0x00015400010d7983 */ /* 0x000ea80000300800 */
[----:B-1----:R-:W2:Y:S04]  /*5b070*/  LDL.LU R14, [R1+0x158] ;  /* 0x00015800010e7983 */ /* 0x002ea80000300800 */
[----:B------:R-:W2:Y:S04]  /*5b080*/  LDL.LU R15, [R1+0x15c] ;  /* 0x00015c00010f7983 */ /* 0x000ea80000300800 */
[----:B------:R-:W2:Y:S04]  /*5b090*/  LDL.LU R16, [R1+0x130] ;  /* 0x0001300001107983 */ /* 0x000ea80000300800 */
[----:B------:R-:W2:Y:S04]  /*5b0a0*/  LDL.LU R17, [R1+0x134] ;  /* 0x0001340001117983 */ /* 0x000ea80000300800 */
[----:B------:R-:W2:Y:S04]  /*5b0b0*/  LDL.LU R18, [R1+0x138] ;  /* 0x0001380001127983 */ /* 0x000ea80000300800 */
[----:B------:R-:W2:Y:S04]  /*5b0c0*/  LDL.LU R19, [R1+0x13c] ;  /* 0x00013c0001137983 */ /* 0x000ea80000300800 */
[----:B0-----:R-:W2:Y:S04]  /*5b0d0*/  LDL.LU R20, [R1+0x4a0] ;  /* 0x0004a00001147983 */ /* 0x001ea80000300800 */
[----:B------:R-:W2:Y:S04]  /*5b0e0*/  LDL.LU R21, [R1+0x4a4] ;  /* 0x0004a40001157983 */ /* 0x000ea80000300800 */
[----:B----4-:R-:W4:Y:S04]  /*5b0f0*/  LDL.LU R22, [R1+0x4a8] ;  /* 0x0004a80001167983 */ /* 0x010f280000300800 */
[----:B------:R-:W4:Y:S04]  /*5b100*/  LDL.LU R23, [R1+0x4ac] ;  /* 0x0004ac0001177983 */ /* 0x000f280000300800 */
[----:B---3--:R-:W3:Y:S04]  /*5b110*/  LDL.LU R4, [R1+0x4b0] ;  /* 0x0004b00001047983 */ /* 0x008ee80000300800 */
[----:B------:R-:W3:Y:S01]  /*5b120*/  LDL.LU R5, [R1+0x4b4] ;  /* 0x0004b40001057983 */ /* 0x000ee20000300800 */
[----:B------:R-:W-:-:S03]  /*5b130*/  IMAD.MOV.U32 R30, RZ, RZ, R60 ;  /* 0x000000ffff1e7224 */ /* 0x000fc600078e003c */
[----:B------:R-:W3:Y:S01]  /*5b140*/  LDL.LU R6, [R1+0x4b8] ;  /* 0x0004b80001067983 */ /* 0x000ee20000300800 */
[----:B------:R-:W-:-:S03]  /*5b150*/  IMAD.MOV.U32 R31, RZ, RZ, R0 ;  /* 0x000000ffff1f7224 */ /* 0x000fc600078e0000 */
[----:B------:R-:W3:Y:S01]  /*5b160*/  LDL.LU R7, [R1+0x4bc] ;  /* 0x0004bc0001077983 */ /* 0x000ee20000300800 */
[----:B------:R-:W-:-:S03]  /*5b170*/  IMAD.MOV.U32 R60, RZ, RZ, R34 ;  /* 0x000000ffff3c7224 */ /* 0x000fc600078e0022 */
[----:B------:R-:W4:Y:S01]  /*5b180*/  LDL.LU R28, [R1+0x120] ;  /* 0x00012000011c7983 */ /* 0x000f220000300800 */
[----:B------:R-:W-:-:S03]  /*5b190*/  IMAD.MOV.U32 R0, RZ, RZ, R35 ;  /* 0x000000ffff007224 */ /* 0x000fc600078e0023 */
[----:B------:R-:W4:Y:S04]  /*5b1a0*/  LDL.LU R29, [R1+0x124] ;  /* 0x00012400011d7983 */ /* 0x000f280000300800 */
[----:B------:R-:W-:Y:S04]  /*5b1b0*/  STL.64 [R1+0xa40], R32 ;  /* 0x000a402001007387 */ /* 0x000fe80000100a00 */
[----:B------:R-:W2:Y:S04]  /*5b1c0*/  LDL.LU.64 R34, [R1+0x61e0] ;  /* 0x0061e00001227983 */ /* 0x000ea80000300a00 */
[----:B------:R-:W-:Y:S04]  /*5b1d0*/  STL [R1+0x5d94], R0 ;  /* 0x005d940001007387 */ /* 0x000fe80000100800 */
[----:B------:R-:W-:Y:S01]  /*5b1e0*/  STL [R1+0x5d90], R60 ;  /* 0x005d903c01007387 */ /* 0x000fe20000100800 */
[----:B--2---:R-:W-:-:S15]  /*5b1f0*/  HMMA.16816.F32.BF16 R36, R8, R34, R36 ;  /* 0x000000220824723c */ /* 0x004fde0000041824 */
[----:B------:R-:W-:-:S08]  /*5b200*/  NOP ;  /* 0x0000000000007918 */ /* 0x000fd00000000000 */
[----:B------:R0:W-:Y:S01]  /*5b210*/  STL.64 [R1+0xa30], R36 ;  /* 0x000a302401007387 */ /* 0x0001e20000100a00 */
[----:B------:R-:W-:Y:S02]  /*5b220*/  IMAD.MOV.U32 R45, RZ, RZ, R38 ;  /* 0x000000ffff2d7224 */ /* 0x000fe400078e0026 */
[----:B------:R-:W-:Y:S02]  /*5b230*/  IMAD.MOV.U32 R44, RZ, RZ, R39 ;  /* 0x000000ffff2c7224 */ /* 0x000fe400078e0027 */
[----:B------:R-:W2:Y:S04]  /*5b240*/  LDL.LU.64 R38, [R1+0x61d8] ;  /* 0x0061d80001267983 */ /* 0x000ea80000300a00 */
[----:B0-----:R-:W4:Y:S04]  /*5b250*/  LDL.LU.64 R36, [R1+0x61d0] ;  /* 0x0061d00001247983 */ /* 0x001f280000300a00 */
[----:B------:R0:W-:Y:S04]  /*5b260*/  STL.64 [R1+0x61b8], R34 ;  /* 0x0061b82201007387 */ /* 0x0001e80000100a00 */
[----:B------:R-:W4:Y:S04]  /*5b270*/  LDL.LU R32, [R1+0x140] ;  /* 0x0001400001207983 */ /* 0x000f280000300800 */
[----:B------:R-:W4:Y:S04]  /*5b280*/  LDL.LU R33, [R1+0x144] ;  /* 0x0001440001217983 */ /* 0x000f280000300800 */
[----:B0-----:R-:W4:Y:S04]  /*5b290*/  LDL.LU R34, [R1+0x148] ;  /* 0x0001480001227983 */ /* 0x001f280000300800 */
[----:B------:R-:W4:Y:S01]  /*5b2a0*/  LDL.LU R35, [R1+0x14c] ;  /* 0x00014c0001237983 */ /* 0x000f220000300800 */
[C---:B------:R-:W-:Y:S03]  /*5b2b0*/  HMMA.16816.F32.BF16 R16, R8.reuse, R46, R16 ;  /* 0x0000002e0810723c */ /* 0x040fe60000041810 */
[----:B------:R-:W-:Y:S03]  /*5b2c0*/  STL [R1+0x5de0], R45 ;  /* 0x005de02d01007387 */ /* 0x000fe60000100800 */
[C---:B---3--:R-:W-:Y:S06]  /*5b2d0*/  HMMA.16816.F32.BF16 R4, R8.reuse, R50, R4 ;  /* 0x000000320804723c */ /* 0x048fec0000041804 */
[C---:B--2---:R-:W-:Y:S06]  /*5b2e0*/  HMMA.16816.F32.BF16 R12, R8.reuse, R38, R12 ;  /* 0x00000026080c723c */ /* 0x044fec000004180c */
[----:B----4-:R-:W-:-:S15]  /*5b2f0*/  HMMA.16816.F32.BF16 R32, R8, R42, R32 ;  /* 0x0000002a0820723c */ /* 0x010fde0000041820 */
[----:B------:R-:W-:-:S03]  /*5b300*/  NOP ;  /* 0x0000000000007918 */ /* 0x000fc60000000000 */
[----:B------:R-:W-:Y:S01]  /*5b310*/  IMAD.MOV.U32 R0, RZ, RZ, R14 ;  /* 0x000000ffff007224 */ /* 0x000fe200078e000e */
[----:B------:R0:W-:Y:S01]  /*5b320*/  STL.64 [R1+0xa20], R12 ;  /* 0x000a200c01007387 */ /* 0x0001e20000100a00 */
[----:B------:R-:W-:-:S03]  /*5b330*/  IMAD.MOV.U32 R60, RZ, RZ, R15 ;  /* 0x000000ffff3c7224 */ /* 0x000fc600078e000f */
[----:B------:R-:W2:Y:S04]  /*5b340*/  LDL.LU.64 R14, [R1+0x61c8] ;  /* 0x0061c800010e7983 */ /* 0x000ea80000300a00 */
[----:B0-----:R-:W2:Y:S04]  /*5b350*/  LDL.LU.64 R12, [R1+0x61c0] ;  /* 0x0061c000010c7983 */ /* 0x001ea80000300a00 */
[----:B------:R-:W-:Y:S04]  /*5b360*/  STL.64 [R1+0x61b0], R38 ;  /* 0x0061b02601007387 */ /* 0x000fe80000100a00 */
[----:B------:R-:W-:Y:S04]  /*5b370*/  STL.64 [R1+0x61a8], R36 ;  /* 0x0061a82401007387 */ /* 0x000fe80000100a00 */
[----:B------:R-:W-:Y:S04]  /*5b380*/  STL [R1+0x5e44], R60 ;  /* 0x005e443c01007387 */ /* 0x000fe80000100800 */
[----:B------:R-:W-:Y:S04]  /*5b390*/  STL [R1+0x5e40], R0 ;  /* 0x005e400001007387 */ /* 0x000fe80000100800 */
[----:B------:R-:W-:Y:S04]  /*5b3a0*/  STL.64 [R1+0x61a0], R42 ;  /* 0x0061a02a01007387 */ /* 0x000fe80000100a00 */
[----:B------:R-:W-:Y:S04]  /*5b3b0*/  STL.64 [R1+0x6198], R40 ;  /* 0x0061982801007387 */ /* 0x000fe80000100a00 */
[----:B------:R-:W-:Y:S04]  /*5b3c0*/  STL.64 [R1+0xa10], R32 ;  /* 0x000a102001007387 */ /* 0x000fe80000100a00 */
[----:B------:R-:W-:Y:S04]  /*5b3d0*/  STL.64 [R1+0xa18], R34 ;  /* 0x000a182201007387 */ /* 0x000fe80000100a00 */
[----:B------:R-:W-:Y:S04]  /*5b3e0*/  STL.64 [R1+0x6190], R46 ;  /* 0x0061902e01007387 */ /* 0x000fe80000100a00 */
[----:B------:R-:W-:Y:S04]  /*5b3f0*/  STL [R1+0x6188], R44 ;  /* 0x0061882c01007387 */ /* 0x000fe80000100800 */
[----:B------:R-:W-:Y:S04]  /*5b400*/  STL.64 [R1+0xa00], R16 ;  /* 0x000a001001007387 */ /* 0x000fe80000100a00 */
[----:B------:R-:W-:Y:S04]  /*5b410*/  STL.64 [R1+0xa08], R18 ;  /* 0x000a081201007387 */ /* 0x000fe80000100a00 */
[----:B------:R-:W0:Y:S04]  /*5b420*/  LDSM.16.MT88.4 R16, [R25+UR5+0x2080] ;  /* 0x002080051910783b */ /* 0x000e280008004200 */
[----:B0-----:R-:W-:Y:S04]  /*5b430*/  STL.64 [R1+0x6138], R18 ;  /* 0x0061381201007387 */ /* 0x001fe80000100a00 */
[----:B------:R0:W-:Y:S04]  /*5b440*/  STL.64 [R1+0x6130], R16 ;  /* 0x0061301001007387 */ /* 0x0001e80000100a00 */
[----:B------:R-:W-:Y:S04]  /*5b450*/  STL.64 [R1+0x6180], R50 ;  /* 0x0061803201007387 */ /* 0x000fe80000100a00 */
[----:B------:R-:W-:Y:S01]  /*5b460*/  STL.64 [R1+0x9f0], R4 ;  /* 0x0009f00401007387 */ /* 0x000fe20000100a00 */
[C---:B0-----:R-:W-:Y:S03]  /*5b470*/  HMMA.16816.F32.BF16 R16, R8.reuse, R54, R20 ;  /* 0x000000360810723c */ /* 0x041fe60000041814 */
[----:B------:R0:W-:Y:S03]  /*5b480*/  STL.64 [R1+0x9f8], R6 ;  /* 0x0009f80601007387 */ /* 0x0001e60000100a00 */
[----:B0-----:R-:W-:Y:S01]  /*5b490*/  HMMA.16816.F32.BF16 R4, R8, R58, R28 ;  /* 0x0000003a0804723c */ /* 0x001fe2000004181c */
[----:B------:R-:W-:Y:S04]  /*5b4a0*/  STL.64 [R1+0x6178], R54 ;  /* 0x0061783601007387 */ /* 0x000fe80000100a00 */
[----:B------:R-:W0:-:S12]  /*5b4b0*/  LDSM.16.MT88.4 R8, [R25+UR5+0x2100] ;  /* 0x002100051908783b */ /* 0x000e180008004200 */
[----:B------:R-:W-:Y:S04]  /*5b4c0*/  STL.64 [R1+0x9e0], R16 ;  /* 0x0009e01001007387 */ /* 0x000fe80000100a00 */
[----:B------:R-:W-:Y:S04]  /*5b4d0*/  STL.64 [R1+0x9e8], R18 ;  /* 0x0009e81201007387 */ /* 0x000fe80000100a00 */
[----:B------:R-:W-:Y:S04]  /*5b4e0*/  STL.64 [R1+0x6170], R58 ;  /* 0x0061703a01007387 */ /* 0x000fe80000100a00 */
[----:B------:R-:W3:Y:S04]  /*5b4f0*/  LDL.LU R28, [R1+0x300] ;  /* 0x00030000011c7983 */ /* 0x000ee80000300800 */
[----:B------:R1:W-:Y:S04]  /*5b500*/  STL.64 [R1+0x320], R4 ;  /* 0x0003200401007387 */ /* 0x0003e80000100a00 */
[----:B------:R4:W-:Y:S04]  /*5b510*/  STL.64 [R1+0x328], R6 ;  /* 0x0003280601007387 */ /* 0x0009e80000100a00 */
[----:B------:R-:W3:Y:S04]  /*5b520*/  LDL.LU R29, [R1+0x304] ;  /* 0x00030400011d7983 */ /* 0x000ee80000300800 */
[----:B------:R-:W2:Y:S04]  /*5b530*/  LDL.LU R30, [R1+0x308] ;  /* 0x00030800011e7983 */ /* 0x000ea80000300800 */
[----:B------:R-:W2:Y:S04]  /*5b540*/  LDL.LU R31, [R1+0x30c] ;  /* 0x00030c00011f7983 */ /* 0x000ea80000300800 */
[----:B-1----:R-:W3:Y:S04]  /*5b550*/  LDL.LU R4, [R1+0xb0] ;  /* 0x0000b00001047983 */ /* 0x002ee80000300800 */
[----:B------:R-:W3:Y:S04]  /*5b560*/  LDL.LU R5, [R1+0xb4] ;  /* 0x0000b40001057983 */ /* 0x000ee80000300800 */
[----:B----4-:R-:W4:Y:S04]  /*5b570*/  LDL.LU R6, [R1+0xb8] ;  /* 0x0000b80001067983 */ /* 0x010f280000300800 */
        /* <DEDUP_REMOVED lines=29> */
[----:B--2---:R-:W-:Y:S04]  /*5b750*/  STL.64 [R1+0x6148], R30 ;  /* 0x0061481e01007387 */ /* 0x004fe80000100a00 */
[----:B---3--:R1:W-:Y:S04]  /*5b760*/  STL.64 [R1+0x6140], R28 ;  /* 0x0061401c01007387 */ /* 0x0083e80000100a00 */
[----:B-1----:R-:W2:Y:S04]  /*5b770*/  LDL.LU R28, [R1+0x600] ;  /* 0x00060000011c7983 */ /* 0x002ea80000300800 */
[----:B------:R-:W2:Y:S04]  /*5b780*/  LDL.LU R29, [R1+0x604] ;  /* 0x00060400011d7983 */ /* 0x000ea80000300800 */
[----:B------:R-:W3:Y:S04]  /*5b790*/  LDL.LU R30, [R1+0x608] ;  /* 0x00060800011e7983 */ /* 0x000ee80000300800 */
[----:B------:R-:W3:Y:S01]  /*5b7a0*/  LDL.LU R31, [R1+0x60c] ;  /* 0x00060c00011f7983 */ /* 0x000ee20000300800 */
[C---:B----4-:R-:W-:Y:S03]  /*5b7b0*/  HMMA.16816.F32.BF16 R32, R12.reuse, R26, R32 ;  /* 0x0000001a0c20723c */ /* 0x050fe60000041820 */
[----:B---3--:R-:W-:Y:S04]  /*5b7c0*/  STL.64 [R1+0x6158], R30 ;  /* 0x0061581e01007387 */ /* 0x008fe80000100a00 */
[----:B--2---:R1:W-:Y:S04]  /*5b7d0*/  STL.64 [R1+0x6150], R28 ;  /* 0x0061501c01007387 */ /* 0x0043e80000100a00 */
[----:B-1----:R-:W2:Y:S04]  /*5b7e0*/  LDL.LU R28, [R1+0x610] ;  /* 0x00061000011c7983 */ /* 0x002ea80000300800 */
        /* <DEDUP_REMOVED lines=10> */
[----:B------:R-:W4:Y:S04]  /*5b890*/  LDL.LU R23, [R1+0x5bc] ;  /* 0x0005bc0001177983 */ /* 0x000f280000300800 */
[----:B0-----:R-:W-:Y:S04]  /*5b8a0*/  STL.64 [R1+0x60e0], R10 ;  /* 0x0060e00a01007387 */ /* 0x001fe80000100a00 */
[----:B------:R0:W-:Y:S04]  /*5b8b0*/  STL.64 [R1+0x60d8], R8 ;  /* 0x0060d80801007387 */ /* 0x0001e80000100a00 */
[----:B0-----:R-:W4:Y:S04]  /*5b8c0*/  LDL.LU R8, [R1+0x5c0] ;  /* 0x0005c00001087983 */ /* 0x001f280000300800 */
[----:B------:R-:W4:Y:S04]  /*5b8d0*/  LDL.LU R9, [R1+0x5c4] ;  /* 0x0005c40001097983 */ /* 0x000f280000300800 */
[----:B------:R-:W4:Y:S04]  /*5b8e0*/  LDL.LU R10, [R1+0x5c8] ;  /* 0x0005c800010a7983 */ /* 0x000f280000300800 */
[----:B------:R-:W4:Y:S04]  /*5b8f0*/  LDL.LU R11, [R1+0x5cc] ;  /* 0x0005cc00010b7983 */ /* 0x000f280000300800 */
[----:B------:R-:W-:Y:S04]  /*5b900*/  STL.64 [R1+0x940], R32 ;  /* 0x0009402001007387 */ /* 0x000fe80000100a00 */
[----:B------:R0:W-:Y:S04]  /*5b910*/  STL.64 [R1+0x948], R34 ;  /* 0x0009482201007387 */ /* 0x0001e80000100a00 */
[----:B0-----:R-:W2:Y:S02]  /*5b920*/  LDL.LU.64 R34, [R1+0x61b8] ;  /* 0x0061b80001227983 */ /* 0x001ea40000300a00 */
[----:B--2---:R-:W-:-:S15]  /*5b930*/  HMMA.16816.F32.BF16 R36, R12, R34, R36 ;  /* 0x000000220c24723c */ /* 0x004fde0000041824 */
[----:B------:R-:W-:-:S08]  /*5b940*/  NOP ;  /* 0x0000000000007918 */ /* 0x000fd00000000000 */
[----:B------:R-:W-:Y:S04]  /*5b950*/  STL.64 [R1+0x930], R36 ;  /* 0x0009302401007387 */ /* 0x000fe80000100a00 */
[----:B------:R0:W-:Y:S04]  /*5b960*/  STL.64 [R1+0x938], R38 ;  /* 0x0009382601007387 */ /* 0x0001e80000100a00 */
[----:B0-----:R-:W2:Y:S04]  /*5b970*/  LDL.LU.64 R38, [R1+0x61b0] ;  /* 0x0061b00001267983 */ /* 0x001ea80000300a00 */
[----:B------:R-:W4:Y:S01]  /*5b980*/  LDL.LU.64 R36, [R1+0x61a8] ;  /* 0x0061a80001247983 */ /* 0x000f220000300a00 */
        /* <DEDUP_REMOVED lines=11> */
[----:B------:R-:W4:Y:S01]  /*5ba40*/  LDL.LU R44, [R1+0x6188] ;  /* 0x00618800012c7983 */ /* 0x000f220000300800 */
[----:B--2---:R-:W-:-:S15]  /*5ba50*/  HMMA.16816.F32.BF16 R48, R12, R46, R48 ;  /* 0x0000002e0c30723c */ /* 0x004fde0000041830 */
[----:B------:R-:W-:-:S08]  /*5ba60*/  NOP ;  /* 0x0000000000007918 */ /* 0x000fd00000000000 */
[----:B------:R-:W-:Y:S04]  /*5ba70*/  STL.64 [R1+0x900], R48 ;  /* 0x0009003001007387 */ /* 0x000fe80000100a00 */
[----:B------:R0:W-:Y:S04]  /*5ba80*/  STL.64 [R1+0x908], R50 ;  /* 0x0009083201007387 */ /* 0x0001e80000100a00 */
[----:B0-----:R-:W2:Y:S02]  /*5ba90*/  LDL.LU.64 R50, [R1+0x6180] ;  /* 0x0061800001327983 */ /* 0x001ea40000300a00 */
        /* <DEDUP_REMOVED lines=10> */
[----:B--2---:R-:W-:Y:S02]  /*5bb40*/  HMMA.16816.F32.BF16 R12, R12, R58, R4 ;  /* 0x0000003a0c0c723c */ /* 0x004fe40000041804 */
[----:B------:R-:W2:Y:S04]  /*5bb50*/  LDL.LU.64 R6, [R1+0x6168] ;  /* 0x0061680001067983 */ /* 0x000ea80000300a00 */
[----:B------:R-:W2:-:S15]  /*5bb60*/  LDL.LU.64 R4, [R1+0x6160] ;  /* 0x0061600001047983 */ /* 0x000e9e0000300a00 */
[----:B------:R-:W-:-:S02]  /*5bb70*/  NOP ;  /* 0x0000000000007918 */ /* 0x000fc40000000000 */
[----:B------:R-:W-:Y:S04]  /*5bb80*/  STL.64 [R1+0x310], R12 ;  /* 0x0003100c01007387 */ /* 0x000fe80000100a00 */
[----:B------:R-:W-:Y:S04]  /*5bb90*/  STL.64 [R1+0x318], R14 ;  /* 0x0003180e01007387 */ /* 0x000fe80000100a00 */
[----:B------:R-:W0:Y:S04]  /*5bba0*/  LDSM.16.MT88.4 R12, [R25+UR5+0x2180] ;  /* 0x00218005190c783b */ /* 0x000e280008004200 */
[----:B0-----:R-:W-:Y:S04]  /*5bbb0*/  STL.64 [R1+0x6070], R14 ;  /* 0x0060700e01007387 */ /* 0x001fe80000100a00 */
[----:B------:R0:W-:Y:S04]  /*5bbc0*/  STL.64 [R1+0x6068], R12 ;  /* 0x0060680c01007387 */ /* 0x0001e80000100a00 */
[----:B0-----:R-:W4:Y:S04]  /*5bbd0*/  LDL.LU R12, [R1+0x5d0] ;  /* 0x0005d000010c7983 */ /* 0x001f280000300800 */
[----:B------:R-:W4:Y:S04]  /*5bbe0*/  LDL.LU R13, [R1+0x5d4] ;  /* 0x0005d400010d7983 */ /* 0x000f280000300800 */
[----:B------:R-:W4:Y:S04]  /*5bbf0*/  LDL.LU R14, [R1+0x5d8] ;  /* 0x0005d800010e7983 */ /* 0x000f280000300800 */
[----:B------:R-:W4:Y:S01]  /*5bc00*/  LDL.LU R15, [R1+0x5dc] ;  /* 0x0005dc00010f7983 */ /* 0x000f220000300800 */
[----:B--2---:R-:W-:-:S15]  /*5bc10*/  HMMA.16816.F32.BF16 R28, R4, R26, R28 ;  /* 0x0000001a041c723c */ /* 0x004fde000004181c */
[----:B------:R-:W-:-:S08]  /*5bc20*/  NOP ;  /* 0x0000000000007918 */ /* 0x000fd00000000000 */
[----:B------:R-:W-:Y:S04]  /*5bc30*/  STL.64 [R1+0x410], R28 ;  /* 0x0004101c01007387 */ /* 0x000fe80000100a00 */
[----:B------:R0:W-:Y:S04]  /*5bc40*/  STL.64 [R1+0x418], R30 ;  /* 0x0004181e01007387 */ /* 0x0001e80000100a00 */
[----:B0-----:R-:W2:Y:S04]  /*5bc50*/  LDL.LU.64 R30, [R1+0x6158] ;  /* 0x00615800011e7983 */ /* 0x001ea80000300a00 */
[----:B------:R-:W2:Y:S02]  /*5bc60*/  LDL.LU.64 R28, [R1+0x6150] ;  /* 0x00615000011c7983 */ /* 0x000ea40000300a00 */
[----:B--2---:R-:W-:-:S15]  /*5bc70*/  HMMA.16816.F32.BF16 R28, R4, R34, R28 ;  /* 0x00000022041c723c */ /* 0x004fde000004181c */
[----:B------:R-:W-:-:S08]  /*5bc80*/  NOP ;  /* 0x0000000000007918 */ /* 0x000fd00000000000 */
[----:B------:R-:W-:Y:S04]  /*5bc90*/  STL.64 [R1+0x400], R28 ;  /* 0x0004001c01007387 */ /* 0x000fe80000100a00 */
[----:B------:R0:W-:Y:S04]  /*5bca0*/  STL.64 [R1+0x408], R30 ;  /* 0x0004081e01007387 */ /* 0x0001e80000100a00 */
[----:B0-----:R-:W2:Y:S04]  /*5bcb0*/  LDL.LU.64 R30, [R1+0x6148] ;  /* 0x00614800011e7983 */ /* 0x001ea80000300a00 */
[----:B------:R-:W2:Y:S04]  /*5bcc0*/  LDL.LU.64 R28, [R1+0x6140] ;  /* 0x00614000011c7983 */ /* 0x000ea80000300a00 */
[----:B------:R0:W-:Y:S04]  /*5bcd0*/  STL.64 [R1+0x6128], R34 ;  /* 0x0061282201007387 */ /* 0x0001e80000100a00 */
[----:B------:R-:W2:Y:S04]  /*5bce0*/  LDL.LU R32, [R1+0x5e0] ;  /* 0x0005e00001207983 */ /* 0x000ea80000300800 */
[----:B------:R-:W2:Y:S04]  /*5bcf0*/  LDL.LU R33, [R1+0x5e4] ;  /* 0x0005e40001217983 */ /* 0x000ea80000300800 */
[----:B0-----:R-:W2:Y:S04]  /*5bd00*/  LDL.LU R34, [R1+0x5e8] ;  /* 0x0005e80001227983 */ /* 0x001ea80000300800 */
[----:B------:R-:W2:Y:S01]  /*5bd10*/  LDL.LU R35, [R1+0x5ec] ;  /* 0x0005ec0001237983 */ /* 0x000ea20000300800 */
[C---:B---3--:R-:W-:Y:S06]  /*5bd20*/  HMMA.16816.F32.BF16 R16, R4.reuse, R38, R16 ;  /* 0x000000260410723c */ /* 0x048fec0000041810 */
[----:B----4-:R-:W-:-:S15]  /*5bd30*/  HMMA.16816.F32.BF16 R12, R4, R46, R12 ;  /* 0x0000002e040c723c */ /* 0x010fde000004180c */
[----:B------:R-:W-:-:S02]  /*5bd40*/  NOP ;  /* 0x0000000000007918 */ /* 0x000fc40000000000 */
[----:B------:R-:W-:Y:S04]  /*5bd50*/  STL.64 [R1+0x3f0], R16 ;  /* 0x0003f01001007387 */ /* 0x000fe80000100a00 */
[----:B------:R0:W-:Y:S04]  /*5bd60*/  STL.64 [R1+0x3f8], R18 ;  /* 0x0003f81201007387 */ /* 0x0001e80000100a00 */
[----:B0-----:R-:W3:Y:S04]  /*5bd70*/  LDL.LU.64 R18, [R1+0x6138] ;  /* 0x0061380001127983 */ /* 0x001ee80000300a00 */
[----:B------:R-:W3:Y:S04]  /*5bd80*/  LDL.LU.64 R16, [R1+0x6130] ;  /* 0x0061300001107983 */ /* 0x000ee80000300a00 */
[----:B------:R-:W-:Y:S04]  /*5bd90*/  STL.64 [R1+0x6120], R38 ;  /* 0x0061202601007387 */ /* 0x000fe80000100a00 */
[----:B------:R-:W-:Y:S04]  /*5bda0*/  STL.64 [R1+0x6118], R36 ;  /* 0x0061182401007387 */ /* 0x000fe80000100a00 */
[----:B------:R-:W-:Y:S01]  /*5bdb0*/  STL.64 [R1+0x6110], R42 ;  /* 0x0061102a01007387 */ /* 0x000fe20000100a00 */
[----:B--2---:R-:W-:-:S15]  /*5bdc0*/  HMMA.16816.F32.BF16 R32, R4, R42, R32 ;  /* 0x0000002a0420723c */ /* 0x004fde0000041820 */
[----:B------:R-:W-:-:S08]  /*5bdd0*/  NOP ;  /* 0x0000000000007918 */ /* 0x000fd00000000000 */
[----:B------:R-:W-:Y:S04]  /*5bde0*/  STL.64 [R1+0x3e0], R32 ;  /* 0x0003e02001007387 */ /* 0x000fe80000100a00 */
[----:B------:R-:W-:Y:S04]  /*5bdf0*/  STL.64 [R1+0x3e8], R34 ;  /* 0x0003e82201007387 */ /* 0x000fe80000100a00 */
[----:B------:R-:W-:Y:S04]  /*5be00*/  STL.64 [R1+0x6108], R40 ;  /* 0x0061082801007387 */ /* 0x000fe80000100a00 */
[----:B------:R-:W-:Y:S04]  /*5be10*/  STL.64 [R1+0xc80], R12 ;  /* 0x000c800c01007387 */ /* 0x000fe80000100a00 */
[----:B------:R0:W-:Y:S02]  /*5be20*/  STL.64 [R1+0xc88], R14 ;  /* 0x000c880e01007387 */ /* 0x0001e40000100a00 */
[C---:B0-----:R-:W-:Y:S06]  /*5be30*/  HMMA.16816.F32.BF16 R12, R4.reuse, R50, R8 ;  /* 0x00000032040c723c */ /* 0x041fec0000041808 */
[C---:B------:R-:W-:Y:S06]  /*5be40*/  HMMA.16816.F32.BF16 R8, R4.reuse, R54, R20 ;  /* 0x000000360408723c */ /* 0x040fec0000041814 */
[----:B------:R-:W-:Y:S01]  /*5be50*/  HMMA.16816.F32.BF16 R4, R4, R58, R28 ;  /* 0x0000003a0404723c */ /* 0x000fe2000004181c */
[----:B------:R-:W-:Y:S04]  /*5be60*/  STL.64 [R1+0x6100], R46 ;  /* 0x0061002e01007387 */ /* 0x000fe80000100a00 */
[----:B------:R-:W-:Y:S04]  /*5be70*/  STL [R1+0x60f8], R44 ;  /* 0x0060f82c01007387 */ /* 0x000fe80000100800 */
[----:B------:R-:W-:Y:S04]  /*5be80*/  STL.64 [R1+0x60f0], R50 ;  /* 0x0060f03201007387 */ /* 0x000fe80000100a00 */
[----:B------:R0:W-:Y:S04]  /*5be90*/  STL.64 [R1+0xc70], R12 ;  /* 0x000c700c01007387 */ /* 0x0001e80000100a00 */
[----:B------:R1:W-:Y:S04]  /*5bea0*/  STL.64 [R1+0xc78], R14 ;  /* 0x000c780e01007387 */ /* 0x0003e80000100a00 */
[----:B------:R-:W-:Y:S04]  /*5beb0*/  STL.64 [R1+0x60e8], R58 ;  /* 0x0060e83a01007387 */ /* 0x000fe80000100a00 */
[----:B------:R-:W-:Y:S04]  /*5bec0*/  STL.64 [R1+0xc60], R8 ;  /* 0x000c600801007387 */ /* 0x000fe80000100a00 */
[----:B------:R-:W-:Y:S04]  /*5bed0*/  STL.64 [R1+0xc68], R10 ;  /* 0x000c680a01007387 */ /* 0x000fe80000100a00 */
[----:B------:R-:W2:Y:S04]  /*5bee0*/  LDL.LU R28, [R1+0x70] ;  /* 0x00007000011c7983 */ /* 0x000ea80000300800 */
[----:B------:R-:W-:Y:S04]  /*5bef0*/  STL.64 [R1+0x810], R4 ;  /* 0x0008100401007387 */ /* 0x000fe80000100a00 */
[----:B------:R-:W-:Y:S04]  /*5bf00*/  STL.64 [R1+0x818], R6 ;  /* 0x0008180601007387 */ /* 0x000fe80000100a00 */
[----:B------:R-:W2:Y:S04]  /*5bf10*/  LDL.LU R29, [R1+0x74] ;  /* 0x00007400011d7983 */ /* 0x000ea80000300800 */
[----:B------:R-:W4:Y:S04]  /*5bf20*/  LDL.LU R30, [R1+0x78] ;  /* 0x00007800011e7983 */ /* 0x000f280000300800 */
[----:B------:R-:W4:Y:S04]  /*5bf30*/  LDL.LU R31, [R1+0x7c] ;  /* 0x00007c00011f7983 */ /* 0x000f280000300800 */
[----:B----4-:R-:W-:Y:S04]  /*5bf40*/  STL.64 [R1+0x6080], R30 ;  /* 0x0060801e01007387 */ /* 0x010fe80000100a00 */
[----:B--2---:R-:W-:Y:S04]  /*5bf50*/  STL.64 [R1+0x6078], R28 ;  /* 0x0060781c01007387 */ /* 0x004fe80000100a00 */
[----:B0-----:R-:W2:Y:S04]  /*5bf60*/  LDL.LU R12, [R1+0xc0] ;  /* 0x0000c000010c7983 */ /* 0x001ea80000300800 */
[----:B------:R-:W2:Y:S04]  /*5bf70*/  LDL.LU R13, [R1+0xc4] ;  /* 0x0000c400010d7983 */ /* 0x000ea80000300800 */
[----:B-1----:R-:W4:Y:S04]  /*5bf80*/  LDL.LU R14, [R1+0xc8] ;  /* 0x0000c800010e7983 */ /* 0x002f280000300800 */
[----:B------:R-:W4:Y:S04]  /*5bf90*/  LDL.LU R15, [R1+0xcc] ;  /* 0x0000cc00010f7983 */ /* 0x000f280000300800 */
[----:B------:R-:W3:Y:S04]  /*5bfa0*/  LDL.LU R20, [R1+0xd0] ;  /* 0x0000d00001147983 */ /* 0x000ee80000300800 */
[----:B------:R-:W3:Y:S04]  /*5bfb0*/  LDL.LU R21, [R1+0xd4] ;  /* 0x0000d40001157983 */ /* 0x000ee80000300800 */
[----:B------:R-:W2:Y:S04]  /*5bfc0*/  LDL.LU R22, [R1+0xd8] ;  /* 0x0000d80001167983 */ /* 0x000ea80000300800 */
[----:B------:R-:W2:Y:S04]  /*5bfd0*/  LDL.LU R23, [R1+0xdc] ;  /* 0x0000dc0001177983 */ /* 0x000ea80000300800 */
[----:B--2---:R-:W-:Y:S04]  /*5bfe0*/  STL.64 [R1+0x60a0], R22 ;  /* 0x0060a01601007387 */ /* 0x004fe80000100a00 */
[----:B---3--:R0:W-:Y:S04]  /*5bff0*/  STL.64 [R1+0x6098], R20 ;  /* 0x0060981401007387 */ /* 0x0081e80000100a00 */
[----:B0-----:R-:W2:Y:S04]  /*5c000*/  LDL.LU R20, [R1+0xe0] ;  /* 0x0000e00001147983 */ /* 0x001ea80000300800 */
[----:B------:R-:W2:Y:S04]  /*5c010*/  LDL.LU R21, [R1+0xe4] ;  /* 0x0000e40001157983 */ /* 0x000ea80000300800 */
[----:B------:R-:W3:Y:S04]  /*5c020*/  LDL.LU R22, [R1+0xe8] ;  /* 0x0000e80001167983 */ /* 0x000ee80000300800 */
[----:B------:R-:W3:Y:S01]  /*5c030*/  LDL.LU R23, [R1+0xec] ;  /* 0x0000ec0001177983 */ /* 0x000ee20000300800 */
[----:B------:R-:W0:Y:S01]  /*5c040*/  S2R R25, SR_TID.X ;  /* 0x0000000000197919 */ /* 0x000e220000002100 */
[----:B------:R-:W1:Y:S02]  /*5c050*/  S2R R24, SR_TID.X ;  /* 0x0000000000187919 */ /* 0x000e640000002100 */
[----:B---3--:R-:W-:Y:S04]  /*5c060*/  STL.64 [R1+0x60b0], R22 ;  /* 0x0060b01601007387 */ /* 0x008fe80000100a00 */
[----:B--2---:R2:W-:Y:S04]  /*5c070*/  STL.64 [R1+0x60a8], R20 ;  /* 0x0060a81401007387 */ /* 0x0045e80000100a00 */
[----:B--2---:R-:W2:Y:S04]  /*5c080*/  LDL.LU R20, [R1+0xf0] ;  /* 0x0000f00001147983 */ /* 0x004ea80000300800 */
[----:B------:R-:W2:Y:S04]  /*5c090*/  LDL.LU R21, [R1+0xf4] ;  /* 0x0000f40001157983 */ /* 0x000ea80000300800 */
[----:B------:R-:W3:Y:S04]  /*5c0a0*/  LDL.LU R22, [R1+0xf8] ;  /* 0x0000f80001167983 */ /* 0x000ee80000300800 */
[----:B------:R-:W3:Y:S01]  /*5c0b0*/  LDL.LU R23, [R1+0xfc] ;  /* 0x0000fc0001177983 */ /* 0x000ee20000300800 */
[----:B0-----:R-:W-:Y:S01]  /*5c0c0*/  LOP3.LUT R25, R25, 0x7, RZ, 0xc0, !PT ;  /* 0x0000000719197812 */ /* 0x001fe200078ec0ff */
[----:B-1----:R-:W-:-:S04]  /*5c0d0*/  IMAD.SHL.U32 R33, R24, 0x2, RZ ;  /* 0x0000000218217824 */ /* 0x002fc800078e00ff */
[----:B------:R-:W-:-:S05]  /*5c0e0*/  IMAD R25, R25, 0x210, RZ ;  /* 0x0000021019197824 */ /* 0x000fca00078e02ff */
[----:B------:R-:W-:Y:S01]  /*5c0f0*/  LOP3.LUT R25, R25, 0x10, R33, 0x78, !PT ;  /* 0x0000001019197812 */ /* 0x000fe200078e7821 */
[----:B------:R-:W-:Y:S01]  /*5c100*/  IMAD.SHL.U32 R24, R24, 0x100, RZ ;  /* 0x0000010018187824 */ /* 0x000fe200078e00ff */
[----:B---3--:R-:W-:Y:S04]  /*5c110*/  STL.64 [R1+0x60c0], R22 ;  /* 0x0060c01601007387 */ /* 0x008fe80000100a00 */
[----:B--2---:R0:W-:Y:S04]  /*5c120*/  STL.64 [R1+0x60b8], R20 ;  /* 0x0060b81401007387 */ /* 0x0041e80000100a00 */
[----:B0-----:R-:W2:Y:S04]  /*5c130*/  LDL.LU R20, [R1+0x100] ;  /* 0x0001000001147983 */ /* 0x001ea80000300800 */
[----:B------:R-:W2:Y:S04]  /*5c140*/  LDL.LU R21, [R1+0x104] ;  /* 0x0001040001157983 */ /* 0x000ea80000300800 */
[----:B------:R-:W3:Y:S04]  /*5c150*/  LDL.LU R22, [R1+0x108] ;  /* 0x0001080001167983 */ /* 0x000ee80000300800 */
[----:B------:R-:W3:Y:S04]  /*5c160*/  LDL.LU R23, [R1+0x10c] ;  /* 0x00010c0001177983 */ /* 0x000ee80000300800 */
        /* <DEDUP_REMOVED lines=20> */
[----:B------:R-:W-:-:S03]  /*5c2b0*/  LOP3.LUT R25, R25, 0x1000, R24, 0xf8, !PT ;  /* 0x0000100019197812 */ /* 0x000fc600078ef818 */
[----:B------:R-:W4:Y:S01]  /*5c2c0*/  LDL.LU R44, [R1+0x520] ;  /* 0x00052000012c7983 */ /* 0x000f220000300800 */
[----:B------:R-:W-:-:S03]  /*5c2d0*/  LOP3.LUT R25, R25, 0x40, RZ, 0x3c, !PT ;  /* 0x0000004019197812 */ /* 0x000fc600078e3cff */
[----:B------:R-:W4:Y:S04]  /*5c2e0*/  LDL.LU R45, [R1+0x524] ;  /* 0x00052400012d7983 */ /* 0x000f280000300800 */
[----:B------:R-:W0:Y:S04]  /*5c2f0*/  LDSM.16.MT88.4 R4, [R25+UR5+0x2000] ;  /* 0x002000051904783b */ /* 0x000e280008004200 */
[----:B------:R-:W4:Y:S04]  /*5c300*/  LDL.LU R46, [R1+0x528] ;  /* 0x00052800012e7983 */ /* 0x000f280000300800 */
[----:B------:R-:W4:Y:S04]  /*5c310*/  LDL.LU R47, [R1+0x52c] ;  /* 0x00052c00012f7983 */ /* 0x000f280000300800 */
[----:B------:R-:W4:Y:S04]  /*5c320*/  LDL.LU R8, [R1+0x1d0] ;  /* 0x0001d00001087983 */ /* 0x000f280000300800 */
[----:B------:R-:W4:Y:S04]  /*5c330*/  LDL.LU R9, [R1+0x1d4] ;  /* 0x0001d40001097983 */ /* 0x000f280000300800 */
[----:B------:R-:W4:Y:S04]  /*5c340*/  LDL.LU R10, [R1+0x1d8] ;  /* 0x0001d800010a7983 */ /* 0x000f280000300800 */
[----:B------:R-:W4:Y:S04]  /*5c350*/  LDL.LU R11, [R1+0x1dc] ;  /* 0x0001dc00010b7983 */ /* 0x000f280000300800 */
[----:B---3--:R-:W-:Y:S04]  /*5c360*/  STL.64 [R1+0x60d0], R22 ;  /* 0x0060d01601007387 */ /* 0x008fe80000100a00 */
[----:B--2---:R1:W-:Y:S04]  /*5c370*/  STL.64 [R1+0x60c8], R20 ;  /* 0x0060c81401007387 */ /* 0x0043e80000100a00 */
[----:B-1----:R-:W2:Y:S04]  /*5c380*/  LDL.LU R20, [R1+0x110] ;  /* 0x0001100001147983 */ /* 0x002ea80000300800 */
[----:B------:R-:W2:Y:S04]  /*5c390*/  LDL.LU R21, [R1+0x114] ;  /* 0x0001140001157983 */ /* 0x000ea80000300800 */
[----:B------:R-:W2:Y:S04]  /*5c3a0*/  LDL.LU R22, [R1+0x118] ;  /* 0x0001180001167983 */ /* 0x000ea80000300800 */
[----:B------:R-:W2:Y:S04]  /*5c3b0*/  LDL.LU R23, [R1+0x11c] ;  /* 0x00011c0001177983 */ /* 0x000ea80000300800 */
[----:B----4-:R-:W-:Y:S04]  /*5c3c0*/  STL.64 [R1+0x6090], R14 ;  /* 0x0060900e01007387 */ /* 0x010fe80000100a00 */
[----:B------:R1:W-:Y:S04]  /*5c3d0*/  STL.64 [R1+0x6088], R12 ;  /* 0x0060880c01007387 */ /* 0x0003e80000100a00 */
[----:B------:R-:W3:Y:S04]  /*5c3e0*/  LDL.LU R28, [R1+0x480] ;  /* 0x00048000011c7983 */ /* 0x000ee80000300800 */
[----:B------:R-:W3:Y:S04]  /*5c3f0*/  LDL.LU R29, [R1+0x484] ;  /* 0x00048400011d7983 */ /* 0x000ee80000300800 */
[----:B------:R-:W3:Y:S04]  /*5c400*/  LDL.LU R30, [R1+0x488] ;  /* 0x00048800011e7983 */ /* 0x000ee80000300800 */
[----:B------:R-:W3:Y:S04]  /*5c410*/  LDL.LU R31, [R1+0x48c] ;  /* 0x00048c00011f7983 */ /* 0x000ee80000300800 */
[----:B-1----:R-:W4:Y:S04]  /*5c420*/  LDL.LU R12, [R1+0x490] ;  /* 0x00049000010c7983 */ /* 0x002f280000300800 */
[----:B------:R-:W4:Y:S04]  /*5c430*/  LDL.LU R13, [R1+0x494] ;  /* 0x00049400010d7983 */ /* 0x000f280000300800 */
[----:B------:R-:W4:Y:S04]  /*5c440*/  LDL.LU R14, [R1+0x498] ;  /* 0x00049800010e7983 */ /* 0x000f280000300800 */
[----:B------:R-:W4:Y:S01]  /*5c450*/  LDL.LU R15, [R1+0x49c] ;  /* 0x00049c00010f7983 */ /* 0x000f220000300800 */
[C---:B------:R-:W-:Y:S03]  /*5c460*/  HMMA.16816.F32.BF16 R32, R16.reuse, R26, R32 ;  /* 0x0000001a1020723c */ /* 0x040fe60000041820 */
[----:B0-----:R-:W-:Y:S04]  /*5c470*/  STL.64 [R1+0x6060], R6 ;  /* 0x0060600601007387 */ /* 0x001fe80000100a00 */
[----:B------:R0:W-:Y:S04]  /*5c480*/  STL.64 [R1+0x6058], R4 ;  /* 0x0060580401007387 */ /* 0x0001e80000100a00 */
[----:B0-----:R-:W2:Y:S04]  /*5c490*/  LDL.LU R4, [R1+0x500] ;  /* 0x0005000001047983 */ /* 0x001ea80000300800 */
[----:B------:R-:W2:Y:S04]  /*5c4a0*/  LDL.LU R5, [R1+0x504] ;  /* 0x0005040001057983 */ /* 0x000ea80000300800 */
[----:B------:R-:W2:Y:S04]  /*5c4b0*/  LDL.LU R6, [R1+0x508] ;  /* 0x0005080001067983 */ /* 0x000ea80000300800 */
[----:B------:R-:W2:Y:S04]  /*5c4c0*/  LDL.LU R7, [R1+0x50c] ;  /* 0x00050c0001077983 */ /* 0x000ea80000300800 */
[----:B------:R-:W-:Y:S04]  /*5c4d0*/  STL.64 [R1+0x7d0], R32 ;  /* 0x0007d02001007387 */ /* 0x000fe80000100a00 */
[----:B------:R0:W-:Y:S04]  /*5c4e0*/  STL.64 [R1+0x7d8], R34 ;  /* 0x0007d82201007387 */ /* 0x0001e80000100a00 */
[----:B0-----:R-:W3:Y:S02]  /*5c4f0*/  LDL.LU.64 R34, [R1+0x6128] ;  /* 0x0061280001227983 */ /* 0x001ee40000300a00 */
[----:B---3--:R-:W-:-:S15]  /*5c500*/  HMMA.16816.F32.BF16 R36, R16, R34, R36 ;  /* 0x000000221024723c */ /* 0x008fde0000041824 */
[----:B------:R-:W-:-:S08]  /*5c510*/  NOP ;  /* 0x0000000000007918 */ /* 0x000fd00000000000 */
[----:B------:R-:W-:Y:S04]  /*5c520*/  STL.64 [R1+0x610], R36 ;  /* 0x0006102401007387 */ /* 0x000fe80000100a00 */
[----:B------:R0:W-:Y:S04]  /*5c530*/  STL.64 [R1+0x618], R38 ;  /* 0x0006182601007387 */ /* 0x0001e80000100a00 */
[----:B0-----:R-:W3:Y:S04]  /*5c540*/  LDL.LU.64 R38, [R1+0x6120] ;  /* 0x0061200001267983 */ /* 0x001ee80000300a00 */
[----:B------:R-:W4:Y:S01]  /*5c550*/  LDL.LU.64 R36, [R1+0x6118] ;  /* 0x0061180001247983 */ /* 0x000f220000300a00 */
        /* <DEDUP_REMOVED lines=11> */
[----:B------:R-:W4:Y:S01]  /*5c610*/  LDL.LU R44, [R1+0x60f8] ;  /* 0x0060f800012c7983 */ /* 0x000f220000300800 */
[----:B---3--:R-:W-:-:S15]  /*5c620*/  HMMA.16816.F32.BF16 R48, R16, R46, R48 ;  /* 0x0000002e1030723c */ /* 0x008fde0000041830 */
[----:B------:R-:W-:-:S08]  /*5c630*/  NOP ;  /* 0x0000000000007918 */ /* 0x000fd00000000000 */
[----:B------:R-:W-:Y:S04]  /*5c640*/  STL.64 [R1+0xb50], R48 ;  /* 0x000b503001007387 */ /* 0x000fe80000100a00 */
[----:B------:R0:W-:Y:S04]  /*5c650*/  STL.64 [R1+0xb58], R50 ;  /* 0x000b583201007387 */ /* 0x0001e80000100a00 */
[----:B0-----:R-:W2:Y:S01]  /*5c660*/  LDL.LU.64 R50, [R1+0x60f0] ;  /* 0x0060f00001327983 */ /* 0x001ea20000300a00 */
[C---:B------:R-:W-:Y:S06]  /*5c670*/  HMMA.16816.F32.BF16 R56, R16.reuse, R54, R56 ;  /* 0x000000361038723c */ /* 0x040fec0000041838 */
[----:B--2---:R-:W-:-:S15]  /*5c680*/  HMMA.16816.F32.BF16 R4, R16, R50, R4 ;  /* 0x000000321004723c */ /* 0x004fde0000041804 */
[----:B------:R-:W-:-:S08]  /*5c690*/  NOP ;  /* 0x0000000000007918 */ /* 0x000fd00000000000 */
[----:B------:R0:W-:Y:S04]  /*5c6a0*/  STL.64 [R1+0xb30], R4 ;  /* 0x000b300401007387 */ /* 0x0001e80000100a00 */
[----:B------:R1:W-:Y:S04]  /*5c6b0*/  STL.64 [R1+0xb38], R6 ;  /* 0x000b380601007387 */ /* 0x0003e80000100a00 */
[----:B0-----:R-:W2:Y:S04]  /*5c6c0*/  LDL.LU R4, [R1+0x60] ;  /* 0x0000600001047983 */ /* 0x001ea80000300800 */
[----:B------:R-:W2:Y:S04]  /*5c6d0*/  LDL.LU R5, [R1+0x64] ;  /* 0x0000640001057983 */ /* 0x000ea80000300800 */
[----:B-1----:R-:W2:Y:S04]  /*5c6e0*/  LDL.LU R6, [R1+0x68] ;  /* 0x0000680001067983 */ /* 0x002ea80000300800 */
[----:B------:R-:W2:Y:S04]  /*5c6f0*/  LDL.LU R7, [R1+0x6c] ;  /* 0x00006c0001077983 */ /* 0x000ea80000300800 */
[----:B------:R-:W-:Y:S04]  /*5c700*/  STL.64 [R1+0xb20], R56 ;  /* 0x000b203801007387 */ /* 0x000fe80000100a00 */
[----:B------:R0:W-:Y:S04]  /*5c710*/  STL.64 [R1+0xb28], R58 ;  /* 0x000b283a01007387 */ /* 0x0001e80000100a00 */
[----:B0-----:R-:W3:Y:S02]  /*5c720*/  LDL.LU.64 R58, [R1+0x60e8] ;  /* 0x0060e800013a7983 */ /* 0x001ee40000300a00 */
[----:B---3--:R-:W-:Y:S02]  /*5c730*/  HMMA.16816.F32.BF16 R16, R16, R58, R8 ;  /* 0x0000003a1010723c */ /* 0x008fe40000041808 */
[----:B------:R-:W3:Y:S04]  /*5c740*/  LDL.LU.64 R10, [R1+0x60e0] ;  /* 0x0060e000010a7983 */ /* 0x000ee80000300a00 */
[----:B------:R-:W3:-:S15]  /*5c750*/  LDL.LU.64 R8, [R1+0x60d8] ;  /* 0x0060d80001087983 */ /* 0x000ede0000300a00 */
[----:B------:R-:W-:-:S02]  /*5c760*/  NOP ;  /* 0x0000000000007918 */ /* 0x000fc40000000000 */
[----:B------:R0:W-:Y:S04]  /*5c770*/  STL.64 [R1+0x5f0], R16 ;  /* 0x0005f01001007387 */ /* 0x0001e80000100a00 */
[----:B------:R1:W-:Y:S04]  /*5c780*/  STL.64 [R1+0x5f8], R18 ;  /* 0x0005f81201007387 */ /* 0x0003e80000100a00 */
[----:B0-----:R-:W2:Y:S04]  /*5c790*/  LDL.LU R16, [R1+0x80] ;  /* 0x0000800001107983 */ /* 0x001ea80000300800 */
[----:B------:R-:W2:Y:S04]  /*5c7a0*/  LDL.LU R17, [R1+0x84] ;  /* 0x0000840001117983 */ /* 0x000ea80000300800 */
[----:B-1----:R-:W2:Y:S04]  /*5c7b0*/  LDL.LU R18, [R1+0x88] ;  /* 0x0000880001127983 */ /* 0x002ea80000300800 */
[----:B------:R-:W2:Y:S01]  /*5c7c0*/  LDL.LU R19, [R1+0x8c] ;  /* 0x00008c0001137983 */ /* 0x000ea20000300800 */
        /* <DEDUP_REMOVED lines=23> */
[----:B------:R-:W3:Y:S01]  /*5c940*/  LDL.LU.64 R20, [R1+0x6098] ;  /* 0x0060980001147983 */ /* 0x000ee20000300a00 */
[C---:B----4-:R-:W-:Y:S06]  /*5c950*/  HMMA.16816.F32.BF16 R12, R8.reuse, R50, R12 ;  /* 0x00000032080c723c */ /* 0x050fec000004180c */
[----:B---3--:R-:W-:-:S15]  /*5c960*/  HMMA.16816.F32.BF16 R20, R8, R46, R20 ;  /* 0x0000002e0814723c */ /* 0x008fde0000041814 */
[----:B------:R-:W-:-:S08]  /*5c970*/  NOP ;  /* 0x0000000000007918 */ /* 0x000fd00000000000 */
[----:B------:R-:W-:Y:S04]  /*5c980*/  STL.64 [R1+0x4b0], R20 ;  /* 0x0004b01401007387 */ /* 0x000fe80000100a00 */
[----:B------:R-:W-:Y:S04]  /*5c990*/  STL.64 [R1+0x4b8], R22 ;  /* 0x0004b81601007387 */ /* 0x000fe80000100a00 */
[----:B------:R-:W0:Y:S04]  /*5c9a0*/  LDSM.16.MT88.4 R20, [R25+UR5+0x2080] ;  /* 0x002080051914783b */ /* 0x000e280008004200 */
[----:B0-----:R-:W-:Y:S04]  /*5c9b0*/  STL.64 [R1+0x6028], R22 ;  /* 0x0060281601007387 */ /* 0x001fe80000100a00 */
[----:B------:R0:W-:Y:S04]  /*5c9c0*/  STL.64 [R1+0x6020], R20 ;  /* 0x0060201401007387 */ /* 0x0001e80000100a00 */
[----:B0-----:R-:W3:Y:S04]  /*5c9d0*/  LDL.LU R20, [R1+0x90] ;  /* 0x0000900001147983 */ /* 0x001ee80000300800 */
[----:B------:R-:W3:Y:S04]  /*5c9e0*/  LDL.LU R21, [R1+0x94] ;  /* 0x0000940001157983 */ /* 0x000ee80000300800 */
[----:B------:R-:W3:Y:S04]  /*5c9f0*/  LDL.LU R22, [R1+0x98] ;  /* 0x0000980001167983 */ /* 0x000ee80000300800 */
[----:B------:R-:W3:Y:S04]  /*5ca00*/  LDL.LU R23, [R1+0x9c] ;  /* 0x00009c0001177983 */ /* 0x000ee80000300800 */
        /* <DEDUP_REMOVED lines=8> */
[----:B0-----:R-:W2:Y:S04]  /*5ca90*/  LDL.LU.64 R30, [R1+0x6080] ;  /* 0x00608000011e7983 */ /* 0x001ea80000300a00 */
[----:B------:R-:W2:Y:S01]  /*5caa0*/  LDL.LU.64 R28, [R1+0x6078] ;  /* 0x00607800011c7983 */ /* 0x000ea20000300a00 */
[----:B----4-:R-:W-:Y:S03]  /*5cab0*/  HMMA.16816.F32.BF16 R8, R8, R58, R12 ;  /* 0x0000003a0808723c */ /* 0x010fe6000004180c */
[----:B------:R-:W3:Y:S04]  /*5cac0*/  LDL.LU.64 R14, [R1+0x6070] ;  /* 0x00607000010e7983 */ /* 0x000ee80000300a00 */
[----:B------:R-:W3:-:S15]  /*5cad0*/  LDL.LU.64 R12, [R1+0x6068] ;  /* 0x00606800010c7983 */ /* 0x000ede0000300a00 */
[----:B------:R-:W-:-:S01]  /*5cae0*/  NOP ;  /* 0x0000000000007918 */ /* 0x000fc20000000000 */
[----:B------:R0:W-:Y:S04]  /*5caf0*/  STL.64 [R1+0x490], R8 ;  /* 0x0004900801007387 */ /* 0x0001e80000100a00 */
[----:B------:R1:W-:Y:S04]  /*5cb00*/  STL.64 [R1+0x498], R10 ;  /* 0x0004980a01007387 */ /* 0x0003e80000100a00 */
[----:B0-----:R-:W4:Y:S04]  /*5cb10*/  LDL.LU R8, [R1+0xa0] ;  /* 0x0000a00001087983 */ /* 0x001f280000300800 */
[----:B------:R-:W4:Y:S04]  /*5cb20*/  LDL.LU R9, [R1+0xa4] ;  /* 0x0000a40001097983 */ /* 0x000f280000300800 */
[----:B-1----:R-:W4:Y:S04]  /*5cb30*/  LDL.LU R10, [R1+0xa8] ;  /* 0x0000a800010a7983 */ /* 0x002f280000300800 */
[----:B------:R-:W4:Y:S04]  /*5cb40*/  LDL.LU R11, [R1+0xac] ;  /* 0x0000ac00010b7983 */ /* 0x000f280000300800 */
[----:B------:R-:W-:Y:S01]  /*5cb50*/  STL.64 [R1+0x6050], R34 ;  /* 0x0060502201007387 */ /* 0x000fe20000100a00 */
[C---:B---3--:R-:W-:Y:S06]  /*5cb60*/  HMMA.16816.F32.BF16 R20, R12.reuse, R34, R20 ;  /* 0x000000220c14723c */ /* 0x048fec0000041814 */
[----:B----4-:R-:W-:-:S15]  /*5cb70*/  HMMA.16816.F32.BF16 R8, R12, R26, R8 ;  /* 0x0000001a0c08723c */ /* 0x010fde0000041808 */
[----:B------:R-:W-:-:S08]  /*5cb80*/  NOP ;  /* 0x0000000000007918 */ /* 0x000fd00000000000 */
[----:B------:R-:W-:Y:S04]  /*5cb90*/  STL.64 [R1+0x8f0], R8 ;  /* 0x0008f00801007387 */ /* 0x000fe80000100a00 */
[----:B------:R2:W-:Y:S02]  /*5cba0*/  STL.64 [R1+0x8f8], R10 ;  /* 0x0008f80a01007387 */ /* 0x0005e40000100a00 */
[C---:B--2---:R-:W-:Y:S02]  /*5cbb0*/  HMMA.16816.F32.BF16 R8, R12.reuse, R38, R16 ;  /* 0x000000260c08723c */ /* 0x044fe40000041810 */
[----:B------:R-:W-:Y:S04]  /*5cbc0*/  STL.64 [R1+0x8e0], R20 ;  /* 0x0008e01401007387 */ /* 0x000fe80000100a00 */
[----:B------:R-:W-:Y:S04]  /*5cbd0*/  STL.64 [R1+0x8e8], R22 ;  /* 0x0008e81601007387 */ /* 0x000fe80000100a00 */
[----:B------:R-:W-:Y:S04]  /*5cbe0*/  STL.64 [R1+0x6048], R38 ;  /* 0x0060482601007387 */ /* 0x000fe80000100a00 */
[----:B------:R-:W-:Y:S09]  /*5cbf0*/  STL.64 [R1+0x6040], R36 ;  /* 0x0060402401007387 */ /* 0x000ff20000100a00 */
[----:B------:R-:W-:Y:S04]  /*5cc00*/  STL.64 [R1+0x8d0], R8 ;  /* 0x0008d00801007387 */ /* 0x000fe80000100a00 */
[----:B------:R0:W-:Y:S02]  /*5cc10*/  STL.64 [R1+0x8d8], R10 ;  /* 0x0008d80a01007387 */ /* 0x0001e40000100a00 */
[C---:B0-----:R-:W-:Y:S02]  /*5cc20*/  HMMA.16816.F32.BF16 R8, R12.reuse, R42, R28 ;  /* 0x0000002a0c08723c */ /* 0x041fe4000004181c */
[----:B------:R-:W2:Y:S04]  /*5cc30*/  LDL.LU R28, [R1+0x3c0] ;  /* 0x0003c000011c7983 */ /* 0x000ea80000300800 */
[----:B------:R-:W-:-:S15]  /*5cc40*/  HMMA.16816.F32.BF16 R4, R12, R46, R4 ;  /* 0x0000002e0c04723c */ /* 0x000fde0000041804 */
[----:B------:R-:W-:-:S02]  /*5cc50*/  NOP ;  /* 0x0000000000007918 */ /* 0x000fc40000000000 */
[----:B------:R-:W-:Y:S04]  /*5cc60*/  STL.64 [R1+0x8c0], R8 ;  /* 0x0008c00801007387 */ /* 0x000fe80000100a00 */
[----:B------:R-:W-:Y:S04]  /*5cc70*/  STL.64 [R1+0x8c8], R10 ;  /* 0x0008c80a01007387 */ /* 0x000fe80000100a00 */
[----:B------:R-:W2:Y:S04]  /*5cc80*/  LDL.LU R29, [R1+0x3c4] ;  /* 0x0003c400011d7983 */ /* 0x000ea80000300800 */
[----:B------:R-:W2:Y:S04]  /*5cc90*/  LDL.LU R30, [R1+0x3c8] ;  /* 0x0003c800011e7983 */ /* 0x000ea80000300800 */
[----:B------:R-:W2:Y:S04]  /*5cca0*/  LDL.LU R31, [R1+0x3cc] ;  /* 0x0003cc00011f7983 */ /* 0x000ea80000300800 */
[----:B------:R-:W3:Y:S04]  /*5ccb0*/  LDL.LU R16, [R1+0x3d0] ;  /* 0x0003d00001107983 */ /* 0x000ee80000300800 */
[----:B------:R-:W3:Y:S04]  /*5ccc0*/  LDL.LU R17, [R1+0x3d4] ;  /* 0x0003d40001117983 */ /* 0x000ee80000300800 */
[----:B------:R-:W3:Y:S04]  /*5ccd0*/  LDL.LU R18, [R1+0x3d8] ;  /* 0x0003d80001127983 */ /* 0x000ee80000300800 */
[----:B------:R-:W3:Y:S04]  /*5cce0*/  LDL.LU R19, [R1+0x3dc] ;  /* 0x0003dc0001137983 */ /* 0x000ee80000300800 */
[----:B------:R-:W-:Y:S04]  /*5ccf0*/  STL.64 [R1+0x6038], R42 ;  /* 0x0060382a01007387 */ /* 0x000fe80000100a00 */
[----:B------:R-:W-:Y:S04]  /*5cd00*/  STL.64 [R1+0x6030], R40 ;  /* 0x0060302801007387 */ /* 0x000fe80000100a00 */
[----:B------:R0:W-:Y:S01]  /*5cd10*/  STL.64 [R1+0x8b8], R6 ;  /* 0x0008b80601007387 */ /* 0x0001e20000100a00 */
[----:B------:R-:W-:-:S03]  /*5cd20*/  IMAD.MOV.U32 R56, RZ, RZ, R4 ;  /* 0x000000ffff387224 */ /* 0x000fc600078e0004 */
[----:B------:R-:W4:Y:S01]  /*5cd30*/  LDL.LU R20, [R1+0x2c0] ;  /* 0x0002c00001147983 */ /* 0x000f220000300800 */
[----:B------:R-:W-:-:S03]  /*5cd40*/  IMAD.MOV.U32 R57, RZ, RZ, R5 ;  /* 0x000000ffff397224 */ /* 0x000fc600078e0005 */
[----:B------:R-:W4:Y:S04]  /*5cd50*/  LDL.LU R21, [R1+0x2c4] ;  /* 0x0002c40001157983 */ /* 0x000f280000300800 */
[----:B------:R-:W4:Y:S04]  /*5cd60*/  LDL.LU R22, [R1+0x2c8] ;  /* 0x0002c80001167983 */ /* 0x000f280000300800 */
[----:B------:R-:W4:Y:S04]  /*5cd70*/  LDL.LU R23, [R1+0x2cc] ;  /* 0x0002cc0001177983 */ /* 0x000f280000300800 */
[----:B------:R-:W4:Y:S04]  /*5cd80*/  LDL.LU R4, [R1+0x30] ;  /* 0x0000300001047983 */ /* 0x000f280000300800 */
[----:B------:R-:W4:Y:S04]  /*5cd90*/  LDL.LU R5, [R1+0x34] ;  /* 0x0000340001057983 */ /* 0x000f280000300800 */
[----:B0-----:R-:W4:Y:S04]  /*5cda0*/  LDL.LU R6, [R1+0x38] ;  /* 0x0000380001067983 */ /* 0x001f280000300800 */
        /* <DEDUP_REMOVED lines=14> */
[----:B------:R-:W-:Y:S04]  /*5ce90*/  STL [R1+0x5b9c], R57 ;  /* 0x005b9c3901007387 */ /* 0x000fe80000100800 */
[----:B------:R-:W-:Y:S04]  /*5cea0*/  STL [R1+0x5b98], R56 ;  /* 0x005b983801007387 */ /* 0x000fe80000100800 */
[----:B0-----:R-:W-:Y:S04]  /*5ceb0*/  STL.64 [R1+0x5fd8], R10 ;  /* 0x005fd80a01007387 */ /* 0x001fe80000100a00 */
[----:B------:R2:W-:Y:S02]  /*5cec0*/  STL.64 [R1+0x5fd0], R8 ;  /* 0x005fd00801007387 */ /* 0x0005e40000100a00 */
[C---:B--2---:R-:W-:Y:S06]  /*5ced0*/  HMMA.16816.F32.BF16 R8, R12.reuse, R54, R28 ;  /* 0x000000360c08723c */ /* 0x044fec000004181c */
[----:B---3--:R-:W-:-:S15]  /*5cee0*/  HMMA.16816.F32.BF16 R16, R12, R50, R16 ;  /* 0x000000320c10723c */ /* 0x008fde0000041810 */
[----:B------:R-:W-:-:S08]  /*5cef0*/  NOP ;  /* 0x0000000000007918 */ /* 0x000fd00000000000 */
[----:B------:R0:W-:Y:S04]  /*5cf00*/  STL.64 [R1+0x8a0], R16 ;  /* 0x0008a01001007387 */ /* 0x0001e80000100a00 */
[----:B------:R1:W-:Y:S04]  /*5cf10*/  STL.64 [R1+0x8a8], R18 ;  /* 0x0008a81201007387 */ /* 0x0003e80000100a00 */
[----:B0-----:R-:W2:Y:S04]  /*5cf20*/  LDL.LU R16, [R1+0x2a0] ;  /* 0x0002a00001107983 */ /* 0x001ea80000300800 */
        /* <DEDUP_REMOVED lines=8> */
[----:B------:R-:W2:Y:S01]  /*5cfb0*/  LDL.LU R31, [R1+0x4dc] ;  /* 0x0004dc00011f7983 */ /* 0x000ea20000300800 */
[----:B----4-:R-:W-:Y:S03]  /*5cfc0*/  HMMA.16816.F32.BF16 R12, R12, R58, R4 ;  /* 0x0000003a0c0c723c */ /* 0x010fe60000041804 */
[----:B0-----:R-:W4:Y:S04]  /*5cfd0*/  LDL.LU R8, [R1+0x4e0] ;  /* 0x0004e00001087983 */ /* 0x001f280000300800 */
[----:B------:R-:W4:Y:S04]  /*5cfe0*/  LDL.LU R9, [R1+0x4e4] ;  /* 0x0004e40001097983 */ /* 0x000f280000300800 */
[----:B---3--:R-:W4:Y:S04]  /*5cff0*/  LDL.LU R10, [R1+0x4e8] ;  /* 0x0004e800010a7983 */ /* 0x008f280000300800 */
[----:B------:R-:W4:Y:S04]  /*5d000*/  LDL.LU R11, [R1+0x4ec] ;  /* 0x0004ec00010b7983 */ /* 0x000f280000300800 */
[----:B------:R-:W3:Y:S04]  /*5d010*/  LDL.LU.64 R6, [R1+0x6060] ;  /* 0x0060600001067983 */ /* 0x000ee80000300a00 */
[----:B------:R-:W3:Y:S01]  /*5d020*/  LDL.LU.64 R4, [R1+0x6058] ;  /* 0x0060580001047983 */ /* 0x000ee20000300a00 */
[----:B------:R-:W-:-:S02]  /*5d030*/  IMAD.MOV.U32 R52, RZ, RZ, R12 ;  /* 0x000000ffff347224 */ /* 0x000fc400078e000c */
[----:B------:R-:W-:Y:S01]  /*5d040*/  IMAD.MOV.U32 R57, RZ, RZ, R14 ;  /* 0x000000ffff397224 */ /* 0x000fe200078e000e */
[----:B------:R-:W2:Y:S01]  /*5d050*/  LDL.LU R12, [R1+0x2b0] ;  /* 0x0002b000010c7983 */ /* 0x000ea20000300800 */
[----:B------:R-:W-:Y:S02]  /*5d060*/  IMAD.MOV.U32 R53, RZ, RZ, R13 ;  /* 0x000000ffff357224 */ /* 0x000fe400078e000d */
[----:B------:R-:W-:Y:S01]  /*5d070*/  IMAD.MOV.U32 R56, RZ, RZ, R15 ;  /* 0x000000ffff387224 */ /* 0x000fe200078e000f */
[----:B------:R-:W2:Y:S04]  /*5d080*/  LDL.LU R13, [R1+0x2b4] ;  /* 0x0002b400010d7983 */ /* 0x000ea80000300800 */
[----:B------:R-:W2:Y:S04]  /*5d090*/  LDL.LU R14, [R1+0x2b8] ;  /* 0x0002b800010e7983 */ /* 0x000ea80000300800 */
[----:B------:R-:W2:Y:S04]  /*5d0a0*/  LDL.LU R15, [R1+0x2bc] ;  /* 0x0002bc00010f7983 */ /* 0x000ea80000300800 */
[----:B------:R-:W-:Y:S04]  /*5d0b0*/  STL [R1+0x5e4c], R57 ;  /* 0x005e4c3901007387 */ /* 0x000fe80000100800 */
[----:B------:R-:W-:Y:S04]  /*5d0c0*/  STL [R1+0x5e48], R53 ;  /* 0x005e483501007387 */ /* 0x000fe80000100800 */
[----:B------:R-:W-:Y:S01]  /*5d0d0*/  STL [R1+0x5c38], R52 ;  /* 0x005c383401007387 */ /* 0x000fe20000100800 */
[----:B---3--:R-:W-:-:S15]  /*5d0e0*/  HMMA.16816.F32.BF16 R32, R4, R26, R32 ;  /* 0x0000001a0420723c */ /* 0x008fde0000041820 */
[----:B------:R-:W-:-:S08]  /*5d0f0*/  NOP ;  /* 0x0000000000007918 */ /* 0x000fd00000000000 */
        /* <DEDUP_REMOVED lines=15> */
[C---:B--2---:R-:W-:Y:S06]  /*5d1f0*/  HMMA.16816.F32.BF16 R12, R4.reuse, R46, R12 ;  /* 0x0000002e040c723c */ /* 0x044fec000004180c */
[----:B---3--:R-:W-:-:S15]  /*5d200*/  HMMA.16816.F32.BF16 R20, R4, R42, R20 ;  /* 0x0000002a0414723c */ /* 0x008fde0000041814 */
[----:B------:R-:W-:-:S08]  /*5d210*/  NOP ;  /* 0x0000000000007918 */ /* 0x000fd00000000000 */
[----:B------:R-:W-:Y:S04]  /*5d220*/  STL.64 [R1+0xc20], R20 ;  /* 0x000c201401007387 */ /* 0x000fe80000100a00 */
[----:B------:R0:W-:Y:S04]  /*5d230*/  STL.64 [R1+0xc28], R22 ;  /* 0x000c281601007387 */ /* 0x0001e80000100a00 */
[----:B0-----:R-:W2:Y:S04]  /*5d240*/  LDL.LU.64 R22, [R1+0x6028] ;  /* 0x0060280001167983 */ /* 0x001ea80000300a00 */
[----:B------:R-:W2:Y:S04]  /*5d250*/  LDL.LU.64 R20, [R1+0x6020] ;  /* 0x0060200001147983 */ /* 0x000ea80000300a00 */
[----:B------:R-:W-:Y:S04]  /*5d260*/  STL.64 [R1+0x6018], R42 ;  /* 0x0060182a01007387 */ /* 0x000fe80000100a00 */
[----:B----4-:R0:W-:Y:S04]  /*5d270*/  STL.64 [R1+0x6010], R40 ;  /* 0x0060102801007387 */ /* 0x0101e80000100a00 */
[----:B0-----:R-:W3:Y:S04]  /*5d280*/  LDL.LU R40, [R1+0x590] ;  /* 0x0005900001287983 */ /* 0x001ee80000300800 */
[----:B------:R-:W3:Y:S04]  /*5d290*/  LDL.LU R41, [R1+0x594] ;  /* 0x0005940001297983 */ /* 0x000ee80000300800 */
[----:B------:R-:W3:Y:S04]  /*5d2a0*/  LDL.LU R42, [R1+0x598] ;  /* 0x00059800012a7983 */ /* 0x000ee80000300800 */
[----:B------:R-:W3:Y:S04]  /*5d2b0*/  LDL.LU R43, [R1+0x59c] ;  /* 0x00059c00012b7983 */ /* 0x000ee80000300800 */
[----:B------:R-:W-:Y:S04]  /*5d2c0*/  STL.64 [R1+0x6008], R46 ;  /* 0x0060082e01007387 */ /* 0x000fe80000100a00 */
[----:B------:R0:W-:Y:S04]  /*5d2d0*/  STL [R1+0x6000], R44 ;  /* 0x0060002c01007387 */ /* 0x0001e80000100800 */
[----:B------:R-:W-:Y:S04]  /*5d2e0*/  STL.64 [R1+0xc10], R12 ;  /* 0x000c100c01007387 */ /* 0x000fe80000100a00 */
[----:B------:R-:W-:Y:S04]  /*5d2f0*/  STL.64 [R1+0xc18], R14 ;  /* 0x000c180e01007387 */ /* 0x000fe80000100a00 */
[----:B0-----:R-:W4:Y:S04]  /*5d300*/  LDL.LU R44, [R1+0x5a0] ;  /* 0x0005a000012c7983 */ /* 0x001f280000300800 */
[----:B------:R-:W4:Y:S04]  /*5d310*/  LDL.LU R45, [R1+0x5a4] ;  /* 0x0005a400012d7983 */ /* 0x000f280000300800 */
[----:B------:R-:W4:Y:S04]  /*5d320*/  LDL.LU R46, [R1+0x5a8] ;  /* 0x0005a800012e7983 */ /* 0x000f280000300800 */
[----:B------:R-:W4:Y:S04]  /*5d330*/  LDL.LU R47, [R1+0x5ac] ;  /* 0x0005ac00012f7983 */ /* 0x000f280000300800 */
[----:B------:R-:W0:Y:S04]  /*5d340*/  LDSM.16.MT88.4 R12, [R25+UR5+0x2180] ;  /* 0x00218005190c783b */ /* 0x000e280008004200 */
[----:B0-----:R-:W-:Y:S04]  /*5d350*/  STL.64 [R1+0x5f58], R14 ;  /* 0x005f580e01007387 */ /* 0x001fe80000100a00 */
[----:B------:R3:W-:Y:S04]  /*5d360*/  STL.64 [R1+0x5f50], R12 ;  /* 0x005f500c01007387 */ /* 0x0007e80000100a00 */
[----:B------:R-:W-:Y:S01]  /*5d370*/  STL.64 [R1+0x5ff8], R50 ;  /* 0x005ff83201007387 */ /* 0x000fe20000100a00 */
[----:B------:R-:W-:Y:S01]  /*5d380*/  IMAD.MOV.U32 R0, RZ, RZ, R27 ;  /* 0x000000ffff007224 */ /* 0x000fe200078e001b */
[----:B--2---:R-:W-:Y:S06]  /*5d390*/  HMMA.16816.F32.BF16 R8, R20, R26, R8 ;  /* 0x0000001a1408723c */ /* 0x004fec0000041808 */
[C---:B---3--:R-:W-:Y:S06]  /*5d3a0*/  HMMA.16816.F32.BF16 R12, R4.reuse, R54, R40 ;  /* 0x00000036040c723c */ /* 0x048fec0000041828 */
[C---:B----4-:R-:W-:Y:S06]  /*5d3b0*/  HMMA.16816.F32.BF16 R44, R4.reuse, R50, R44 ;  /* 0x00000032042c723c */ /* 0x050fec000004182c */
[----:B------:R-:W-:Y:S01]  /*5d3c0*/  HMMA.16816.F32.BF16 R4, R4, R58, R16 ;  /* 0x0000003a0404723c */ /* 0x000fe20000041810 */
[----:B------:R-:W0:-:S15]  /*5d3d0*/  LDSM.16.MT88.4 R16, [R2+UR5+0x2000] ;  /* 0x002000050210783b */ /* 0x000e1e0008004200 */
[----:B------:R-:W-:-:S01]  /*5d3e0*/  NOP ;  /* 0x0000000000007918 */ /* 0x000fc20000000000 */
[----:B------:R-:W-:Y:S04]  /*5d3f0*/  STL.64 [R1+0xc00], R44 ;  /* 0x000c002c01007387 */ /* 0x000fe80000100a00 */
[----:B------:R-:W-:Y:S04]  /*5d400*/  STL.64 [R1+0xc08], R46 ;  /* 0x000c082e01007387 */ /* 0x000fe80000100a00 */
[----:B------:R-:W-:Y:S04]  /*5d410*/  STL.64 [R1+0x5ff0], R54 ;  /* 0x005ff03601007387 */ /* 0x000fe80000100a00 */
[----:B------:R-:W-:Y:S04]  /*5d420*/  STL.64 [R1+0xbf0], R12 ;  /* 0x000bf00c01007387 */ /* 0x000fe80000100a00 */
[----:B------:R-:W-:Y:S04]  /*5d430*/  STL.64 [R1+0xbf8], R14 ;  /* 0x000bf80e01007387 */ /* 0x000fe80000100a00 */
[----:B------:R-:W-:Y:S04]  /*5d440*/  STL.64 [R1+0x5fe8], R58 ;  /* 0x005fe83a01007387 */ /* 0x000fe80000100a00 */
[----:B------:R-:W-:Y:S04]  /*5d450*/  STL [R1+0x5fe0], R56 ;  /* 0x005fe03801007387 */ /* 0x000fe80000100800 */
[----:B------:R1:W-:Y:S04]  /*5d460*/  STL.64 [R1+0x800], R4 ;  /* 0x0008000401007387 */ /* 0x0003e80000100a00 */
[----:B------:R-:W-:Y:S04]  /*5d470*/  STL.64 [R1+0x808], R6 ;  /* 0x0008080601007387 */ /* 0x000fe80000100a00 */
[----:B0-----:R-:W-:Y:S04]  /*5d480*/  STL.64 [R1+0x5f20], R18 ;  /* 0x005f201201007387 */ /* 0x001fe80000100a00 */
[----:B------:R-:W-:Y:S04]  /*5d490*/  STL.64 [R1+0x5f18], R16 ;  /* 0x005f181001007387 */ /* 0x000fe80000100a00 */
[----:B------:R-:W-:Y:S04]  /*5d4a0*/  STL.64 [R1+0xb10], R8 ;  /* 0x000b100801007387 */ /* 0x000fe80000100a00 */
[----:B------:R0:W-:Y:S01]  /*5d4b0*/  STL.64 [R1+0xb18], R10 ;  /* 0x000b180a01007387 */ /* 0x0001e20000100a00 */
[----:B-1----:R-:W-:-:S03]  /*5d4c0*/  IMAD.MOV.U32 R4, RZ, RZ, R26 ;  /* 0x000000ffff047224 */ /* 0x002fc600078e001a */
[----:B------:R-:W2:Y:S01]  /*5d4d0*/  LDL.LU R24, [R1+0x380] ;  /* 0x0003800001187983 */ /* 0x000ea20000300800 */
[----:B0-----:R-:W-:-:S15]  /*5d4e0*/  HMMA.16816.F32.BF16 R8, R20, R34, R28 ;  /* 0x000000221408723c */ /* 0x001fde000004181c */
[----:B------:R-:W-:-:S08]  /*5d4f0*/  NOP ;  /* 0x0000000000007918 */ /* 0x000fd00000000000 */
[----:B------:R-:W-:Y:S04]  /*5d500*/  STL.64 [R1+0xb00], R8 ;  /* 0x000b000801007387 */ /* 0x000fe80000100a00 */
[----:B------:R-:W-:Y:S04]  /*5d510*/  STL.64 [R1+0xb08], R10 ;  /* 0x000b080a01007387 */ /* 0x000fe80000100a00 */
[----:B------:R-:W2:Y:S04]  /*5d520*/  LDL.LU R25, [R1+0x384] ;  /* 0x0003840001197983 */ /* 0x000ea80000300800 */
[----:B------:R-:W3:Y:S04]  /*5d530*/  LDL.LU R26, [R1+0x388] ;  /* 0x00038800011a7983 */ /* 0x000ee80000300800 */
[----:B------:R-:W3:Y:S04]  /*5d540*/  LDL.LU R27, [R1+0x38c] ;  /* 0x00038c00011b7983 */ /* 0x000ee80000300800 */
[----:B---3--:R-:W-:Y:S04]  /*5d550*/  STL.64 [R1+0x5f68], R26 ;  /* 0x005f681a01007387 */ /* 0x008fe80000100a00 */
[----:B--2---:R0:W-:Y:S04]  /*5d560*/  STL.64 [R1+0x5f60], R24 ;  /* 0x005f601801007387 */ /* 0x0041e80000100a00 */
[----:B------:R-:W2:Y:S04]  /*5d570*/  LDL.LU R12, [R1+0x650] ;  /* 0x00065000010c7983 */ /* 0x000ea80000300800 */
[----:B------:R-:W2:Y:S04]  /*5d580*/  LDL.LU R13, [R1+0x654] ;  /* 0x00065400010d7983 */ /* 0x000ea80000300800 */
[----:B------:R-:W3:Y:S04]  /*5d590*/  LDL.LU R14, [R1+0x658] ;  /* 0x00065800010e7983 */ /* 0x000ee80000300800 */
[----:B------:R-:W3:Y:S04]  /*5d5a0*/  LDL.LU R15, [R1+0x65c] ;  /* 0x00065c00010f7983 */ /* 0x000ee80000300800 */
[----:B---3--:R-:W-:Y:S04]  /*5d5b0*/  STL.64 [R1+0x5f78], R14 ;  /* 0x005f780e01007387 */ /* 0x008fe80000100a00 */
[----:B--2---:R1:W-:Y:S04]  /*5d5c0*/  STL.64 [R1+0x5f70], R12 ;  /* 0x005f700c01007387 */ /* 0x0043e80000100a00 */
[----:B0-----:R-:W2:Y:S04]  /*5d5d0*/  LDL.LU R24, [R1+0x660] ;  /* 0x0006600001187983 */ /* 0x001ea80000300800 */
[----:B------:R-:W2:Y:S04]  /*5d5e0*/  LDL.LU R25, [R1+0x664] ;  /* 0x0006640001197983 */ /* 0x000ea80000300800 */
[----:B------:R-:W3:Y:S04]  /*5d5f0*/  LDL.LU R26, [R1+0x668] ;  /* 0x00066800011a7983 */ /* 0x000ee80000300800 */
[----:B------:R-:W3:Y:S04]  /*5d600*/  LDL.LU R27, [R1+0x66c] ;  /* 0x00066c00011b7983 */ /* 0x000ee80000300800 */
[----:B---3--:R-:W-:Y:S04]  /*5d610*/  STL.64 [R1+0x5f88], R26 ;  /* 0x005f881a01007387 */ /* 0x008fe80000100a00 */
[----:B--2---:R-:W-:Y:S04]  /*5d620*/  STL.64 [R1+0x5f80], R24 ;  /* 0x005f801801007387 */ /* 0x004fe80000100a00 */
[----:B-1----:R-:W2:Y:S04]  /*5d630*/  LDL.LU R12, [R1+0x670] ;  /* 0x00067000010c7983 */ /* 0x002ea80000300800 */
        /* <DEDUP_REMOVED lines=15> */
[----:B---3--:R0:W-:Y:S04]  /*5d730*/  STL.64 [R1+0x5fb8], R14 ;  /* 0x005fb80e01007387 */ /* 0x0081e80000100a00 */
[----:B--2---:R-:W-:Y:S04]  /*5d740*/  STL.64 [R1+0x5fb0], R12 ;  /* 0x005fb00c01007387 */ /* 0x004fe80000100a00 */
[----:B------:R-:W2:Y:S04]  /*5d750*/  LDL.LU R24, [R1+0x680] ;  /* 0x0006800001187983 */ /* 0x000ea80000300800 */
        /* <DEDUP_REMOVED lines=19> */
[----:B0-----:R-:W-:-:S03]  /*5d890*/  IMAD.MOV.U32 R14, RZ, RZ, R4 ;  /* 0x000000ffff0e7224 */ /* 0x001fc600078e0004 */
        /* <DEDUP_REMOVED lines=19> */
[----:B------:R-:W3:Y:S04]  /*5d9d0*/  LDL.LU R32, [R1+0x450] ;  /* 0x0004500001207983 */ /* 0x000ee80000300800 */
[----:B------:R-:W3:Y:S04]  /*5d9e0*/  LDL.LU R33, [R1+0x454] ;  /* 0x0004540001217983 */ /* 0x000ee80000300800 */
[----:B------:R-:W3:Y:S04]  /*5d9f0*/  LDL.LU R34, [R1+0x458] ;  /* 0x0004580001227983 */ /* 0x000ee80000300800 */
[----:B------:R-:W3:Y:S01]  /*5da00*/  LDL.LU R35, [R1+0x45c] ;  /* 0x00045c0001237983 */ /* 0x000ee20000300800 */
[C---:B----4-:R-:W-:Y:S03]  /*5da10*/  HMMA.16816.F32.BF16 R40, R20.reuse, R38, R40 ;  /* 0x000000261428723c */ /* 0x050fe60000041828 */
        /* <DEDUP_REMOVED lines=35> */
[----:B------:R-:W4:Y:S01]  /*5dc50*/  LDL.LU R56, [R1+0x5fe0] ;  /* 0x005fe00001387983 */ /* 0x000f220000300800 */
[----:B------:R-:W-:Y:S01]  /*5dc60*/  IMAD.MOV.U32 R15, RZ, RZ, R0 ;  /* 0x000000ffff0f7224 */ /* 0x000fe200078e0000 */
[----:B--2---:R-:W-:Y:S02]  /*5dc70*/  HMMA.16816.F32.BF16 R20, R20, R58, R8 ;  /* 0x0000003a1414723c */ /* 0x004fe40000041808 */
[----:B------:R-:W2:Y:S04]  /*5dc80*/  LDL.LU.64 R10, [R1+0x5fd8] ;  /* 0x005fd800010a7983 */ /* 0x000ea80000300a00 */
[----:B------:R-:W2:-:S15]  /*5dc90*/  LDL.LU.64 R8, [R1+0x5fd0] ;  /* 0x005fd00001087983 */ /* 0x000e9e0000300a00 */
[----:B------:R-:W-:-:S02]  /*5dca0*/  NOP ;  /* 0x0000000000007918 */ /* 0x000fc40000000000 */
[----:B------:R-:W-:Y:S04]  /*5dcb0*/  STL.64 [R1+0x5e0], R20 ;  /* 0x0005e01401007387 */ /* 0x000fe80000100a00 */
[----:B------:R0:W-:Y:S04]  /*5dcc0*/  STL.64 [R1+0x5e8], R22 ;  /* 0x0005e81601007387 */ /* 0x0001e80000100a00 */
[----:B0-----:R-:W3:Y:S01]  /*5dcd0*/  LDL.LU.64 R22, [R1+0x8] ;  /* 0x0000080001167983 */ /* 0x001ee20000300a00 */
[----:B--2---:R-:W-:Y:S03]  /*5dce0*/  HMMA.16816.F32.BF16 R12, R8, R14, R24 ;  /* 0x0000000e080c723c */ /* 0x004fe60000041818 */
[----:B------:R-:W2:Y:S04]  /*5dcf0*/  LDL.LU.64 R26, [R1+0x5fc8] ;  /* 0x005fc800011a7983 */ /* 0x000ea80000300a00 */
[----:B------:R-:W2:-:S15]  /*5dd00*/  LDL.LU.64 R24, [R1+0x5fc0] ;  /* 0x005fc00001187983 */ /* 0x000e9e0000300a00 */
[----:B------:R-:W-:-:S01]  /*5dd10*/  NOP ;  /* 0x0000000000007918 */ /* 0x000fc20000000000 */
[----:B------:R-:W-:Y:S04]  /*5dd20*/  STL.64 [R1+0x550], R12 ;  /* 0x0005500c01007387 */ /* 0x000fe80000100a00 */
[----:B------:R0:W-:Y:S04]  /*5dd30*/  STL.64 [R1+0x558], R14 ;  /* 0x0005580e01007387 */ /* 0x0001e80000100a00 */
[----:B0-----:R-:W3:Y:S04]  /*5dd40*/  LDL.LU.64 R14, [R1+0x5fb8] ;  /* 0x005fb800010e7983 */ /* 0x001ee80000300a00 */
[----:B------:R-:W3:Y:S02]  /*5dd50*/  LDL.LU.64 R12, [R1+0x5fb0] ;  /* 0x005fb000010c7983 */ /* 0x000ee40000300a00 */
[----:B---3--:R-:W-:-:S15]  /*5dd60*/  HMMA.16816.F32.BF16 R12, R8, R22, R12 ;  /* 0x00000016080c723c */ /* 0x008fde000004180c */
[----:B------:R-:W-:-:S08]  /*5dd70*/  NOP ;  /* 0x0000000000007918 */ /* 0x000fd00000000000 */
[----:B------:R-:W-:Y:S04]  /*5dd80*/  STL.64 [R1+0x580], R12 ;  /* 0x0005800c01007387 */ /* 0x000fe80000100a00 */
[----:B------:R-:W-:Y:S04]  /*5dd90*/  STL.64 [R1+0x588], R14 ;  /* 0x0005880e01007387 */ /* 0x000fe80000100a00 */
[----:B------:R-:W0:Y:S04]  /*5dda0*/  LDSM.16.MT88.4 R12, [R2+UR5+0x2100] ;  /* 0x00210005020c783b */ /* 0x000e280008004200 */
[----:B0-----:R-:W-:Y:S04]  /*5ddb0*/  STL.64 [R1+0x30], R12 ;  /* 0x0000300c01007387 */ /* 0x001fe80000100a00 */
        /* <DEDUP_REMOVED lines=9> */
[----:B--2---:R-:W-:-:S15]  /*5de50*/  HMMA.16816.F32.BF16 R24, R8, R42, R24 ;  /* 0x0000002a0818723c */ /* 0x004fde0000041818 */
[----:B------:R-:W-:-:S08]  /*5de60*/  NOP ;  /* 0x0000000000007918 */ /* 0x000fd00000000000 */
[----:B------:R-:W-:Y:S04]  /*5de70*/  STL.64 [R1+0x5d0], R24 ;  /* 0x0005d01801007387 */ /* 0x000fe80000100a00 */
        /* <DEDUP_REMOVED lines=15> */
[C---:B---3--:R-:W-:Y:S06]  /*5df70*/  HMMA.16816.F32.BF16 R12, R8.reuse, R54, R12 ;  /* 0x00000036080c723c */ /* 0x048fec000004180c */
[----:B------:R-:W-:-:S15]  /*5df80*/  HMMA.16816.F32.BF16 R8, R8, R58, R32 ;  /* 0x0000003a0808723c */ /* 0x000fde0000041820 */
[----:B------:R-:W-:-:S02]  /*5df90*/  NOP ;  /* 0x0000000000007918 */ /* 0x000fc40000000000 */
[----:B------:R-:W-:Y:S04]  /*5dfa0*/  STL.64 [R1+0x990], R12 ;  /* 0x0009900c01007387 */ /* 0x000fe80000100a00 */
[----:B------:R0:W-:Y:S04]  /*5dfb0*/  STL.64 [R1+0x998], R14 ;  /* 0x0009980e01007387 */ /* 0x0001e80000100a00 */
[----:B0-----:R-:W3:Y:S04]  /*5dfc0*/  LDL.LU.64 R14, [R1+0x5f58] ;  /* 0x005f5800010e7983 */ /* 0x001ee80000300a00 */
[----:B------:R-:W3:Y:S04]  /*5dfd0*/  LDL.LU.64 R12, [R1+0x5f50] ;  /* 0x005f5000010c7983 */ /* 0x000ee80000300a00 */
[----:B------:R0:W-:Y:S04]  /*5dfe0*/  STL.64 [R1+0x5f38], R54 ;  /* 0x005f383601007387 */ /* 0x0001e80000100a00 */
[----:B------:R-:W3:Y:S04]  /*5dff0*/  LDL.LU R52, [R1+0x3b0] ;  /* 0x0003b00001347983 */ /* 0x000ee80000300800 */
[----:B------:R-:W3:Y:S04]  /*5e000*/  LDL.LU R53, [R1+0x3b4] ;  /* 0x0003b40001357983 */ /* 0x000ee80000300800 */
[----:B0-----:R-:W3:Y:S04]  /*5e010*/  LDL.LU R54, [R1+0x3b8] ;  /* 0x0003b80001367983 */ /* 0x001ee80000300800 */
[----:B------:R-:W3:Y:S04]  /*5e020*/  LDL.LU R55, [R1+0x3bc] ;  /* 0x0003bc0001377983 */ /* 0x000ee80000300800 */
[----:B------:R-:W2:Y:S04]  /*5e030*/  LDL.LU.64 R34, [R1+0x5f48] ;  /* 0x005f480001227983 */ /* 0x000ea80000300a00 */
[----:B------:R-:W2:Y:S04]  /*5e040*/  LDL.LU.64 R32, [R1+0x5f40] ;  /* 0x005f400001207983 */ /* 0x000ea80000300a00 */
[----:B------:R-:W-:Y:S04]  /*5e050*/  STL.64 [R1+0x5f30], R58 ;  /* 0x005f303a01007387 */ /* 0x000fe80000100a00 */
[----:B----4-:R-:W-:Y:S04]  /*5e060*/  STL [R1+0x5f28], R56 ;  /* 0x005f283801007387 */ /* 0x010fe80000100800 */
[----:B------:R-:W-:Y:S04]  /*5e070*/  STL.64 [R1+0x600], R8 ;  /* 0x0006000801007387 */ /* 0x000fe80000100a00 */
[----:B------:R0:W-:Y:S04]  /*5e080*/  STL.64 [R1+0x608], R10 ;  /* 0x0006080a01007387 */ /* 0x0001e80000100a00 */
[----:B0-----:R-:W3:Y:S04]  /*5e090*/  LDL.LU.64 R10, [R1+0x18] ;  /* 0x00001800010a7983 */ /* 0x001ee80000300a00 */
[----:B------:R-:W-:Y:S01]  /*5e0a0*/  STL.64 [R1+0x5f10], R22 ;  /* 0x005f101601007387 */ /* 0x000fe20000100a00 */
[C---:B---3--:R-:W-:Y:S06]  /*5e0b0*/  HMMA.16816.F32.BF16 R56, R12.reuse, R10, R52 ;  /* 0x0000000a0c38723c */ /* 0x048fec0000041834 */
[C---:B------:R-:W-:Y:S06]  /*5e0c0*/  HMMA.16816.F32.BF16 R52, R12.reuse, R22, R4 ;  /* 0x000000160c34723c */ /* 0x040fec0000041804 */
[C---:B------:R-:W-:Y:S11]  /*5e0d0*/  HMMA.16816.F32.BF16 R4, R12.reuse, R38, R16 ;  /* 0x000000260c04723c */ /* 0x040ff60000041810 */
[----:B------:R-:W-:Y:S04]  /*5e0e0*/  STL.64 [R1+0x620], R56 ;  /* 0x0006203801007387 */ /* 0x000fe80000100a00 */
[----:B------:R-:W-:Y:S04]  /*5e0f0*/  STL.64 [R1+0x628], R58 ;  /* 0x0006283a01007387 */ /* 0x000fe80000100a00 */
[----:B------:R-:W-:Y:S04]  /*5e100*/  STL.64 [R1+0x630], R52 ;  /* 0x0006303401007387 */ /* 0x000fe80000100a00 */
[----:B------:R-:W-:Y:S04]  /*5e110*/  STL.64 [R1+0x638], R54 ;  /* 0x0006383601007387 */ /* 0x000fe80000100a00 */
[----:B------:R-:W-:Y:S04]  /*5e120*/  STL.64 [R1+0x5f08], R38 ;  /* 0x005f082601007387 */ /* 0x000fe80000100a00 */
[----:B------:R-:W-:Y:S04]  /*5e130*/  STL.64 [R1+0x5f00], R36 ;  /* 0x005f002401007387 */ /* 0x000fe80000100a00 */
[----:B------:R-:W-:Y:S04]  /*5e140*/  STL.64 [R1+0x640], R4 ;  /* 0x0006400401007387 */ /* 0x000fe80000100a00 */
[----:B------:R2:W-:Y:S02]  /*5e150*/  STL.64 [R1+0x648], R6 ;  /* 0x0006480601007387 */ /* 0x0005e40000100a00 */
[----:B--2---:R-:W-:Y:S06]  /*5e160*/  HMMA.16816.F32.BF16 R4, R12, R42, R24 ;  /* 0x0000002a0c04723c */ /* 0x004fec0000041818 */
[----:B------:R-:W-:Y:S04]  /*5e170*/  STL.64 [R1+0x5ef8], R42 ;  /* 0x005ef82a01007387 */ /* 0x000fe80000100a00 */
[----:B------:R-:W-:-:S13]  /*5e180*/  STL.64 [R1+0x5ef0], R40 ;  /* 0x005ef02801007387 */ /* 0x000fda0000100a00 */
[----:B------:R-:W-:Y:S04]  /*5e190*/  STL.64 [R1+0x650], R4 ;  /* 0x0006500401007387 */ /* 0x000fe80000100a00 */
[----:B------:R0:W-:Y:S02]  /*5e1a0*/  STL.64 [R1+0x658], R6 ;  /* 0x0006580601007387 */ /* 0x0001e40000100a00 */
[----:B0-----:R-:W-:Y:S06]  /*5e1b0*/  HMMA.16816.F32.BF16 R4, R12, R46, R28 ;  /* 0x0000002e0c04723c */ /* 0x001fec000004181c */
[----:B------:R-:W-:Y:S04]  /*5e1c0*/  STL.64 [R1+0x5ee8], R46 ;  /* 0x005ee82e01007387 */ /* 0x000fe80000100a00 */
[----:B------:R-:W-:-:S13]  /*5e1d0*/  STL [R1+0x5ee0], R44 ;  /* 0x005ee02c01007387 */ /* 0x000fda0000100800 */
[----:B------:R0:W-:Y:S04]  /*5e1e0*/  STL.64 [R1+0x660], R4 ;  /* 0x0006600401007387 */ /* 0x0001e80000100a00 */
[----:B------:R1:W-:Y:S04]  /*5e1f0*/  STL.64 [R1+0x668], R6 ;  /* 0x0006680601007387 */ /* 0x0003e80000100a00 */
[----:B------:R-:W2:Y:S04]  /*5e200*/  LDL.LU R24, [R1+0x1a0] ;  /* 0x0001a00001187983 */ /* 0x000ea80000300800 */
[----:B------:R-:W2:Y:S04]  /*5e210*/  LDL.LU R25, [R1+0x1a4] ;  /* 0x0001a40001197983 */ /* 0x000ea80000300800 */
[----:B------:R-:W3:Y:S04]  /*5e220*/  LDL.LU R26, [R1+0x1a8] ;  /* 0x0001a800011a7983 */ /* 0x000ee80000300800 */
[----:B------:R-:W3:Y:S04]  /*5e230*/  LDL.LU R27, [R1+0x1ac] ;  /* 0x0001ac00011b7983 */ /* 0x000ee80000300800 */
[----:B---3--:R-:W-:Y:S04]  /*5e240*/  STL.64 [R1+0x5e78], R26 ;  /* 0x005e781a01007387 */ /* 0x008fe80000100a00 */
[----:B--2---:R-:W-:Y:S04]  /*5e250*/  STL.64 [R1+0x5e70], R24 ;  /* 0x005e701801007387 */ /* 0x004fe80000100a00 */
[----:B0-----:R-:W2:Y:S04]  /*5e260*/  LDL.LU R4, [R1+0x230] ;  /* 0x0002300001047983 */ /* 0x001ea80000300800 */
[----:B------:R-:W2:Y:S04]  /*5e270*/  LDL.LU R5, [R1+0x234] ;  /* 0x0002340001057983 */ /* 0x000ea80000300800 */
[----:B-1----:R-:W3:Y:S04]  /*5e280*/  LDL.LU R6, [R1+0x238] ;  /* 0x0002380001067983 */ /* 0x002ee80000300800 */
[----:B------:R-:W3:Y:S04]  /*5e290*/  LDL.LU R7, [R1+0x23c] ;  /* 0x00023c0001077983 */ /* 0x000ee80000300800 */
        /* <DEDUP_REMOVED lines=34> */
[----:B------:R-:W-:-:S02]  /*5e4c0*/  IMAD.MOV.U32 R26, RZ, RZ, R33 ;  /* 0x000000ffff1a7224 */ /* 0x000fc400078e0021 */
[----:B------:R-:W-:Y:S02]  /*5e4d0*/  IMAD.MOV.U32 R27, RZ, RZ, R32 ;  /* 0x000000ffff1b7224 */ /* 0x000fe400078e0020 */
[----:B------:R-:W-:Y:S02]  /*5e4e0*/  IMAD.MOV.U32 R24, RZ, RZ, R35 ;  /* 0x000000ffff187224 */ /* 0x000fe400078e0023 */
[----:B------:R-:W-:Y:S01]  /*5e4f0*/  IMAD.MOV.U32 R25, RZ, RZ, R34 ;  /* 0x000000ffff197224 */ /* 0x000fe200078e0022 */
[----:B---3--:R-:W-:Y:S04]  /*5e500*/  STL.64 [R1+0x5ed8], R6 ;  /* 0x005ed80601007387 */ /* 0x008fe80000100a00 */
[----:B--2---:R0:W-:Y:S04]  /*5e510*/  STL.64 [R1+0x5ed0], R4 ;  /* 0x005ed00401007387 */ /* 0x0041e80000100a00 */
[----:B0-----:R-:W2:Y:S04]  /*5e520*/  LDL.LU R4, [R1+0x250] ;  /* 0x0002500001047983 */ /* 0x001ea80000300800 */
        /* <DEDUP_REMOVED lines=8> */
[----:B------:R0:W-:Y:S04]  /*5e5b0*/  STL.64 [R1+0x5e80], R24 ;  /* 0x005e801801007387 */ /* 0x0001e80000100a00 */
[----:B0-----:R-:W2:Y:S04]  /*5e5c0*/  LDL.LU R24, [R1+0x1c0] ;  /* 0x0001c00001187983 */ /* 0x001ea80000300800 */
[----:B------:R-:W2:Y:S04]  /*5e5d0*/  LDL.LU R25, [R1+0x1c4] ;  /* 0x0001c40001197983 */ /* 0x000ea80000300800 */
[----:B------:R-:W3:Y:S04]  /*5e5e0*/  LDL.LU R26, [R1+0x1c8] ;  /* 0x0001c800011a7983 */ /* 0x000ee80000300800 */
[----:B------:R-:W3:Y:S01]  /*5e5f0*/  LDL.LU R27, [R1+0x1cc] ;  /* 0x0001cc00011b7983 */ /* 0x000ee20000300800 */
[C---:B----4-:R-:W-:Y:S03]  /*5e600*/  HMMA.16816.F32.BF16 R52, R12.reuse, R50, R52 ;  /* 0x000000320c34723c */ /* 0x050fe60000041834 */
        /* <DEDUP_REMOVED lines=9> */
[----:B------:R-:W-:Y:S04]  /*5e6a0*/  STL.64 [R1+0x670], R52 ;  /* 0x0006703401007387 */ /* 0x000fe80000100a00 */
[----:B------:R0:W-:Y:S04]  /*5e6b0*/  STL.64 [R1+0x678], R54 ;  /* 0x0006783601007387 */ /* 0x0001e80000100a00 */
[----:B0-----:R-:W4:Y:S02]  /*5e6c0*/  LDL.LU.64 R54, [R1+0x5f38] ;  /* 0x005f380001367983 */ /* 0x001f240000300a00 */
[----:B----4-:R-:W-:-:S15]  /*5e6d0*/  HMMA.16816.F32.BF16 R56, R12, R54, R56 ;  /* 0x000000360c38723c */ /* 0x010fde0000041838 */
[----:B------:R-:W-:-:S08]  /*5e6e0*/  NOP ;  /* 0x0000000000007918 */ /* 0x000fd00000000000 */
[----:B------:R-:W-:Y:S04]  /*5e6f0*/  STL.64 [R1+0x690], R56 ;  /* 0x0006903801007387 */ /* 0x000fe80000100a00 */
[----:B------:R0:W-:Y:S04]  /*5e700*/  STL.64 [R1+0x698], R58 ;  /* 0x0006983a01007387 */ /* 0x0001e80000100a00 */
[----:B0-----:R-:W4:Y:S04]  /*5e710*/  LDL.LU.64 R58, [R1+0x5f30] ;  /* 0x005f3000013a7983 */ /* 0x001f280000300a00 */
[----:B------:R-:W3:Y:S01]  /*5e720*/  LDL.LU R56, [R1+0x5f28] ;  /* 0x005f280001387983 */ /* 0x000ee20000300800 */
[----:B----4-:R-:W-:Y:S03]  /*5e730*/  HMMA.16816.F32.BF16 R12, R12, R58, R16 ;  /* 0x0000003a0c0c723c */ /* 0x010fe60000041810 */
[----:B------:R-:W4:Y:S04]  /*5e740*/  LDL.LU.64 R18, [R1+0x5f20] ;  /* 0x005f200001127983 */ /* 0x000f280000300a00 */
[----:B------:R-:W4:-:S15]  /*5e750*/  LDL.LU.64 R16, [R1+0x5f18] ;  /* 0x005f180001107983 */ /* 0x000f1e0000300a00 */
[----:B------:R-:W-:-:S01]  /*5e760*/  NOP ;  /* 0x0000000000007918 */ /* 0x000fc20000000000 */
[----:B------:R0:W-:Y:S04]  /*5e770*/  STL.64 [R1+0x680], R12 ;  /* 0x0006800c01007387 */ /* 0x0001e80000100a00 */
[----:B------:R1:W-:Y:S04]  /*5e780*/  STL.64 [R1+0x688], R14 ;  /* 0x0006880e01007387 */ /* 0x0003e80000100a00 */
[----:B0-----:R-:W3:Y:S04]  /*5e790*/  LDL.LU.64 R12, [R1+0x30] ;  /* 0x00003000010c7983 */ /* 0x001ee80000300a00 */
[----:B-1----:R-:W3:Y:S01]  /*5e7a0*/  LDL.LU.64 R14, [R1+0x38] ;  /* 0x00003800010e7983 */ /* 0x002ee20000300a00 */
        /* <DEDUP_REMOVED lines=10> */
[----:B------:R-:W3:Y:S01]  /*5e850*/  LDL.LU.64 R36, [R1+0x5f00] ;  /* 0x005f000001247983 */ /* 0x000ee20000300a00 */
        /* <DEDUP_REMOVED lines=11> */
[----:B------:R-:W3:Y:S01]  /*5e910*/  LDL.LU R44, [R1+0x5ee0] ;  /* 0x005ee000012c7983 */ /* 0x000ee20000300800 */
[----:B----4-:R-:W-:-:S15]  /*5e920*/  HMMA.16816.F32.BF16 R4, R16, R46, R4 ;  /* 0x0000002e1004723c */ /* 0x010fde0000041804 */
[----:B------:R-:W-:-:S08]  /*5e930*/  NOP ;  /* 0x0000000000007918 */ /* 0x000fd00000000000 */
[----:B------:R-:W-:Y:S04]  /*5e940*/  STL.64 [R1+0x6a0], R4 ;  /* 0x0006a00401007387 */ /* 0x000fe80000100a00 */
[----:B------:R0:W-:Y:S04]  /*5e950*/  STL.64 [R1+0x6a8], R6 ;  /* 0x0006a80601007387 */ /* 0x0001e80000100a00 */
[----:B0-----:R-:W4:Y:S04]  /*5e960*/  LDL.LU.64 R6, [R1+0x5ed8] ;  /* 0x005ed80001067983 */ /* 0x001f280000300a00 */
[----:B------:R-:W4:Y:S01]  /*5e970*/  LDL.LU.64 R4, [R1+0x5ed0] ;  /* 0x005ed00001047983 */ /* 0x000f220000300a00 */
[----:B------:R-:W-:Y:S01]  /*5e980*/  IMAD.MOV.U32 R31, RZ, RZ, R61 ;  /* 0x000000ffff1f7224 */ /* 0x000fe200078e003d */
[----:B----4-:R-:W-:-:S15]  /*5e990*/  HMMA.16816.F32.BF16 R4, R16, R50, R4 ;  /* 0x000000321004723c */ /* 0x010fde0000041804 */
[----:B------:R-:W-:-:S08]  /*5e9a0*/  NOP ;  /* 0x0000000000007918 */ /* 0x000fd00000000000 */
[----:B------:R-:W-:Y:S01]  /*5e9b0*/  STL.64 [R1+0xbe0], R4 ;  /* 0x000be00401007387 */ /* 0x000fe20000100a00 */
[----:B------:R-:W-:-:S03]  /*5e9c0*/  IMAD.MOV.U32 R61, RZ, RZ, R7 ;  /* 0x000000ffff3d7224 */ /* 0x000fc600078e0007 */
[----:B------:R0:W-:Y:S04]  /*5e9d0*/  STL [R1+0xbe8], R6 ;  /* 0x000be80601007387 */ /* 0x0001e80000100800 */
[----:B0-----:R-:W4:Y:S04]  /*5e9e0*/  LDL.LU.64 R6, [R1+0x5ec8] ;  /* 0x005ec80001067983 */ /* 0x001f280000300a00 */
[----:B------:R-:W4:Y:S04]  /*5e9f0*/  LDL.LU.64 R4, [R1+0x5ec0] ;  /* 0x005ec00001047983 */ /* 0x000f280000300a00 */
[----:B------:R-:W-:Y:S01]  /*5ea00*/  STL [R1+0x5a70], R61 ;  /* 0x005a703d01007387 */ /* 0x000fe20000100800 */
[----:B----4-:R-:W-:-:S15]  /*5ea10*/  HMMA.16816.F32.BF16 R4, R16, R54, R4 ;  /* 0x000000361004723c */ /* 0x010fde0000041804 */
[----:B------:R-:W-:-:S08]  /*5ea20*/  NOP ;  /* 0x0000000000007918 */ /* 0x000fd00000000000 */
[----:B------:R-:W-:Y:S04]  /*5ea30*/  STL.64 [R1+0xbd0], R4 ;  /* 0x000bd00401007387 */ /* 0x000fe80000100a00 */
[----:B------:R0:W-:Y:S04]  /*5ea40*/  STL.64 [R1+0xbd8], R6 ;  /* 0x000bd80601007387 */ /* 0x0001e80000100a00 */
[----:B0-----:R-:W2:Y:S04]  /*5ea50*/  LDL.LU.64 R6, [R1+0x5eb8] ;  /* 0x005eb80001067983 */ /* 0x001ea80000300a00 */
[----:B------:R-:W2:Y:S01]  /*5ea60*/  LDL.LU.64 R4, [R1+0x5eb0] ;  /* 0x005eb00001047983 */ /* 0x000ea20000300a00 */
[----:B------:R-:W-:Y:S03]  /*5ea70*/  HMMA.16816.F32.BF16 R16, R16, R58, R32 ;  /* 0x0000003a1010723c */ /* 0x000fe60000041820 */
[----:B------:R-:W4:Y:S04]  /*5ea80*/  LDL.LU.64 R34, [R1+0x5ea8] ;  /* 0x005ea80001227983 */ /* 0x000f280000300a00 */
[----:B------:R-:W4:-:S15]  /*5ea90*/  LDL.LU.64 R32, [R1+0x5ea0] ;  /* 0x005ea00001207983 */ /* 0x000f1e0000300a00 */
[----:B------:R-:W-:-:S01]  /*5eaa0*/  NOP ;  /* 0x0000000000007918 */ /* 0x000fc20000000000 */
[----:B------:R0:W-:Y:S01]  /*5eab0*/  STL.64 [R1+0x7f0], R16 ;  /* 0x0007f01001007387 */ /* 0x0001e20000100a00 */
[----:B------:R-:W-:-:S03]  /*5eac0*/  IMAD.MOV.U32 R61, RZ, RZ, R18 ;  /* 0x000000ffff3d7224 */ /* 0x000fc600078e0012 */
[----:B------:R1:W-:Y:S04]  /*5ead0*/  STL [R1+0x7fc], R19 ;  /* 0x0007fc1301007387 */ /* 0x0003e80000100800 */
[----:B0-----:R-:W3:Y:S04]  /*5eae0*/  LDL.LU R16, [R1+0x180] ;  /* 0x0001800001107983 */ /* 0x001ee80000300800 */
[----:B------:R-:W3:Y:S04]  /*5eaf0*/  LDL.LU R17, [R1+0x184] ;  /* 0x0001840001117983 */ /* 0x000ee80000300800 */
[----:B------:R-:W3:Y:S04]  /*5eb00*/  LDL.LU R18, [R1+0x188] ;  /* 0x0001880001127983 */ /* 0x000ee80000300800 */
[----:B-1----:R-:W3:Y:S01]  /*5eb10*/  LDL.LU R19, [R1+0x18c] ;  /* 0x00018c0001137983 */ /* 0x002ee20000300800 */
[----:B--2---:R-:W-:-:S15]  /*5eb20*/  HMMA.16816.F32.BF16 R24, R4, R10, R24 ;  /* 0x0000000a0418723c */ /* 0x004fde0000041818 */
[----:B------:R-:W-:-:S08]  /*5eb30*/  NOP ;  /* 0x0000000000007918 */ /* 0x000fd00000000000 */
[----:B------:R-:W-:Y:S04]  /*5eb40*/  STL.64 [R1+0xab0], R24 ;  /* 0x000ab01801007387 */ /* 0x000fe80000100a00 */
[----:B------:R-:W-:Y:S04]  /*5eb50*/  STL.64 [R1+0xab8], R26 ;  /* 0x000ab81a01007387 */ /* 0x000fe80000100a00 */
[----:B------:R-:W0:Y:S01]  /*5eb60*/  LDSM.16.MT88.4 R24, [R2+UR5+0x2180] ;  /* 0x002180050218783b */ /* 0x000e220008004200 */
[----:B----4-:R-:W-:-:S15]  /*5eb70*/  HMMA.16816.F32.BF16 R32, R4, R22, R32 ;  /* 0x000000160420723c */ /* 0x010fde0000041820 */
[----:B------:R-:W-:-:S08]  /*5eb80*/  NOP ;  /* 0x0000000000007918 */ /* 0x000fd00000000000 */
[----:B------:R0:W-:Y:S04]  /*5eb90*/  STL.64 [R1+0xaa0], R32 ;  /* 0x000aa02001007387 */ /* 0x0001e80000100a00 */
[----:B------:R1:W-:Y:S01]  /*5eba0*/  STL.64 [R1+0xaa8], R34 ;  /* 0x000aa82201007387 */ /* 0x0003e20000100a00 */
[----:B0-----:R-:W-:Y:S02]  /*5ebb0*/  IMAD.MOV.U32 R32, RZ, RZ, R26 ;  /* 0x000000ffff207224 */ /* 0x001fe400078e001a */
[----:B------:R-:W-:Y:S02]  /*5ebc0*/  IMAD.MOV.U32 R2, RZ, RZ, R27 ;  /* 0x000000ffff027224 */ /* 0x000fe400078e001b */
[----:B-1----:R-:W-:Y:S01]  /*5ebd0*/  IMAD.MOV.U32 R34, RZ, RZ, R24 ;  /* 0x000000ffff227224 */ /* 0x002fe200078e0018 */
[----:B------:R-:W2:Y:S01]  /*5ebe0*/  LDL.LU.64 R26, [R1+0x5e98] ;  /* 0x005e9800011a7983 */ /* 0x000ea20000300a00 */
[----:B------:R-:W-:-:S03]  /*5ebf0*/  IMAD.MOV.U32 R33, RZ, RZ, R25 ;  /* 0x000000ffff217224 */ /* 0x000fc600078e0019 */
[----:B------:R-:W2:Y:S02]  /*5ec00*/  LDL.LU.64 R24, [R1+0x5e90] ;  /* 0x005e900001187983 */ /* 0x000ea40000300a00 */
        /* <DEDUP_REMOVED lines=19> */
[----:B------:R-:W-:Y:S04]  /*5ed40*/  STL.64 [R1+0xa60], R28 ;  /* 0x000a601c01007387 */ /* 0x000fe80000100a00 */
[----:B------:R0:W-:Y:S04]  /*5ed50*/  STL.64 [R1+0xa68], R30 ;  /* 0x000a681e01007387 */ /* 0x0001e80000100a00 */
[----:B0-----:R-:W3:Y:S04]  /*5ed60*/  LDL.LU.64 R30, [R1+0x5e58] ;  /* 0x005e5800011e7983 */ /* 0x001ee80000300a00 */
[----:B------:R-:W3:Y:S01]  /*5ed70*/  LDL.LU.64 R28, [R1+0x5e50] ;  /* 0x005e5000011c7983 */ /* 0x000ee20000300a00 */
[----:B------:R-:W-:-:S15]  /*5ed80*/  HMMA.16816.F32.BF16 R16, R4, R54, R16 ;  /* 0x000000360410723c */ /* 0x000fde0000041810 */
[----:B------:R-:W-:-:S08]  /*5ed90*/  NOP ;  /* 0x0000000000007918 */ /* 0x000fd00000000000 */
[----:B------:R0:W-:Y:S04]  /*5eda0*/  STL.64 [R1+0xa50], R16 ;  /* 0x000a501001007387 */ /* 0x0001e80000100a00 */
[----:B------:R1:W-:Y:S04]  /*5edb0*/  STL.64 [R1+0xa58], R18 ;  /* 0x000a581201007387 */ /* 0x0003e80000100a00 */
[----:B0-----:R-:W4:Y:S04]  /*5edc0*/  LDL.LU R16, [R1+0x6f0] ;  /* 0x0006f00001107983 */ /* 0x001f280000300800 */
[----:B------:R-:W4:Y:S04]  /*5edd0*/  LDL.LU R17, [R1+0x6f4] ;  /* 0x0006f40001117983 */ /* 0x000f280000300800 */
[----:B-1----:R-:W4:Y:S04]  /*5ede0*/  LDL.LU R18, [R1+0x6f8] ;  /* 0x0006f80001127983 */ /* 0x002f280000300800 */
[----:B------:R-:W4:Y:S01]  /*5edf0*/  LDL.LU R19, [R1+0x6fc] ;  /* 0x0006fc0001137983 */ /* 0x000f220000300800 */
[----:B------:R-:W0:Y:S01]  /*5ee00*/  S2R R49, SR_TID.X ;  /* 0x0000000000317919 */ /* 0x000e220000002100 */
[----:B------:R-:W1:Y:S01]  /*5ee10*/  S2R R48, SR_TID.X ;  /* 0x0000000000307919 */ /* 0x000e620000002100 */
[----:B---3--:R-:W-:-:S15]  /*5ee20*/  HMMA.16816.F32.BF16 R4, R4, R58, R28 ;  /* 0x0000003a0404723c */ /* 0x008fde000004181c */
[----:B------:R-:W-:-:S08]  /*5ee30*/  NOP ;  /* 0x0000000000007918 */ /* 0x000fd00000000000 */
[----:B------:R-:W-:Y:S04]  /*5ee40*/  STL.64 [R1+0x7c0], R4 ;  /* 0x0007c00401007387 */ /* 0x000fe80000100a00 */
[----:B------:R2:W-:Y:S02]  /*5ee50*/  STL.64 [R1+0x7c8], R6 ;  /* 0x0007c80601007387 */ /* 0x0005e40000100a00 */
[----:B--2---:R-:W-:-:S15]  /*5ee60*/  HMMA.16816.F32.BF16 R4, R12, R10, R24 ;  /* 0x0000000a0c04723c */ /* 0x004fde0000041818 */
[----:B------:R-:W-:-:S08]  /*5ee70*/  NOP ;  /* 0x0000000000007918 */ /* 0x000fd00000000000 */
[----:B------:R-:W-:Y:S04]  /*5ee80*/  STL.64 [R1+0x980], R4 ;  /* 0x0009800401007387 */ /* 0x000fe80000100a00 */
[----:B------:R-:W-:Y:S04]  /*5ee90*/  STL.64 [R1+0x988], R6 ;  /* 0x0009880601007387 */ /* 0x000fe80000100a00 */
[----:B------:R-:W2:Y:S04]  /*5eea0*/  LDL.LU R28, [R1+0x700] ;  /* 0x00070000011c7983 */ /* 0x000ea80000300800 */
[----:B------:R-:W2:Y:S04]  /*5eeb0*/  LDL.LU R29, [R1+0x704] ;  /* 0x00070400011d7983 */ /* 0x000ea80000300800 */
[----:B------:R-:W2:Y:S04]  /*5eec0*/  LDL.LU R30, [R1+0x708] ;  /* 0x00070800011e7983 */ /* 0x000ea80000300800 */
[----:B------:R-:W2:Y:S04]  /*5eed0*/  LDL.LU R31, [R1+0x70c] ;  /* 0x00070c00011f7983 */ /* 0x000ea80000300800 */
[----:B------:R-:W3:Y:S01]  /*5eee0*/  LDSM.16.MT88.4 R4, [R3+UR5+0x4000] ;  /* 0x004000050304783b */ /* 0x000ee20008004200 */
[----:B0-----:R-:W-:Y:S01]  /*5eef0*/  LOP3.LUT R49, R49, 0x7, RZ, 0xc0, !PT ;  /* 0x0000000731317812 */ /* 0x001fe200078ec0ff */
[----:B-1----:R-:W-:-:S04]  /*5ef00*/  IMAD.SHL.U32 R48, R48, 0x2, RZ ;  /* 0x0000000230307824 */ /* 0x002fc800078e00ff */
[----:B------:R-:W-:-:S05]  /*5ef10*/  IMAD R49, R49, 0x110, RZ ;  /* 0x0000011031317824 */ /* 0x000fca00078e02ff */
[----:B------:R-:W-:-:S04]  /*5ef20*/  LOP3.LUT R35, R49, 0x30, R48, 0x78, !PT ;  /* 0x0000003031237812 */ /* 0x000fc800078e7830 */
[----:B------:R-:W-:Y:S01]  /*5ef30*/  LOP3.LUT R35, R35, 0x40, RZ, 0x3c, !PT ;  /* 0x0000004023237812 */ /* 0x000fe200078e3cff */
[----:B------:R-:W-:Y:S02]  /*5ef40*/  IMAD.MOV.U32 R60, RZ, RZ, R10 ;  /* 0x000000ffff3c7224 */ /* 0x000fe400078e000a */
[----:B------:R-:W-:Y:S02]  /*5ef50*/  IMAD.MOV.U32 R0, RZ, RZ, R11 ;  /* 0x000000ffff007224 */ /* 0x000fe400078e000b */
[----:B------:R-:W-:Y:S01]  /*5ef60*/  LDSM.16.M88.4 R8, [R35+UR5+0x10800] ;  /* 0x010800052308783b */ /* 0x000fe20008000200 */
[----:B------:R-:W-:Y:S02]  /*5ef70*/  IMAD.MOV.U32 R25, RZ, RZ, R12 ;  /* 0x000000ffff197224 */ /* 0x000fe400078e000c */
[----:B------:R-:W-:Y:S02]  /*5ef80*/  IMAD.MOV.U32 R24, RZ, RZ, R13 ;  /* 0x000000ffff187224 */ /* 0x000fe400078e000d */
[----:B------:R-:W-:-:S02]  /*5ef90*/  IMAD.MOV.U32 R21, RZ, RZ, R14 ;  /* 0x000000ffff157224 */ /* 0x000fc400078e000e */
[----:B------:R-:W-:Y:S02]  /*5efa0*/  IMAD.MOV.U32 R20, RZ, RZ, R15 ;  /* 0x000000ffff147224 */ /* 0x000fe400078e000f */
[----:B------:R-:W-:Y:S01]  /*5efb0*/  LDSM.16.M88.4 R12, [R35+UR5+0x11000] ;  /* 0x01100005230c783b */ /* 0x000fe20008000200 */
[----:B---3--:R-:W-:Y:S02]  /*5efc0*/  IMAD.MOV.U32 R45, RZ, RZ, R4 ;  /* 0x000000ffff2d7224 */ /* 0x008fe400078e0004 */
[----:B------:R-:W-:Y:S02]  /*5efd0*/  IMAD.MOV.U32 R49, RZ, RZ, R5 ;  /* 0x000000ffff317224 */ /* 0x000fe400078e0005 */
[----:B------:R-:W-:Y:S02]  /*5efe0*/  IMAD.MOV.U32 R48, RZ, RZ, R6 ;  /* 0x000000ffff307224 */ /* 0x000fe400078e0006 */
[----:B------:R-:W-:Y:S02]  /*5eff0*/  IMAD.MOV.U32 R52, RZ, RZ, R7 ;  /* 0x000000ffff347224 */ /* 0x000fe400078e0007 */
[----:B------:R-:W0:Y:S01]  /*5f000*/  LDSM.16.M88.4 R4, [R35+UR5+0x10000] ;  /* 0x010000052304783b */ /* 0x000e220008000200 */
[----:B------:R-:W-:-:S02]  /*5f010*/  IMAD.MOV.U32 R57, RZ, RZ, R22 ;  /* 0x000000ffff397224 */ /* 0x000fc400078e0016 */
[----:B------:R-:W-:Y:S01]  /*5f020*/  IMAD.MOV.U32 R53, RZ, RZ, R23 ;  /* 0x000000ffff357224 */ /* 0x000fe200078e0017 */
[----:B0-----:R-:W-:Y:S04]  /*5f030*/  STL [R1+0x594c], R6 ;  /* 0x00594c0601007387 */ /* 0x001fe80000100800 */
[----:B------:R-:W-:Y:S04]  /*5f040*/  STL [R1+0x5948], R7 ;  /* 0x0059480701007387 */ /* 0x000fe80000100800 */
[----:B------:R-:W-:Y:S04]  /*5f050*/  STL.64 [R1+0x5da8], R4 ;  /* 0x005da80401007387 */ /* 0x000fe80000100a00 */
[----:B------:R-:W-:Y:S04]  /*5f060*/  STL [R1+0x5980], R10 ;  /* 0x0059800a01007387 */ /* 0x000fe80000100800 */
[----:B------:R-:W-:Y:S04]  /*5f070*/  STL [R1+0x58c4], R11 ;  /* 0x0058c40b01007387 */ /* 0x000fe80000100800 */
[----:B------:R0:W-:Y:S04]  /*5f080*/  STL [R1+0x58bc], R14 ;  /* 0x0058bc0e01007387 */ /* 0x0001e80000100800 */
[----:B------:R1:W-:Y:S04]  /*5f090*/  STL [R1+0x58b8], R15 ;  /* 0x0058b80f01007387 */ /* 0x0003e80000100800 */
[----:B------:R3:W-:Y:S01]  /*5f0a0*/  STL.64 [R1+0x5da0], R12 ;  /* 0x005da00c01007387 */ /* 0x0007e20000100a00 */
[----:B0-----:R-:W-:-:S02]  /*5f0b0*/  IMAD.MOV.U32 R14, RZ, RZ, R21 ;  /* 0x000000ffff0e7224 */ /* 0x001fc400078e0015 */
[----:B-1----:R-:W-:Y:S02]  /*5f0c0*/  IMAD.MOV.U32 R15, RZ, RZ, R20 ;  /* 0x000000ffff0f7224 */ /* 0x002fe400078e0014 */
[----:B---3--:R-:W-:Y:S02]  /*5f0d0*/  IMAD.MOV.U32 R12, RZ, RZ, R25 ;  /* 0x000000ffff0c7224 */ /* 0x008fe400078e0019 */
[----:B------:R-:W-:Y:S02]  /*5f0e0*/  IMAD.MOV.U32 R13, RZ, RZ, R24 ;  /* 0x000000ffff0d7224 */ /* 0x000fe400078e0018 */
[----:B------:R-:W-:Y:S05]  /*5f0f0*/  LDSM.16.M88.4 R24, [R35+UR5+0x12800] ;  /* 0x012800052318783b */ /* 0x000fea0008000200 */
[----:B----4-:R-:W-:Y:S01]  /*5f100*/  HMMA.16816.F32.BF16 R4, R12, R22, R16 ;  /* 0x000000160c04723c */ /* 0x010fe20000041810 */
[----:B------:R-:W0:Y:S04]  /*5f110*/  LDSM.16.M88.4 R16, [R35+UR5+0x11800] ;  /* 0x011800052310783b */ /* 0x000e280008000200 */
[----:B------:R-:W1:-:S15]  /*5f120*/  LDSM.16.M88.4 R20, [R35+UR5+0x12000] ;  /* 0x012000052314783b */ /* 0x000e5e0008000200 */
[----:B------:R-:W-:-:S03]  /*5f130*/  NOP ;  /* 0x0000000000007918 */ /* 0x000fc60000000000 */
[----:B------:R-:W-:Y:S04]  /*5f140*/  STL.64 [R1+0x970], R4 ;  /* 0x0009700401007387 */ /* 0x000fe80000100a00 */
[----:B------:R-:W-:Y:S04]  /*5f150*/  STL.64 [R1+0x978], R6 ;  /* 0x0009780601007387 */ /* 0x000fe80000100a00 */
[----:B0-----:R-:W-:Y:S04]  /*5f160*/  STL [R1+0x58c0], R19 ;  /* 0x0058c01301007387 */ /* 0x001fe80000100800 */
[----:B------:R-:W-:Y:S04]  /*5f170*/  STL [R1+0x5db8], R18 ;  /* 0x005db81201007387 */ /* 0x000fe80000100800 */
[----:B------:R0:W-:Y:S04]  /*5f180*/  STL.64 [R1+0x5db0], R16 ;  /* 0x005db01001007387 */ /* 0x0001e80000100a00 */
[----:B0-----:R-:W3:Y:S04]  /*5f190*/  LDL.LU R16, [R1+0x720] ;  /* 0x0007200001107983 */ /* 0x001ee80000300800 */
[----:B------:R-:W3:Y:S04]  /*5f1a0*/  LDL.LU R17, [R1+0x724] ;  /* 0x0007240001117983 */ /* 0x000ee80000300800 */
[----:B------:R-:W3:Y:S04]  /*5f1b0*/  LDL.LU R18, [R1+0x728] ;  /* 0x0007280001127983 */ /* 0x000ee80000300800 */
[----:B------:R-:W3:Y:S04]  /*5f1c0*/  LDL.LU R19, [R1+0x72c] ;  /* 0x00072c0001137983 */ /* 0x000ee80000300800 */
[----:B-1----:R-:W-:Y:S04]  /*5f1d0*/  STL [R1+0x5888], R22 ;  /* 0x0058881601007387 */ /* 0x002fe80000100800 */
[----:B------:R-:W-:Y:S01]  /*5f1e0*/  STL [R1+0x5884], R23 ;  /* 0x0058841701007387 */ /* 0x000fe20000100800 */
[----:B--2---:R-:W-:Y:S03]  /*5f1f0*/  HMMA.16816.F32.BF16 R4, R12, R38, R28 ;  /* 0x000000260c04723c */ /* 0x004fe6000004181c */
[----:B------:R-:W0:-:S15]  /*5f200*/  LDSM.16.M88.4 R28, [R35+UR5+0x13000] ;  /* 0x01300005231c783b */ /* 0x000e1e0008000200 */
[----:B------:R-:W-:-:S05]  /*5f210*/  NOP ;  /* 0x0000000000007918 */ /* 0x000fca0000000000 */
[----:B------:R-:W-:Y:S04]  /*5f220*/  STL.64 [R1+0x960], R4 ;  /* 0x0009600401007387 */ /* 0x000fe80000100a00 */
[----:B------:R-:W-:Y:S04]  /*5f230*/  STL [R1+0x968], R6 ;  /* 0x0009680601007387 */ /* 0x000fe80000100800 */
[----:B------:R-:W-:Y:S04]  /*5f240*/  STL.64 [R1+0x5e10], R38 ;  /* 0x005e102601007387 */ /* 0x000fe80000100a00 */
[----:B------:R1:W-:Y:S04]  /*5f250*/  STL.64 [R1+0x5e08], R36 ;  /* 0x005e082401007387 */ /* 0x0003e80000100a00 */
[----:B-1----:R-:W2:Y:S04]  /*5f260*/  LDL.LU R36, [R1+0x710] ;  /* 0x0007100001247983 */ /* 0x002ea80000300800 */
[----:B------:R-:W2:Y:S04]  /*5f270*/  LDL.LU R37, [R1+0x714] ;  /* 0x0007140001257983 */ /* 0x000ea80000300800 */
[----:B------:R-:W2:Y:S04]  /*5f280*/  LDL.LU R38, [R1+0x718] ;  /* 0x0007180001267983 */ /* 0x000ea80000300800 */
[----:B------:R-:W2:Y:S01]  /*5f290*/  LDL.LU R39, [R1+0x71c] ;  /* 0x00071c0001277983 */ /* 0x000ea20000300800 */
[----:B------:R-:W-:-:S05]  /*5f2a0*/  IMAD.MOV.U32 R10, RZ, RZ, R7 ;  /* 0x000000ffff0a7224 */ /* 0x000fca00078e0007 */
[----:B------:R-:W-:Y:S04]  /*5f2b0*/  STL [R1+0x5dc8], R10 ;  /* 0x005dc80a01007387 */ /* 0x000fe80000100800 */
[----:B------:R2:W-:Y:S01]  /*5f2c0*/  STL.64 [R1+0x5dc0], R8 ;  /* 0x005dc00801007387 */ /* 0x0005e20000100a00 */
[----:B------:R-:W-:Y:S02]  /*5f2d0*/  IMAD.MOV.U32 R4, RZ, RZ, R34 ;  /* 0x000000ffff047224 */ /* 0x000fe400078e0022 */
[----:B------:R-:W-:Y:S02]  /*5f2e0*/  IMAD.MOV.U32 R5, RZ, RZ, R33 ;  /* 0x000000ffff057224 */ /* 0x000fe400078e0021 */
[----:B------:R-:W-:Y:S02]  /*5f2f0*/  IMAD.MOV.U32 R6, RZ, RZ, R32 ;  /* 0x000000ffff067224 */ /* 0x000fe400078e0020 */
[----:B------:R-:W1:Y:S04]  /*5f300*/  LDSM.16.M88.4 R32, [R35+UR5+0x13800] ;  /* 0x013800052320783b */ /* 0x000e680008000200 */
[----:B------:R-:W-:Y:S04]  /*5f310*/  STL [R1+0x5890], R26 ;  /* 0x0058901a01007387 */ /* 0x000fe80000100800 */
[----:B------:R-:W-:Y:S01]  /*5f320*/  STL [R1+0x588c], R27 ;  /* 0x00588c1b01007387 */ /* 0x000fe20000100800 */
[----:B------:R-:W-:-:S03]  /*5f330*/  IMAD.MOV.U32 R7, RZ, RZ, R2 ;  /* 0x000000ffff077224 */ /* 0x000fc600078e0002 */
[----:B0-----:R-:W-:Y:S04]  /*5f340*/  STL [R1+0x5950], R30 ;  /* 0x0059501e01007387 */ /* 0x001fe80000100800 */
[----:B------:R-:W-:Y:S04]  /*5f350*/  STL [R1+0x5880], R31 ;  /* 0x0058801f01007387 */ /* 0x000fe80000100800 */
[----:B------:R-:W-:Y:S01]  /*5f360*/  STL.64 [R1+0x5d98], R28 ;  /* 0x005d981c01007387 */ /* 0x000fe20000100a00 */
[----:B--2---:R-:W-:-:S15]  /*5f370*/  HMMA.16816.F32.BF16 R8, R12, R42, R36 ;  /* 0x0000002a0c08723c */ /* 0x004fde0000041824 */
[----:B------:R-:W-:-:S08]  /*5f380*/  NOP ;  /* 0x0000000000007918 */ /* 0x000fd00000000000 */
[----:B------:R-:W-:Y:S01]  /*5f390*/  STL.64 [R1+0x950], R8 ;  /* 0x0009500801007387 */ /* 0x000fe20000100a00 */
[----:B------:R-:W-:-:S03]  /*5f3a0*/  IMAD.MOV.U32 R2, RZ, RZ, R11 ;  /* 0x000000ffff027224 */ /* 0x000fc600078e000b */
[----:B------:R3:W-:Y:S02]  /*5f3b0*/  STL [R1+0x958], R10 ;  /* 0x0009580a01007387 */ /* 0x0007e40000100800 */
[----:B---3--:R-:W-:Y:S02]  /*5f3c0*/  HMMA.16816.F32.BF16 R8, R12, R46, R16 ;  /* 0x0000002e0c08723c */ /* 0x008fe40000041810 */
[----:B------:R-:W-:Y:S04]  /*5f3d0*/  STL.64 [R1+0x5e00], R42 ;  /* 0x005e002a01007387 */ /* 0x000fe80000100a00 */
[----:B------:R-:W-:Y:S04]  /*5f3e0*/  STL.64 [R1+0x5df8], R40 ;  /* 0x005df82801007387 */ /* 0x000fe80000100a00 */
[----:B------:R-:W-:Y:S04]  /*5f3f0*/  STL [R1+0x5a08], R2 ;  /* 0x005a080201007387 */ /* 0x000fe80000100800 */
[----:B-1----:R-:W-:Y:S04]  /*5f400*/  STL [R1+0x587c], R34 ;  /* 0x00587c2201007387 */ /* 0x002fe80000100800 */
[----:B------:R-:W-:Y:S04]  /*5f410*/  STL [R1+0x5878], R35 ;  /* 0x0058782301007387 */ /* 0x000fe80000100800 */
[----:B------:R-:W-:Y:S04]  /*5f420*/  STL.64 [R1+0x5dd0], R32 ;  /* 0x005dd02001007387 */ /* 0x000fe80000100a00 */
[----:B------:R-:W2:Y:S04]  /*5f430*/  LDL.LU R16, [R1+0x740] ;  /* 0x0007400001107983 */ /* 0x000ea80000300800 */
[----:B------:R0:W-:Y:S04]  /*5f440*/  STL.64 [R1+0x5b0], R8 ;  /* 0x0005b00801007387 */ /* 0x0001e80000100a00 */
[----:B------:R1:W-:Y:S04]  /*5f450*/  STL.64 [R1+0x5b8], R10 ;  /* 0x0005b80a01007387 */ /* 0x0003e80000100a00 */
[----:B------:R-:W2:Y:S04]  /*5f460*/  LDL.LU R17, [R1+0x744] ;  /* 0x0007440001117983 */ /* 0x000ea80000300800 */
[----:B------:R-:W2:Y:S04]  /*5f470*/  LDL.LU R18, [R1+0x748] ;  /* 0x0007480001127983 */ /* 0x000ea80000300800 */
[----:B------:R-:W2:Y:S04]  /*5f480*/  LDL.LU R19, [R1+0x74c] ;  /* 0x00074c0001137983 */ /* 0x000ea80000300800 */
[----:B0-----:R-:W3:Y:S04]  /*5f490*/  LDL.LU R8, [R1+0x750] ;  /* 0x0007500001087983 */ /* 0x001ee80000300800 */
[----:B------:R-:W3:Y:S04]  /*5f4a0*/  LDL.LU R9, [R1+0x754] ;  /* 0x0007540001097983 */ /* 0x000ee80000300800 */
[----:B-1----:R-:W3:Y:S04]  /*5f4b0*/  LDL.LU R10, [R1+0x758] ;  /* 0x00075800010a7983 */ /* 0x002ee80000300800 */
[----:B------:R-:W3:Y:S04]  /*5f4c0*/  LDL.LU R11, [R1+0x75c] ;  /* 0x00075c00010b7983 */ /* 0x000ee80000300800 */
[----:B------:R-:W4:Y:S04]  /*5f4d0*/  LDL.LU R28, [R1+0x730] ;  /* 0x00073000011c7983 */ /* 0x000f280000300800 */
[----:B------:R-:W4:Y:S04]  /*5f4e0*/  LDL.LU R29, [R1+0x734] ;  /* 0x00073400011d7983 */ /* 0x000f280000300800 */
[----:B------:R-:W4:Y:S04]  /*5f4f0*/  LDL.LU R30, [R1+0x738] ;  /* 0x00073800011e7983 */ /* 0x000f280000300800 */
[----:B------:R-:W4:Y:S04]  /*5f500*/  LDL.LU R31, [R1+0x73c] ;  /* 0x00073c00011f7983 */ /* 0x000f280000300800 */
[----:B------:R-:W0:Y:S01]  /*5f510*/  LDSM.16.MT88.4 R32, [R3+UR5+0x4080] ;  /* 0x004080050320783b */ /* 0x000e220008004200 */
[----:B------:R-:W-:-:S03]  /*5f520*/  IMAD.MOV.U32 R38, RZ, RZ, R57 ;  /* 0x000000ffff267224 */ /* 0x000fc600078e0039 */
[----:B------:R-:W-:Y:S01]  /*5f530*/  STL.64 [R1+0x5df0], R46 ;  /* 0x005df02e01007387 */ /* 0x000fe20000100a00 */
[----:B------:R-:W-:-:S03]  /*5f540*/  IMAD.MOV.U32 R39, RZ, RZ, R53 ;  /* 0x000000ffff277224 */ /* 0x000fc600078e0035 */
[----:B------:R-:W-:Y:S01]  /*5f550*/  STL.64 [R1+0x5de8], R44 ;  /* 0x005de82c01007387 */ /* 0x000fe20000100a00 */
[----:B0-----:R-:W-:Y:S02]  /*5f560*/  IMAD.MOV.U32 R23, RZ, RZ, R34 ;  /* 0x000000ffff177224 */ /* 0x001fe400078e0022 */
[----:B------:R-:W-:Y:S02]  /*5f570*/  IMAD.MOV.U32 R22, RZ, RZ, R35 ;  /* 0x000000ffff167224 */ /* 0x000fe400078e0023 */
[----:B------:R-:W-:Y:S02]  /*5f580*/  IMAD.MOV.U32 R27, RZ, RZ, R32 ;  /* 0x000000ffff1b7224 */ /* 0x000fe400078e0020 */
[----:B------:R-:W-:Y:S01]  /*5f590*/  IMAD.MOV.U32 R26, RZ, RZ, R33 ;  /* 0x000000ffff1a7224 */ /* 0x000fe200078e0021 */
[----:B------:R0:W-:Y:S04]  /*5f5a0*/  STL.64 [R1+0x5e30], R22 ;  /* 0x005e301601007387 */ /* 0x0001e80000100a00 */
[----:B------:R-:W-:Y:S04]  /*5f5b0*/  STL.64 [R1+0x5e28], R20 ;  /* 0x005e281401007387 */ /* 0x000fe80000100a00 */
[----:B------:R-:W-:Y:S04]  /*5f5c0*/  STL.64 [R1+0x5e20], R26 ;  /* 0x005e201a01007387 */ /* 0x000fe80000100a00 */
[----:B------:R1:W-:Y:S04]  /*5f5d0*/  STL.64 [R1+0x5e18], R24 ;  /* 0x005e181801007387 */ /* 0x0003e80000100a00 */
[----:B------:R-:W2:Y:S04]  /*5f5e0*/  LDL.LU R57, [R1+0x5e4c] ;  /* 0x005e4c0001397983 */ /* 0x000ea80000300800 */
[----:B------:R-:W2:Y:S04]  /*5f5f0*/  LDL.LU R53, [R1+0x5e48] ;  /* 0x005e480001357983 */ /* 0x000ea80000300800 */
[----:B------:R1:W-:Y:S01]  /*5f600*/  STL.64 [R1+0x5e38], R38 ;  /* 0x005e382601007387 */ /* 0x0003e20000100a00 */
[----:B0-----:R-:W-:-:S03]  /*5f610*/  IMAD.MOV.U32 R22, RZ, RZ, R60 ;  /* 0x000000ffff167224 */ /* 0x001fc600078e003c */
[----:B-1----:R-:W2:Y:S01]  /*5f620*/  LDL.LU R24, [R1+0x770] ;  /* 0x0007700001187983 */ /* 0x002ea20000300800 */
[----:B------:R-:W-:-:S03]  /*5f630*/  IMAD.MOV.U32 R23, RZ, RZ, R0 ;  /* 0x000000ffff177224 */ /* 0x000fc600078e0000 */
        /* <DEDUP_REMOVED lines=17> */
[----:B----4-:R-:W-:-:S15]  /*5f750*/  HMMA.16816.F32.BF16 R28, R12, R50, R28 ;  /* 0x000000320c1c723c */ /* 0x010fde000004181c */
[----:B------:R-:W-:-:S08]  /*5f760*/  NOP ;  /* 0x0000000000007918 */ /* 0x000fd00000000000 */
[----:B------:R-:W-:Y:S01]  /*5f770*/  STL.64 [R1+0x5a0], R28 ;  /* 0x0005a01c01007387 */ /* 0x000fe20000100a00 */
[----:B------:R-:W-:-:S03]  /*5f780*/  IMAD.MOV.U32 R2, RZ, RZ, R30 ;  /* 0x000000ffff027224 */ /* 0x000fc600078e001e */
[----:B------:R3:W-:Y:S04]  /*5f790*/  STL [R1+0x5ac], R31 ;  /* 0x0005ac1f01007387 */ /* 0x0007e80000100800 */
[----:B------:R-:W4:Y:S01]  /*5f7a0*/  LDL.LU R32, [R1+0x7b0] ;  /* 0x0007b00001207983 */ /* 0x000f220000300800 */
[C---:B---3--:R-:W-:Y:S06]  /*5f7b0*/  HMMA.16816.F32.BF16 R28, R12.reuse, R54, R8 ;  /* 0x000000360c1c723c */ /* 0x048fec0000041808 */
[----:B--2---:R-:W-:-:S15]  /*5f7c0*/  HMMA.16816.F32.BF16 R8, R12, R58, R16 ;  /* 0x0000003a0c08723c */ /* 0x004fde0000041810 */
[----:B------:R-:W-:-:S02]  /*5f7d0*/  NOP ;  /* 0x0000000000007918 */ /* 0x000fc40000000000 */
[----:B------:R-:W-:Y:S04]  /*5f7e0*/  STL.64 [R1+0x590], R28 ;  /* 0x0005901c01007387 */ /* 0x000fe80000100a00 */
[----:B------:R-:W-:Y:S04]  /*5f7f0*/  STL.64 [R1+0x598], R30 ;  /* 0x0005981e01007387 */ /* 0x000fe80000100a00 */
[----:B------:R0:W-:Y:S04]  /*5f800*/  STL.64 [R1+0x570], R8 ;  /* 0x0005700801007387 */ /* 0x0001e80000100a00 */
[----:B------:R1:W-:Y:S04]  /*5f810*/  STL.64 [R1+0x578], R10 ;  /* 0x0005780a01007387 */ /* 0x0003e80000100a00 */
[----:B------:R-:W4:Y:S04]  /*5f820*/  LDL.LU R33, [R1+0x7b4] ;  /* 0x0007b40001217983 */ /* 0x000f280000300800 */
[----:B------:R-:W4:Y:S04]  /*5f830*/  LDL.LU R34, [R1+0x7b8] ;  /* 0x0007b80001227983 */ /* 0x000f280000300800 */
[----:B------:R-:W4:Y:S04]  /*5f840*/  LDL.LU R35, [R1+0x7bc] ;  /* 0x0007bc0001237983 */ /* 0x000f280000300800 */
[----:B0-----:R-:W2:Y:S04]  /*5f850*/  LDL.LU R8, [R1+0x890] ;  /* 0x0008900001087983 */ /* 0x001ea80000300800 */
[----:B------:R-:W2:Y:S04]  /*5f860*/  LDL.LU R9, [R1+0x894] ;  /* 0x0008940001097983 */ /* 0x000ea80000300800 */
[----:B-1----:R-:W2:Y:S04]  /*5f870*/  LDL.LU R10, [R1+0x898] ;  /* 0x00089800010a7983 */ /* 0x002ea80000300800 */
        /* <DEDUP_REMOVED lines=9> */
[C---:B------:R-:W-:Y:S03]  /*5f910*/  HMMA.16816.F32.BF16 R20, R4.reuse, R22, R36 ;  /* 0x000000160414723c */ /* 0x040fe60000041824 */
[----:B------:R-:W3:Y:S04]  /*5f920*/  LDL.LU R28, [R1+0x850] ;  /* 0x00085000011c7983 */ /* 0x000ee80000300800 */
[----:B------:R-:W3:Y:S04]  /*5f930*/  LDL.LU R29, [R1+0x854] ;  /* 0x00085400011d7983 */ /* 0x000ee80000300800 */
[----:B------:R-:W3:Y:S04]  /*5f940*/  LDL.LU R30, [R1+0x858] ;  /* 0x00085800011e7983 */ /* 0x000ee80000300800 */
[----:B------:R-:W3:Y:S04]  /*5f950*/  LDL.LU R31, [R1+0x85c] ;  /* 0x00085c00011f7983 */ /* 0x000ee80000300800 */
[----:B------:R-:W4:Y:S04]  /*5f960*/  LDL.LU.64 R38, [R1+0x5e38] ;  /* 0x005e380001267983 */ /* 0x000f280000300a00 */
[----:B------:R-:W-:Y:S04]  /*5f970*/  STL.64 [R1+0x560], R20 ;  /* 0x0005601401007387 */ /* 0x000fe80000100a00 */
[----:B------:R0:W-:Y:S04]  /*5f980*/  STL.64 [R1+0x568], R22 ;  /* 0x0005681601007387 */ /* 0x0001e80000100a00 */
[----:B0-----:R-:W3:Y:S04]  /*5f990*/  LDL.LU.64 R22, [R1+0x5e30] ;  /* 0x005e300001167983 */ /* 0x001ee80000300a00 */
[----:B------:R-:W3:Y:S01]  /*5f9a0*/  LDL.LU.64 R20, [R1+0x5e28] ;  /* 0x005e280001147983 */ /* 0x000ee20000300a00 */
[----:B----4-:R-:W-:Y:S03]  /*5f9b0*/  HMMA.16816.F32.BF16 R36, R4, R38, R24 ;  /* 0x000000260424723c */ /* 0x010fe60000041818 */
[----:B------:R-:W4:Y:S04]  /*5f9c0*/  LDL.LU.64 R26, [R1+0x5e20] ;  /* 0x005e2000011a7983 */ /* 0x000f280000300a00 */
[----:B------:R-:W4:-:S15]  /*5f9d0*/  LDL.LU.64 R24, [R1+0x5e18] ;  /* 0x005e180001187983 */ /* 0x000f1e0000300a00 */
[----:B------:R-:W-:-:S01]  /*5f9e0*/  NOP ;  /* 0x0000000000007918 */ /* 0x000fc20000000000 */
[----:B------:R-:W-:Y:S04]  /*5f9f0*/  STL.64 [R1+0x540], R36 ;  /* 0x0005402401007387 */ /* 0x000fe80000100a00 */
[----:B------:R0:W-:Y:S04]  /*5fa00*/  STL.64 [R1+0x548], R38 ;  /* 0x0005482601007387 */ /* 0x0001e80000100a00 */
[----:B0-----:R-:W2:Y:S04]  /*5fa10*/  LDL.LU.64 R38, [R1+0x5e10] ;  /* 0x005e100001267983 */ /* 0x001ea80000300a00 */
[----:B------:R-:W3:Y:S01]  /*5fa20*/  LDL.LU.64 R36, [R1+0x5e08] ;  /* 0x005e080001247983 */ /* 0x000ee20000300a00 */
[----:B--2---:R-:W-:-:S15]  /*5fa30*/  HMMA.16816.F32.BF16 R40, R4, R38, R40 ;  /* 0x000000260428723c */ /* 0x004fde0000041828 */
[----:B------:R-:W-:-:S08]  /*5fa40*/  NOP ;  /* 0x0000000000007918 */ /* 0x000fd00000000000 */
[----:B------:R-:W-:Y:S04]  /*5fa50*/  STL.64 [R1+0x510], R40 ;  /* 0x0005102801007387 */ /* 0x000fe80000100a00 */
[----:B------:R0:W-:Y:S04]  /*5fa60*/  STL.64 [R1+0x518], R42 ;  /* 0x0005182a01007387 */ /* 0x0001e80000100a00 */
[----:B0-----:R-:W2:Y:S04]  /*5fa70*/  LDL.LU.64 R42, [R1+0x5e00] ;  /* 0x005e0000012a7983 */ /* 0x001ea80000300a00 */
[----:B------:R-:W4:Y:S04]  /*5fa80*/  LDL.LU.64 R40, [R1+0x5df8] ;  /* 0x005df80001287983 */ /* 0x000f280000300a00 */
[----:B------:R-:W3:Y:S04]  /*5fa90*/  LDL.LU R38, [R1+0x7a8] ;  /* 0x0007a80001267983 */ /* 0x000ee80000300800 */
[----:B------:R-:W3:Y:S01]  /*5faa0*/  LDL.LU R39, [R1+0x7ac] ;  /* 0x0007ac0001277983 */ /* 0x000ee20000300800 */
[----:B--2---:R-:W-:-:S15]  /*5fab0*/  HMMA.16816.F32.BF16 R44, R4, R42, R44 ;  /* 0x0000002a042c723c */ /* 0x004fde000004182c */
[----:B------:R-:W-:-:S08]  /*5fac0*/  NOP ;  /* 0x0000000000007918 */ /* 0x000fd00000000000 */
[----:B------:R-:W-:Y:S04]  /*5fad0*/  STL.64 [R1+0x4e0], R44 ;  /* 0x0004e02c01007387 */ /* 0x000fe80000100a00 */
[----:B------:R0:W-:Y:S04]  /*5fae0*/  STL.64 [R1+0x4e8], R46 ;  /* 0x0004e82e01007387 */ /* 0x0001e80000100a00 */
[----:B0-----:R-:W3:Y:S04]  /*5faf0*/  LDL.LU.64 R46, [R1+0x5df0] ;  /* 0x005df000012e7983 */ /* 0x001ee80000300a00 */
[----:B------:R-:W2:Y:S01]  /*5fb00*/  LDL.LU.64 R44, [R1+0x5de8] ;  /* 0x005de800012c7983 */ /* 0x000ea20000300a00 */
[C---:B------:R-:W-:Y:S06]  /*5fb10*/  HMMA.16816.F32.BF16 R32, R4.reuse, R50, R32 ;  /* 0x000000320420723c */ /* 0x040fec0000041820 */
[C---:B------:R-:W-:Y:S06]  /*5fb20*/  HMMA.16816.F32.BF16 R8, R4.reuse, R54, R8 ;  /* 0x000000360408723c */ /* 0x040fec0000041808 */
[----:B---3--:R-:W-:-:S15]  /*5fb30*/  HMMA.16816.F32.BF16 R36, R4, R46, R36 ;  /* 0x0000002e0424723c */ /* 0x008fde0000041824 */
[----:B------:R-:W-:-:S08]  /*5fb40*/  NOP ;  /* 0x0000000000007918 */ /* 0x000fd00000000000 */
[----:B------:R-:W-:Y:S04]  /*5fb50*/  STL.64 [R1+0x4c0], R36 ;  /* 0x0004c02401007387 */ /* 0x000fe80000100a00 */
[----:B------:R-:W-:Y:S04]  /*5fb60*/  STL.64 [R1+0x4c8], R38 ;  /* 0x0004c82601007387 */ /* 0x000fe80000100a00 */
[----:B------:R-:W0:Y:S01]  /*5fb70*/  LDSM.16.MT88.4 R36, [R3+UR5+0x4100] ;  /* 0x004100050324783b */ /* 0x000e220008004200 */
[----:B------:R-:W-:Y:S03]  /*5fb80*/  HMMA.16816.F32.BF16 R4, R4, R58, R16 ;  /* 0x0000003a0404723c */ /* 0x000fe60000041810 */
[----:B0-----:R0:W-:Y:S04]  /*5fb90*/  STL.64 [R1+0x5d38], R38 ;  /* 0x005d382601007387 */ /* 0x0011e80000100a00 */
[----:B------:R2:W-:Y:S01]  /*5fba0*/  STL.64 [R1+0x5d30], R36 ;  /* 0x005d302401007387 */ /* 0x0005e20000100a00 */
[----:B0-----:R-:W-:-:S02]  /*5fbb0*/  IMAD.MOV.U32 R38, RZ, RZ, R48 ;  /* 0x000000ffff267224 */ /* 0x001fc400078e0030 */
[----:B--2---:R-:W-:Y:S02]  /*5fbc0*/  IMAD.MOV.U32 R36, RZ, RZ, R45 ;  /* 0x000000ffff247224 */ /* 0x004fe400078e002d */
[----:B------:R-:W2:Y:S01]  /*5fbd0*/  LDL.LU R45, [R1+0x5de0] ;  /* 0x005de000012d7983 */ /* 0x000ea20000300800 */
[----:B------:R-:W-:-:S03]  /*5fbe0*/  IMAD.MOV.U32 R37, RZ, RZ, R49 ;  /* 0x000000ffff257224 */ /* 0x000fc600078e0031 */
[----:B------:R-:W3:Y:S04]  /*5fbf0*/  LDL.LU R49, [R1+0x5ddc] ;  /* 0x005ddc0001317983 */ /* 0x000ee80000300800 */
[----:B------:R-:W3:Y:S04]  /*5fc00*/  LDL.LU R48, [R1+0x5dd8] ;  /* 0x005dd80001307983 */ /* 0x000ee80000300800 */
[----:B------:R-:W4:Y:S04]  /*5fc10*/  LDL.LU R42, [R1+0x838] ;  /* 0x00083800012a7983 */ /* 0x000f280000300800 */
[----:B------:R-:W4:Y:S04]  /*5fc20*/  LDL.LU R43, [R1+0x83c] ;  /* 0x00083c00012b7983 */ /* 0x000f280000300800 */
[----:B------:R0:W-:Y:S04]  /*5fc30*/  STL.64 [R1+0x4a0], R32 ;  /* 0x0004a02001007387 */ /* 0x0001e80000100a00 */
[----:B------:R-:W-:Y:S04]  /*5fc40*/  STL.64 [R1+0x4a8], R34 ;  /* 0x0004a82201007387 */ /* 0x000fe80000100a00 */
[----:B0-----:R-:W2:Y:S04]  /*5fc50*/  LDL.LU.64 R32, [R1+0x5dd0] ;  /* 0x005dd00001207983 */ /* 0x001ea80000300a00 */
[----:B------:R-:W3:Y:S04]  /*5fc60*/  LDL.LU R50, [R1+0x848] ;  /* 0x0008480001327983 */ /* 0x000ee80000300800 */
[----:B------:R-:W3:Y:S04]  /*5fc70*/  LDL.LU R51, [R1+0x84c] ;  /* 0x00084c0001337983 */ /* 0x000ee80000300800 */
[----:B------:R-:W-:Y:S04]  /*5fc80*/  STL.64 [R1+0x480], R8 ;  /* 0x0004800801007387 */ /* 0x000fe80000100a00 */
[----:B------:R0:W-:Y:S04]  /*5fc90*/  STL.64 [R1+0x488], R10 ;  /* 0x0004880a01007387 */ /* 0x0001e80000100a00 */
[----:B0-----:R-:W4:Y:S04]  /*5fca0*/  LDL.LU R10, [R1+0x5dc8] ;  /* 0x005dc800010a7983 */ /* 0x001f280000300800 */
[----:B------:R-:W2:Y:S04]  /*5fcb0*/  LDL.LU.64 R8, [R1+0x5dc0] ;  /* 0x005dc00001087983 */ /* 0x000ea80000300a00 */
[----:B------:R-:W3:Y:S04]  /*5fcc0*/  LDL.LU R18, [R1+0x5db8] ;  /* 0x005db80001127983 */ /* 0x000ee80000300800 */
[----:B------:R-:W3:Y:S04]  /*5fcd0*/  LDL.LU.64 R16, [R1+0x5db0] ;  /* 0x005db00001107983 */ /* 0x000ee80000300a00 */
[----:B------:R0:W-:Y:S04]  /*5fce0*/  STL.64 [R1+0x230], R4 ;  /* 0x0002300401007387 */ /* 0x0001e80000100a00 */
[----:B------:R-:W-:Y:S04]  /*5fcf0*/  STL.64 [R1+0x238], R6 ;  /* 0x0002380601007387 */ /* 0x000fe80000100a00 */
[----:B0-----:R-:W4:Y:S01]  /*5fd00*/  LDL.LU.64 R4, [R1+0x5da8] ;  /* 0x005da80001047983 */ /* 0x001f220000300a00 */
[----:B------:R-:W-:-:S03]  /*5fd10*/  IMAD.MOV.U32 R39, RZ, RZ, R52 ;  /* 0x000000ffff277224 */ /* 0x000fc600078e0034 */
[----:B------:R0:W-:Y:S04]  /*5fd20*/  STL.64 [R1+0x5ba0], R56 ;  /* 0x005ba03801007387 */ /* 0x0001e80000100a00 */
[----:B0-----:R-:W2:Y:S04]  /*5fd30*/  LDL.LU R56, [R1+0x860] ;  /* 0x0008600001387983 */ /* 0x001ea80000300800 */
[----:B------:R-:W2:Y:S04]  /*5fd40*/  LDL.LU R57, [R1+0x864] ;  /* 0x0008640001397983 */ /* 0x000ea80000300800 */
[----:B------:R-:W2:Y:S04]  /*5fd50*/  LDL.LU R58, [R1+0x868] ;  /* 0x00086800013a7983 */ /* 0x000ea80000300800 */
[----:B------:R-:W2:Y:S01]  /*5fd60*/  LDL.LU R59, [R1+0x86c] ;  /* 0x00086c00013b7983 */ /* 0x000ea20000300800 */
[----:B----4-:R-:W-:-:S15]  /*5fd70*/  HMMA.16816.F32.BF16 R12, R36, R4, R12 ;  /* 0x00000004240c723c */ /* 0x010fde000004180c */
[----:B------:R-:W-:-:S08]  /*5fd80*/  NOP ;  /* 0x0000000000007918 */ /* 0x000fd00000000000 */
[----:B------:R0:W-:Y:S04]  /*5fd90*/  STL.64 [R1+0x220], R12 ;  /* 0x0002200c01007387 */ /* 0x0001e80000100a00 */
[----:B------:R-:W-:Y:S04]  /*5fda0*/  STL.64 [R1+0x228], R14 ;  /* 0x0002280e01007387 */ /* 0x000fe80000100a00 */
[----:B0-----:R-:W4:Y:S01]  /*5fdb0*/  LDL.LU.64 R12, [R1+0x5da0] ;  /* 0x005da000010c7983 */ /* 0x001f220000300a00 */
[----:B--2---:R-:W-:-:S15]  /*5fdc0*/  HMMA.16816.F32.BF16 R56, R36, R8, R56 ;  /* 0x000000082438723c */ /* 0x004fde0000041838 */
[----:B------:R-:W-:-:S08]  /*5fdd0*/  NOP ;  /* 0x0000000000007918 */ /* 0x000fd00000000000 */
[----:B------:R0:W-:Y:S04]  /*5fde0*/  STL.64 [R1+0x210], R56 ;  /* 0x0002103801007387 */ /* 0x0001e80000100a00 */
[----:B------:R1:W-:Y:S04]  /*5fdf0*/  STL.64 [R1+0x218], R58 ;  /* 0x0002183a01007387 */ /* 0x0003e80000100a00 */
[----:B0-----:R-:W2:Y:S04]  /*5fe00*/  LDL.LU R56, [R1+0x820] ;  /* 0x0008200001387983 */ /* 0x001ea80000300800 */
[----:B------:R-:W2:Y:S04]  /*5fe10*/  LDL.LU R57, [R1+0x824] ;  /* 0x0008240001397983 */ /* 0x000ea80000300800 */
[----:B-1----:R-:W2:Y:S04]  /*5fe20*/  LDL.LU R58, [R1+0x828] ;  /* 0x00082800013a7983 */ /* 0x002ea80000300800 */
[----:B------:R-:W2:Y:S01]  /*5fe30*/  LDL.LU R59, [R1+0x82c] ;  /* 0x00082c00013b7983 */ /* 0x000ea20000300800 */
[----:B----4-:R-:W-:-:S15]  /*5fe40*/  HMMA.16816.F32.BF16 R28, R36, R12, R28 ;  /* 0x0000000c241c723c */ /* 0x010fde000004181c */
[----:B------:R-:W-:-:S09]  /*5fe50*/  NOP ;  /* 0x0000000000007918 */ /* 0x000fd20000000000 */
[----:B------:R-:W-:Y:S02]  /*5fe60*/  IMAD.MOV.U32 R11, RZ, RZ, R28 ;  /* 0x000000ffff0b7224 */ /* 0x000fe400078e001c */
[----:B------:R-:W-:Y:S02]  /*5fe70*/  IMAD.MOV.U32 R19, RZ, RZ, R29 ;  /* 0x000000ffff137224 */ /* 0x000fe400078e001d */
[----:B------:R-:W4:Y:S01]  /*5fe80*/  LDL.LU.64 R28, [R1+0x5d98] ;  /* 0x005d9800011c7983 */ /* 0x000f220000300a00 */
[----:B------:R-:W-:Y:S02]  /*5fe90*/  IMAD.MOV.U32 R14, RZ, RZ, R30 ;  /* 0x000000ffff0e7224 */ /* 0x000fe400078e001e */
[----:B------:R-:W-:Y:S01]  /*5fea0*/  IMAD.MOV.U32 R15, RZ, RZ, R31 ;  /* 0x000000ffff0f7224 */ /* 0x000fe200078e001f */
[----:B------:R-:W-:Y:S04]  /*5feb0*/  STL.64 [R1+0x5d88], R10 ;  /* 0x005d880a01007387 */ /* 0x000fe80000100a00 */
[----:B------:R0:W-:Y:S04]  /*5fec0*/  STL.64 [R1+0x5d80], R8 ;  /* 0x005d800801007387 */ /* 0x0001e80000100a00 */
[----:B0-----:R-:W4:Y:S04]  /*5fed0*/  LDL.LU R8, [R1+0xc90] ;  /* 0x000c900001087983 */ /* 0x001f280000300800 */
[----:B------:R-:W4:Y:S04]  /*5fee0*/  LDL.LU R9, [R1+0xc94] ;  /* 0x000c940001097983 */ /* 0x000f280000300800 */
[----:B------:R-:W4:Y:S04]  /*5fef0*/  LDL.LU R10, [R1+0xc98] ;  /* 0x000c9800010a7983 */ /* 0x000f280000300800 */
[----:B------:R-:W4:Y:S04]  /*5ff00*/  LDL.LU R11, [R1+0xc9c] ;  /* 0x000c9c00010b7983 */ /* 0x000f280000300800 */
[----:B------:R-:W-:Y:S04]  /*5ff10*/  STL.64 [R1+0x5d78], R14 ;  /* 0x005d780e01007387 */ /* 0x000fe80000100a00 */
[----:B------:R0:W-:Y:S04]  /*5ff20*/  STL.64 [R1+0x5d70], R12 ;  /* 0x005d700c01007387 */ /* 0x0001e80000100a00 */
[----:B0-----:R-:W2:Y:S04]  /*5ff30*/  LDL.LU R12, [R1+0xca0] ;  /* 0x000ca000010c7983 */ /* 0x001ea80000300800 */
[----:B------:R-:W2:Y:S04]  /*5ff40*/  LDL.LU R13, [R1+0xca4] ;  /* 0x000ca400010d7983 */ /* 0x000ea80000300800 */
[----:B------:R-:W2:Y:S04]  /*5ff50*/  LDL.LU R14, [R1+0xca8] ;  /* 0x000ca800010e7983 */ /* 0x000ea80000300800 */
[----:B------:R-:W2:Y:S01]  /*5ff60*/  LDL.LU R15, [R1+0xcac] ;  /* 0x000cac00010f7983 */ /* 0x000ea20000300800 */
[C---:B---3--:R-:W-:Y:S06]  /*5ff70*/  HMMA.16816.F32.BF16 R48, R36.reuse, R16, R48 ;  /* 0x000000102430723c */ /* 0x048fec0000041830 */
[----:B------:R-:W-:Y:S01]  /*5ff80*/  HMMA.16816.F32.BF16 R40, R36, R20, R40 ;  /* 0x000000142428723c */ /* 0x000fe20000041828 */
[----:B------:R-:W-:Y:S04]  /*5ff90*/  STL.64 [R1+0x5d68], R18 ;  /* 0x005d681201007387 */ /* 0x000fe80000100a00 */
[----:B------:R-:W-:-:S12]  /*5ffa0*/  STL.64 [R1+0x5d60], R16 ;  /* 0x005d601001007387 */ /* 0x000fd80000100a00 */
[----:B------:R-:W-:Y:S04]  /*5ffb0*/  STL.64 [R1+0x1f0], R48 ;  /* 0x0001f03001007387 */ /* 0x000fe80000100a00 */
[----:B------:R0:W-:Y:S03]  /*5ffc0*/  STL.64 [R1+0x1f8], R50 ;  /* 0x0001f83201007387 */ /* 0x0001e60000100a00 */
[----:B------:R-:W-:Y:S01]  /*5ffd0*/  IMAD.MOV.U32 R30, RZ, RZ, R41 ;  /* 0x000000ffff1e7224 */ /* 0x000fe200078e0029 */
[----:B------:R-:W-:Y:S01]  /*5ffe0*/  STL [R1+0x460], R40 ;  /* 0x0004602801007387 */ /* 0x000fe20000100800 */
[----:B------:R-:W-:Y:S02]  /*5fff0*/  IMAD.MOV.U32 R6, RZ, RZ, R42 ;  /* 0x000000ffff067224 */ /* 0x000fe400078e002a */
[----:B------:R-:W-:-:S02]  /*60000*/  IMAD.MOV.U32 R7, RZ, RZ, R43 ;  /* 0x000000ffff077224 */ /* 0x000fc400078e002b */
[----:B------:R-:W1:Y:S01]  /*60010*/  LDSM.16.MT88.4 R40, [R3+UR5+0x4180] ;  /* 0x004180050328783b */ /* 0x000e620008004200 */
[----:B------:R-:W3:Y:S01]  /*60020*/  S2R R52, SR_TID.X ;  /* 0x0000000000347919 */ /* 0x000ee20000002100 */
[----:B0-----:R-:W-:Y:S02]  /*60030*/  IMAD.MOV.U32 R50, RZ, RZ, R23 ;  /* 0x000000ffff327224 */ /* 0x001fe400078e0017 */
[----:B------:R-:W0:Y:S01]  /*60040*/  S2R R23, SR_TID.X ;  /* 0x0000000000177919 */ /* 0x000e220000002100 */
[----:B------:R2:W-:Y:S04]  /*60050*/  STL [R1+0x595c], R30 ;  /* 0x00595c1e01007387 */ /* 0x0005e80000100800 */
[----:B------:R2:W-:Y:S04]  /*60060*/  STL [R1+0x5958], R6 ;  /* 0x0059580601007387 */ /* 0x0005e80000100800 */
[----:B------:R2:W-:Y:S01]  /*60070*/  STL [R1+0x5954], R7 ;  /* 0x0059540701007387 */ /* 0x0005e20000100800 */
[----:B------:R-:W-:-:S03]  /*60080*/  IMAD.MOV.U32 R51, RZ, RZ, R22 ;  /* 0x000000ffff337224 */ /* 0x000fc600078e0016 */
[----:B-1----:R-:W-:Y:S04]  /*60090*/  STL.64 [R1+0x5cf8], R42 ;  /* 0x005cf82a01007387 */ /* 0x002fe80000100a00 */
[----:B------:R-:W-:Y:S01]  /*600a0*/  STL.64 [R1+0x5cf0], R40 ;  /* 0x005cf02801007387 */ /* 0x000fe20000100a00 */
[----:B---3--:R-:W-:Y:S01]  /*600b0*/  LOP3.LUT R52, R52, 0x7, RZ, 0xc0, !PT ;  /* 0x0000000734347812 */ /* 0x008fe200078ec0ff */
[C---:B0-----:R-:W-:Y:S02]  /*600c0*/  IMAD.SHL.U32 R22, R23.reuse, 0x100, RZ ;  /* 0x0000010017167824 */ /* 0x041fe400078e00ff */
[----:B------:R-:W-:Y:S02]  /*600d0*/  IMAD.SHL.U32 R23, R23, 0x2, RZ ;  /* 0x0000000217177824 */ /* 0x000fe400078e00ff */
[----:B------:R-:W-:-:S05]  /*600e0*/  IMAD R52, R52, 0x210, RZ ;  /* 0x0000021034347824 */ /* 0x000fca00078e02ff */
[----:B------:R-:W-:-:S04]  /*600f0*/  LOP3.LUT R52, R52, 0x10, R23, 0x78, !PT ;  /* 0x0000001034347812 */ /* 0x000fc800078e7817 */
[----:B------:R-:W-:Y:S01]  /*60100*/  LOP3.LUT R52, R52, 0x1000, R22, 0xf8, !PT ;  /* 0x0000100034347812 */ /* 0x000fe200078ef816 */
[----:B------:R-:W-:Y:S02]  /*60110*/  IMAD.MOV.U32 R49, RZ, RZ, R26 ;  /* 0x000000ffff317224 */ /* 0x000fe400078e001a */
[----:B------:R-:W-:Y:S01]  /*60120*/  IMAD.MOV.U32 R48, RZ, RZ, R27 ;  /* 0x000000ffff307224 */ /* 0x000fe200078e001b */
[C---:B----4-:R-:W-:Y:S06]  /*60130*/  HMMA.16816.F32.BF16 R8, R36.reuse, R28, R8 ;  /* 0x0000001c2408723c */ /* 0x050fec0000041808 */
[----:B--2---:R-:W-:-:S15]  /*60140*/  HMMA.16816.F32.BF16 R12, R36, R24, R12 ;  /* 0x00000018240c723c */ /* 0x004fde000004180c */
[----:B------:R-:W-:-:S03]  /*60150*/  NOP ;  /* 0x0000000000007918 */ /* 0x000fc60000000000 */
[----:B------:R-:W-:Y:S02]  /*60160*/  IMAD.MOV.U32 R30, RZ, RZ, R8 ;  /* 0x000000ffff1e7224 */ /* 0x000fe400078e0008 */
[----:B------:R-:W-:Y:S02]  /*60170*/  IMAD.MOV.U32 R6, RZ, RZ, R9 ;  /* 0x000000ffff067224 */ /* 0x000fe400078e0009 */
[----:B------:R-:W-:Y:S01]  /*60180*/  IMAD.MOV.U32 R7, RZ, RZ, R10 ;  /* 0x000000ffff077224 */ /* 0x000fe200078e000a */
[----:B------:R-:W-:Y:S04]  /*60190*/  STL.64 [R1+0x450], R12 ;  /* 0x0004500c01007387 */ /* 0x000fe80000100a00 */
[----:B------:R-:W-:Y:S04]  /*601a0*/  STL.64 [R1+0x458], R14 ;  /* 0x0004580e01007387 */ /* 0x000fe80000100a00 */
[----:B------:R0:W-:Y:S02]  /*601b0*/  STL [R1+0x44c], R11 ;  /* 0x00044c0b01007387 */ /* 0x0001e40000100800 */
[----:B0-----:R-:W-:-:S15]  /*601c0*/  HMMA.16816.F32.BF16 R8, R36, R32, R56 ;  /* 0x000000202408723c */ /* 0x001fde0000041838 */
[----:B------:R-:W-:-:S09]  /*601d0*/  NOP ;  /* 0x0000000000007918 */ /* 0x000fd20000000000 */
[----:B------:R-:W-:Y:S02]  /*601e0*/  IMAD.MOV.U32 R22, RZ, RZ, R10 ;  /* 0x000000ffff167224 */ /* 0x000fe400078e000a */
[----:B------:R-:W-:-:S05]  /*601f0*/  IMAD.MOV.U32 R23, RZ, RZ, R11 ;  /* 0x000000ffff177224 */ /* 0x000fca00078e000b */
[----:B------:R-:W-:Y:S04]  /*60200*/  STL.64 [R1+0x5d58], R22 ;  /* 0x005d581601007387 */ /* 0x000fe80000100a00 */
[----:B------:R0:W-:Y:S01]  /*60210*/  STL.64 [R1+0x5d50], R20 ;  /* 0x005d501401007387 */ /* 0x0001e20000100a00 */
[----:B------:R-:W-:Y:S02]  /*60220*/  IMAD.MOV.U32 R26, RZ, RZ, R8 ;  /* 0x000000ffff1a7224 */ /* 0x000fe400078e0008 */
[----:B------:R-:W-:Y:S01]  /*60230*/  IMAD.MOV.U32 R27, RZ, RZ, R9 ;  /* 0x000000ffff1b7224 */ /* 0x000fe200078e0009 */
        /* <DEDUP_REMOVED lines=12> */
[----:B------:R-:W2:Y:S04]  /*60300*/  LDL.LU R12, [R1+0xbb0] ;  /* 0x000bb000010c7983 */ /* 0x000ea80000300800 */
[----:B------:R-:W2:Y:S04]  /*60310*/  LDL.LU R13, [R1+0xbb4] ;  /* 0x000bb400010d7983 */ /* 0x000ea80000300800 */
[----:B------:R-:W2:Y:S04]  /*60320*/  LDL.LU R14, [R1+0xbb8] ;  /* 0x000bb800010e7983 */ /* 0x000ea80000300800 */
[----:B------:R-:W2:Y:S04]  /*60330*/  LDL.LU R15, [R1+0xbbc] ;  /* 0x000bbc00010f7983 */ /* 0x000ea80000300800 */
[----:B------:R-:W-:Y:S04]  /*60340*/  STL.64 [R1+0x5d48], R26 ;  /* 0x005d481a01007387 */ /* 0x000fe80000100a00 */
[----:B------:R0:W-:Y:S01]  /*60350*/  STL.64 [R1+0x5d40], R24 ;  /* 0x005d401801007387 */ /* 0x0001e20000100a00 */
[----:B------:R-:W-:-:S02]  /*60360*/  IMAD.MOV.U32 R58, RZ, RZ, R0 ;  /* 0x000000ffff3a7224 */ /* 0x000fc400078e0000 */
[----:B------:R-:W-:Y:S01]  /*60370*/  IMAD.MOV.U32 R59, RZ, RZ, R60 ;  /* 0x000000ffff3b7224 */ /* 0x000fe200078e003c */
[----:B0-----:R-:W4:Y:S04]  /*60380*/  LDL.LU R24, [R1+0xb80] ;  /* 0x000b800001187983 */ /* 0x001f280000300800 */
[----:B------:R-:W4:Y:S04]  /*60390*/  LDL.LU R25, [R1+0xb84] ;  /* 0x000b840001197983 */ /* 0x000f280000300800 */
[----:B------:R-:W4:Y:S04]  /*603a0*/  LDL.LU R26, [R1+0xb88] ;  /* 0x000b8800011a7983 */ /* 0x000f280000300800 */
[----:B------:R-:W4:Y:S04]  /*603b0*/  LDL.LU R27, [R1+0xb8c] ;  /* 0x000b8c00011b7983 */ /* 0x000f280000300800 */
[----:B------:R-:W4:Y:S04]  /*603c0*/  LDL.LU R56, [R1+0xa20] ;  /* 0x000a200001387983 */ /* 0x000f280000300800 */
[----:B------:R-:W4:Y:S04]  /*603d0*/  LDL.LU R57, [R1+0xa24] ;  /* 0x000a240001397983 */ /* 0x000f280000300800 */
[----:B------:R-:W2:Y:S04]  /*603e0*/  LDL.LU R0, [R1+0x5d94] ;  /* 0x005d940001007983 */ /* 0x000ea80000300800 */
[----:B------:R-:W4:Y:S01]  /*603f0*/  LDL.LU R60, [R1+0x5d90] ;  /* 0x005d9000013c7983 */ /* 0x000f220000300800 */
[----:B------:R-:W-:Y:S01]  /*60400*/  LOP3.LUT R52, R52, 0x20, RZ, 0x3c, !PT ;  /* 0x0000002034347812 */ /* 0x000fe200078e3cff */
[----:B------:R-:W-:-:S02]  /*60410*/  IMAD.MOV.U32 R42, RZ, RZ, R45 ;  /* 0x000000ffff2a7224 */ /* 0x000fc400078e002d */
[----:B------:R-:W-:Y:S01]  /*60420*/  IMAD.MOV.U32 R43, RZ, RZ, R44 ;  /* 0x000000ffff2b7224 */ /* 0x000fe200078e002c */
[----:B------:R-:W4:Y:S04]  /*60430*/  LDL.LU R36, [R1+0xb70] ;  /* 0x000b700001247983 */ /* 0x000f280000300800 */
[----:B------:R-:W0:Y:S04]  /*60440*/  LDSM.16.MT88.4 R44, [R52+UR5+0x4000] ;  /* 0x00400005342c783b */ /* 0x000e280008004200 */
[----:B------:R-:W4:Y:S04]  /*60450*/  LDL.LU R37, [R1+0xb74] ;  /* 0x000b740001257983 */ /* 0x000f280000300800 */
[----:B------:R-:W4:Y:S04]  /*60460*/  LDL.LU R38, [R1+0xb78] ;  /* 0x000b780001267983 */ /* 0x000f280000300800 */
[----:B------:R-:W4:Y:S04]  /*60470*/  LDL.LU R39, [R1+0xb7c] ;  /* 0x000b7c0001277983 */ /* 0x000f280000300800 */
[----:B------:R-:W4:Y:S04]  /*60480*/  LDL.LU R40, [R1+0xa30] ;  /* 0x000a300001287983 */ /* 0x000f280000300800 */
[----:B------:R-:W4:Y:S04]  /*60490*/  LDL.LU R41, [R1+0xa34] ;  /* 0x000a340001297983 */ /* 0x000f280000300800 */
[----:B0-----:R-:W-:Y:S04]  /*604a0*/  STL.64 [R1+0x5c78], R46 ;  /* 0x005c782e01007387 */ /* 0x001fe80000100a00 */
[----:B------:R0:W-:Y:S04]  /*604b0*/  STL.64 [R1+0x5c70], R44 ;  /* 0x005c702c01007387 */ /* 0x0001e80000100a00 */
[----:B0-----:R-:W4:Y:S04]  /*604c0*/  LDL.LU R44, [R1+0xa40] ;  /* 0x000a4000012c7983 */ /* 0x001f280000300800 */
[----:B------:R-:W4:Y:S01]  /*604d0*/  LDL.LU R45, [R1+0xa44] ;  /* 0x000a4400012d7983 */ /* 0x000f220000300800 */
[----:B---3--:R-:W-:-:S15]  /*604e0*/  HMMA.16816.F32.BF16 R8, R48, R4, R8 ;  /* 0x000000043008723c */ /* 0x008fde0000041808 */
[----:B------:R-:W-:-:S08]  /*604f0*/  NOP ;  /* 0x0000000000007918 */ /* 0x000fd00000000000 */
[----:B------:R-:W-:Y:S04]  /*60500*/  STL [R1+0x164], R9 ;  /* 0x0001640901007387 */ /* 0x000fe80000100800 */
[----:B------:R0:W-:Y:S01]  /*60510*/  STL [R1+0x168], R10 ;  /* 0x0001680a01007387 */ /* 0x0001e20000100800 */
[----:B--2---:R-:W-:Y:S02]  /*60520*/  IMAD.MOV.U32 R47, RZ, RZ, R0 ;  /* 0x000000ffff2f7224 */ /* 0x004fe400078e0000 */
[----:B------:R-:W-:Y:S02]  /*60530*/  IMAD.MOV.U32 R0, RZ, RZ, R8 ;  /* 0x000000ffff007224 */ /* 0x000fe400078e0008 */
[----:B----4-:R-:W-:Y:S02]  /*60540*/  IMAD.MOV.U32 R46, RZ, RZ, R60 ;  /* 0x000000ffff2e7224 */ /* 0x010fe400078e003c */
[----:B------:R-:W-:-:S02]  /*60550*/  IMAD.MOV.U32 R60, RZ, RZ, R11 ;  /* 0x000000ffff3c7224 */ /* 0x000fc400078e000b */
[----:B0-----:R-:W2:Y:S04]  /*60560*/  LDL.LU.64 R10, [R1+0x5d88] ;  /* 0x005d8800010a7983 */ /* 0x001ea80000300a00 */
[----:B------:R-:W3:Y:S04]  /*60570*/  LDL.LU.64 R8, [R1+0x5d80] ;  /* 0x005d800001087983 */ /* 0x000ee80000300a00 */
[----:B------:R-:W-:Y:S04]  /*60580*/  STL [R1+0x5874], R0 ;  /* 0x0058740001007387 */ /* 0x000fe80000100800 */
[----:B------:R-:W-:Y:S01]  /*60590*/  STL [R1+0x5870], R60 ;  /* 0x0058703c01007387 */ /* 0x000fe20000100800 */
[----:B---3--:R-:W-:-:S15]  /*605a0*/  HMMA.16816.F32.BF16 R12, R48, R8, R12 ;  /* 0x00000008300c723c */ /* 0x008fde000004180c */
[----:B------:R-:W-:-:S08]  /*605b0*/  NOP ;  /* 0x0000000000007918 */ /* 0x000fd00000000000 */
[----:B------:R-:W-:Y:S01]  /*605c0*/  STL [R1+0x154], R13 ;  /* 0x0001540d01007387 */ /* 0x000fe20000100800 */
[----:B------:R-:W-:-:S03]  /*605d0*/  IMAD.MOV.U32 R31, RZ, RZ, R12 ;  /* 0x000000ffff1f7224 */ /* 0x000fc600078e000c */
        /* <DEDUP_REMOVED lines=11> */
[----:B------:R0:W-:Y:S01]  /*60690*/  STL.64 [R1+0x130], R20 ;  /* 0x0001301401007387 */ /* 0x0001e20000100a00 */
[----:B------:R-:W-:Y:S02]  /*606a0*/  IMAD.MOV.U32 R34, RZ, RZ, R22 ;  /* 0x000000ffff227224 */ /* 0x000fe400078e0016 */
[----:B------:R-:W-:Y:S02]  /*606b0*/  IMAD.MOV.U32 R35, RZ, RZ, R23 ;  /* 0x000000ffff237224 */ /* 0x000fe400078e0017 */
[----:B------:R-:W2:Y:S04]  /*606c0*/  LDL.LU.64 R22, [R1+0x5d58] ;  /* 0x005d580001167983 */ /* 0x000ea80000300a00 */
[----:B0-----:R-:W3:Y:S02]  /*606d0*/  LDL.LU.64 R20, [R1+0x5d50] ;  /* 0x005d500001147983 */ /* 0x001ee40000300a00 */
[----:B---3--:R-:W-:-:S15]  /*606e0*/  HMMA.16816.F32.BF16 R24, R48, R20, R24 ;  /* 0x000000143018723c */ /* 0x008fde0000041818 */
[----:B------:R-:W-:-:S08]  /*606f0*/  NOP ;  /* 0x0000000000007918 */ /* 0x000fd00000000000 */
[----:B------:R-:W-:Y:S01]  /*60700*/  STL [R1+0x3a0], R24 ;  /* 0x0003a01801007387 */ /* 0x000fe20000100800 */
[----:B------:R-:W-:Y:S02]  /*60710*/  IMAD.MOV.U32 R60, RZ, RZ, R27 ;  /* 0x000000ffff3c7224 */ /* 0x000fe400078e001b */
[----:B------:R-:W-:Y:S01]  /*60720*/  IMAD.MOV.U32 R0, RZ, RZ, R25 ;  /* 0x000000ffff007224 */ /* 0x000fe200078e0019 */
[----:B------:R0:W-:Y:S04]  /*60730*/  STL [R1+0x3a8], R26 ;  /* 0x0003a81a01007387 */ /* 0x0001e80000100800 */
[----:B0-----:R-:W3:Y:S04]  /*60740*/  LDL.LU.64 R26, [R1+0x5d48] ;  /* 0x005d4800011a7983 */ /* 0x001ee80000300a00 */
[----:B------:R-:W4:Y:S04]  /*60750*/  LDL.LU.64 R24, [R1+0x5d40] ;  /* 0x005d400001187983 */ /* 0x000f280000300a00 */
[----:B--2---:R-:W-:Y:S04]  /*60760*/  STL.64 [R1+0x5d28], R22 ;  /* 0x005d281601007387 */ /* 0x004fe80000100a00 */
[----:B------:R0:W-:Y:S04]  /*60770*/  STL.64 [R1+0x5d20], R20 ;  /* 0x005d201401007387 */ /* 0x0001e80000100a00 */
[----:B0-----:R-:W2:Y:S04]  /*60780*/  LDL.LU R20, [R1+0x7e0] ;  /* 0x0007e00001147983 */ /* 0x001ea80000300800 */
[----:B------:R-:W2:Y:S04]  /*60790*/  LDL.LU R21, [R1+0x7e4] ;  /* 0x0007e40001157983 */ /* 0x000ea80000300800 */
[----:B------:R-:W2:Y:S04]  /*607a0*/  LDL.LU R22, [R1+0x7e8] ;  /* 0x0007e80001167983 */ /* 0x000ea80000300800 */
[----:B------:R-:W2:Y:S01]  /*607b0*/  LDL.LU R23, [R1+0x7ec] ;  /* 0x0007ec0001177983 */ /* 0x000ea20000300800 */
[----:B----4-:R-:W-:-:S15]  /*607c0*/  HMMA.16816.F32.BF16 R36, R48, R24, R36 ;  /* 0x000000183024723c */ /* 0x010fde0000041824 */
[----:B------:R-:W-:-:S08]  /*607d0*/  NOP ;  /* 0x0000000000007918 */ /* 0x000fd00000000000 */
[----:B------:R-:W-:Y:S04]  /*607e0*/  STL.64 [R1+0x390], R36 ;  /* 0x0003902401007387 */ /* 0x000fe80000100a00 */
[----:B------:R0:W-:Y:S04]  /*607f0*/  STL.64 [R1+0x398], R38 ;  /* 0x0003982601007387 */ /* 0x0001e80000100a00 */
[----:B0-----:R-:W4:Y:S04]  /*60800*/  LDL.LU.64 R38, [R1+0x5d38] ;  /* 0x005d380001267983 */ /* 0x001f280000300a00 */
[----:B------:R-:W4:Y:S04]  /*60810*/  LDL.LU.64 R36, [R1+0x5d30] ;  /* 0x005d300001247983 */ /* 0x000f280000300a00 */
[----:B---3--:R-:W-:Y:S04]  /*60820*/  STL.64 [R1+0x5d18], R26 ;  /* 0x005d181a01007387 */ /* 0x008fe80000100a00 */
[----:B------:R0:W-:Y:S04]  /*60830*/  STL.64 [R1+0x5d10], R24 ;  /* 0x005d101801007387 */ /* 0x0001e80000100a00 */
[----:B0-----:R-:W3:Y:S04]  /*60840*/  LDL.LU R24, [R1+0xb60] ;  /* 0x000b600001187983 */ /* 0x001ee80000300800 */
[----:B------:R-:W3:Y:S04]  /*60850*/  LDL.LU R25, [R1+0xb64] ;  /* 0x000b640001197983 */ /* 0x000ee80000300800 */
[----:B------:R-:W3:Y:S04]  /*60860*/  LDL.LU R26, [R1+0xb68] ;  /* 0x000b6800011a7983 */ /* 0x000ee80000300800 */
[----:B------:R-:W3:Y:S01]  /*60870*/  LDL.LU R27, [R1+0xb6c] ;  /* 0x000b6c00011b7983 */ /* 0x000ee20000300800 */
[C---:B--2---:R-:W-:Y:S03]  /*60880*/  HMMA.16816.F32.BF16 R20, R48.reuse, R32, R20 ;  /* 0x000000203014723c */ /* 0x044fe60000041814 */
[----:B------:R-:W-:Y:S04]  /*60890*/  STL.64 [R1+0x5d08], R30 ;  /* 0x005d081e01007387 */ /* 0x000fe80000100a00 */
[----:B------:R-:W-:Y:S01]  /*608a0*/  STL.64 [R1+0x5d00], R28 ;  /* 0x005d001c01007387 */ /* 0x000fe20000100a00 */
[----:B---3--:R-:W-:Y:S03]  /*608b0*/  HMMA.16816.F32.BF16 R24, R48, R28, R24 ;  /* 0x0000001c3018723c */ /* 0x008fe60000041818 */
[----:B------:R-:W0:-:S15]  /*608c0*/  LDSM.16.MT88.4 R48, [R52+UR5+0x4080] ;  /* 0x004080053430783b */ /* 0x000e1e0008004200 */
[----:B------:R-:W-:-:S05]  /*608d0*/  NOP ;  /* 0x0000000000007918 */ /* 0x000fca0000000000 */
[----:B------:R-:W-:Y:S04]  /*608e0*/  STL.64 [R1+0x380], R24 ;  /* 0x0003801801007387 */ /* 0x000fe80000100a00 */
[----:B------:R4:W-:Y:S02]  /*608f0*/  STL.64 [R1+0x388], R26 ;  /* 0x0003881a01007387 */ /* 0x0009e40000100a00 */
[C---:B----4-:R-:W-:Y:S02]  /*60900*/  HMMA.16816.F32.BF16 R24, R36.reuse, R4, R44 ;  /* 0x000000042418723c */ /* 0x050fe4000004182c */
[----:B0-----:R-:W-:Y:S04]  /*60910*/  STL.64 [R1+0x5c48], R50 ;  /* 0x005c483201007387 */ /* 0x001fe80000100a00 */
[----:B------:R-:W-:Y:S04]  /*60920*/  STL.64 [R1+0x120], R20 ;  /* 0x0001201401007387 */ /* 0x000fe80000100a00 */
[----:B------:R0:W-:Y:S04]  /*60930*/  STL.64 [R1+0x128], R22 ;  /* 0x0001281601007387 */ /* 0x0001e80000100a00 */
[----:B------:R-:W-:Y:S04]  /*60940*/  STL.64 [R1+0x5c40], R48 ;  /* 0x005c403001007387 */ /* 0x000fe80000100a00 */
[----:B------:R-:W-:Y:S01]  /*60950*/  STL.64 [R1+0x5ce8], R10 ;  /* 0x005ce80a01007387 */ /* 0x000fe20000100a00 */
[C---:B0-----:R-:W-:Y:S04]  /*60960*/  HMMA.16816.F32.BF16 R20, R36.reuse, R8, R40 ;  /* 0x000000082414723c */ /* 0x041fe80000041828 */
[----:B------:R-:W-:Y:S04]  /*60970*/  STL.64 [R1+0x100], R24 ;  /* 0x0001001801007387 */ /* 0x000fe80000100a00 */
[----:B------:R-:W-:Y:S04]  /*60980*/  STL.64 [R1+0x108], R26 ;  /* 0x0001081a01007387 */ /* 0x000fe80000100a00 */
[----:B------:R0:W-:Y:S02]  /*60990*/  STL.64 [R1+0x5ce0], R8 ;  /* 0x005ce00801007387 */ /* 0x0001e40000100a00 */
[C---:B0-----:R-:W-:Y:S09]  /*609a0*/  HMMA.16816.F32.BF16 R8, R36.reuse, R12, R56 ;  /* 0x0000000c2408723c */ /* 0x041ff20000041838 */
[----:B------:R-:W-:Y:S04]  /*609b0*/  STL.64 [R1+0xf0], R20 ;  /* 0x0000f01401007387 */ /* 0x000fe80000100a00 */
[----:B------:R-:W-:Y:S04]  /*609c0*/  STL.64 [R1+0xf8], R22 ;  /* 0x0000f81601007387 */ /* 0x000fe80000100a00 */
[----:B------:R-:W-:Y:S04]  /*609d0*/  STL.64 [R1+0x5cd8], R14 ;  /* 0x005cd80e01007387 */ /* 0x000fe80000100a00 */
[----:B------:R-:W-:Y:S04]  /*609e0*/  STL.64 [R1+0x5cd0], R12 ;  /* 0x005cd00c01007387 */ /* 0x000fe80000100a00 */
[----:B------:R-:W-:Y:S04]  /*609f0*/  STL.64 [R1+0xe0], R8 ;  /* 0x0000e00801007387 */ /* 0x000fe80000100a00 */
[----:B------:R-:W-:Y:S04]  /*60a00*/  STL.64 [R1+0xe8], R10 ;  /* 0x0000e80a01007387 */ /* 0x000fe80000100a00 */
[----:B------:R-:W2:Y:S04]  /*60a10*/  LDL.LU R48, [R1+0x3f0] ;  /* 0x0003f00001307983 */ /* 0x000ea80000300800 */
[----:B------:R-:W2:Y:S04]  /*60a20*/  LDL.LU R49, [R1+0x3f4] ;  /* 0x0003f40001317983 */ /* 0x000ea80000300800 */
[----:B------:R-:W3:Y:S04]  /*60a30*/  LDL.LU R50, [R1+0x3f8] ;  /* 0x0003f80001327983 */ /* 0x000ee80000300800 */
[----:B------:R-:W3:Y:S04]  /*60a40*/  LDL.LU R51, [R1+0x3fc] ;  /* 0x0003fc0001337983 */ /* 0x000ee80000300800 */
[----:B------:R-:W4:Y:S04]  /*60a50*/  LDL.LU R44, [R1+0x310] ;  /* 0x00031000012c7983 */ /* 0x000f280000300800 */
[----:B------:R-:W4:Y:S04]  /*60a60*/  LDL.LU R45, [R1+0x314] ;  /* 0x00031400012d7983 */ /* 0x000f280000300800 */
[----:B------:R-:W2:Y:S04]  /*60a70*/  LDL.LU R46, [R1+0x318] ;  /* 0x00031800012e7983 */ /* 0x000ea80000300800 */
[----:B------:R-:W2:Y:S04]  /*60a80*/  LDL.LU R47, [R1+0x31c] ;  /* 0x00031c00012f7983 */ /* 0x000ea80000300800 */
[----:B--2---:R-:W-:Y:S04]  /*60a90*/  STL.64 [R1+0x5c88], R46 ;  /* 0x005c882e01007387 */ /* 0x004fe80000100a00 */
[----:B----4-:R0:W-:Y:S04]  /*60aa0*/  STL.64 [R1+0x5c80], R44 ;  /* 0x005c802c01007387 */ /* 0x0101e80000100a00 */
[----:B0-----:R-:W2:Y:S04]  /*60ab0*/  LDL.LU R44, [R1+0x420] ;  /* 0x00042000012c7983 */ /* 0x001ea80000300800 */
[----:B------:R-:W2:Y:S04]  /*60ac0*/  LDL.LU R45, [R1+0x424] ;  /* 0x00042400012d7983 */ /* 0x000ea80000300800 */
[----:B------:R-:W4:Y:S04]  /*60ad0*/  LDL.LU R46, [R1+0x428] ;  /* 0x00042800012e7983 */ /* 0x000f280000300800 */
[----:B------:R-:W4:Y:S04]  /*60ae0*/  LDL.LU R47, [R1+0x42c] ;  /* 0x00042c00012f7983 */ /* 0x000f280000300800 */
[----:B----4-:R-:W-:Y:S04]  /*60af0*/  STL.64 [R1+0x5c98], R46 ;  /* 0x005c982e01007387 */ /* 0x010fe80000100a00 */
[----:B--2---:R0:W-:Y:S04]  /*60b00*/  STL.64 [R1+0x5c90], R44 ;  /* 0x005c902c01007387 */ /* 0x0041e80000100a00 */
        /* <DEDUP_REMOVED lines=44> */
[----:B----4-:R-:W-:Y:S04]  /*60dd0*/  STL.64 [R1+0x5cc8], R46 ;  /* 0x005cc82e01007387 */ /* 0x010fe80000100a00 */
[----:B--2---:R0:W-:Y:S04]  /*60de0*/  STL.64 [R1+0x5cc0], R44 ;  /* 0x005cc02c01007387 */ /* 0x0041e80000100a00 */
[----:B0-----:R-:W2:Y:S04]  /*60df0*/  LDL.LU R44, [R1+0x920] ;  /* 0x00092000012c7983 */ /* 0x001ea80000300800 */
[----:B------:R-:W2:Y:S04]  /*60e00*/  LDL.LU R45, [R1+0x924] ;  /* 0x00092400012d7983 */ /* 0x000ea80000300800 */
[----:B------:R-:W2:Y:S04]  /*60e10*/  LDL.LU R46, [R1+0x928] ;  /* 0x00092800012e7983 */ /* 0x000ea80000300800 */
[----:B------:R-:W2:Y:S04]  /*60e20*/  LDL.LU R47, [R1+0x92c] ;  /* 0x00092c00012f7983 */ /* 0x000ea80000300800 */
[----:B---3--:R-:W-:Y:S04]  /*60e30*/  STL.64 [R1+0x5c58], R50 ;  /* 0x005c583201007387 */ /* 0x008fe80000100a00 */
[----:B------:R0:W-:Y:S04]  /*60e40*/  STL.64 [R1+0x5c50], R48 ;  /* 0x005c503001007387 */ /* 0x0001e80000100a00 */
[----:B0-----:R-:W3:Y:S04]  /*60e50*/  LDL.LU R48, [R1+0x400] ;  /* 0x0004000001307983 */ /* 0x001ee80000300800 */
[----:B------:R-:W3:Y:S04]  /*60e60*/  LDL.LU R49, [R1+0x404] ;  /* 0x0004040001317983 */ /* 0x000ee80000300800 */
[----:B------:R-:W4:Y:S04]  /*60e70*/  LDL.LU R50, [R1+0x408] ;  /* 0x0004080001327983 */ /* 0x000f280000300800 */
[----:B------:R-:W4:Y:S01]  /*60e80*/  LDL.LU R51, [R1+0x40c] ;  /* 0x00040c0001337983 */ /* 0x000f220000300800 */
[C---:B------:R-:W-:Y:S03]  /*60e90*/  HMMA.16816.F32.BF16 R20, R36.reuse, R16, R20 ;  /* 0x000000102414723c */ /* 0x040fe60000041814 */
[----:B----4-:R-:W-:Y:S04]  /*60ea0*/  STL.64 [R1+0x5c68], R50 ;  /* 0x005c683201007387 */ /* 0x010fe80000100a00 */
[----:B---3--:R0:W-:Y:S04]  /*60eb0*/  STL.64 [R1+0x5c60], R48 ;  /* 0x005c603001007387 */ /* 0x0081e80000100a00 */
[----:B0-----:R-:W3:Y:S04]  /*60ec0*/  LDL.LU R48, [R1+0x410] ;  /* 0x0004100001307983 */ /* 0x001ee80000300800 */
[----:B------:R-:W3:Y:S04]  /*60ed0*/  LDL.LU R49, [R1+0x414] ;  /* 0x0004140001317983 */ /* 0x000ee80000300800 */
[----:B------:R-:W3:Y:S04]  /*60ee0*/  LDL.LU R50, [R1+0x418] ;  /* 0x0004180001327983 */ /* 0x000ee80000300800 */
[----:B------:R-:W3:Y:S04]  /*60ef0*/  LDL.LU R51, [R1+0x41c] ;  /* 0x00041c0001337983 */ /* 0x000ee80000300800 */
        /* <DEDUP_REMOVED lines=21> */
[----:B------:R-:W4:Y:S01]  /*61050*/  LDL.LU.64 R40, [R1+0x5cf0] ;  /* 0x005cf00001287983 */ /* 0x000f220000300a00 */
[----:B------:R-:W-:Y:S03]  /*61060*/  HMMA.16816.F32.BF16 R36, R36, R32, R56 ;  /* 0x000000202424723c */ /* 0x000fe60000041838 */
[----:B------:R-:W3:-:S15]  /*61070*/  LDL.LU R56, [R1+0x7d0] ;  /* 0x0007d00001387983 */ /* 0x000ede0000300800 */
[----:B------:R-:W-:-:S05]  /*61080*/  NOP ;  /* 0x0000000000007918 */ /* 0x000fca0000000000 */
[----:B------:R-:W-:Y:S04]  /*61090*/  STL.64 [R1+0xb0], R36 ;  /* 0x0000b02401007387 */ /* 0x000fe80000100a00 */
[----:B------:R-:W-:Y:S04]  /*610a0*/  STL.64 [R1+0xb8], R38 ;  /* 0x0000b82601007387 */ /* 0x000fe80000100a00 */
[----:B------:R-:W0:Y:S04]  /*610b0*/  LDSM.16.MT88.4 R36, [R52+UR5+0x4100] ;  /* 0x004100053424783b */ /* 0x000e280008004200 */
[----:B------:R-:W3:Y:S04]  /*610c0*/  LDL.LU R57, [R1+0x7d4] ;  /* 0x0007d40001397983 */ /* 0x000ee80000300800 */
[----:B------:R-:W3:Y:S04]  /*610d0*/  LDL.LU R58, [R1+0x7d8] ;  /* 0x0007d800013a7983 */ /* 0x000ee80000300800 */
[----:B------:R-:W3:Y:S04]  /*610e0*/  LDL.LU R59, [R1+0x7dc] ;  /* 0x0007dc00013b7983 */ /* 0x000ee80000300800 */
[----:B0-----:R-:W-:Y:S04]  /*610f0*/  STL.64 [R1+0x5be0], R38 ;  /* 0x005be02601007387 */ /* 0x001fe80000100a00 */
[----:B------:R0:W-:Y:S04]  /*61100*/  STL.64 [R1+0x5bd8], R36 ;  /* 0x005bd82401007387 */ /* 0x0001e80000100a00 */
[----:B0-----:R-:W3:Y:S04]  /*61110*/  LDL.LU R36, [R1+0x810] ;  /* 0x0008100001247983 */ /* 0x001ee80000300800 */
[----:B------:R-:W3:Y:S04]  /*61120*/  LDL.LU R37, [R1+0x814] ;  /* 0x0008140001257983 */ /* 0x000ee80000300800 */
[----:B------:R-:W3:Y:S04]  /*61130*/  LDL.LU R38, [R1+0x818] ;  /* 0x0008180001267983 */ /* 0x000ee80000300800 */
[----:B------:R-:W3:Y:S01]  /*61140*/  LDL.LU R39, [R1+0x81c] ;  /* 0x00081c0001277983 */ /* 0x000ee20000300800 */
        /* <DEDUP_REMOVED lines=42> */
[----:B---3--:R-:W-:Y:S02]  /*613f0*/  HMMA.16816.F32.BF16 R40, R40, R32, R44 ;  /* 0x000000202828723c */ /* 0x008fe4000004182c */
[----:B------:R-:W3:Y:S04]  /*61400*/  LDL.LU.64 R46, [R1+0x5c78] ;  /* 0x005c7800012e7983 */ /* 0x000ee80000300a00 */
[----:B------:R-:W3:-:S15]  /*61410*/  LDL.LU.64 R44, [R1+0x5c70] ;  /* 0x005c7000012c7983 */ /* 0x000ede0000300a00 */
[----:B------:R-:W-:-:S02]  /*61420*/  NOP ;  /* 0x0000000000007918 */ /* 0x000fc40000000000 */
[----:B------:R0:W-:Y:S04]  /*61430*/  STL.64 [R1+0x40], R40 ;  /* 0x0000402801007387 */ /* 0x0001e80000100a00 */
[----:B------:R1:W-:Y:S04]  /*61440*/  STL.64 [R1+0x48], R42 ;  /* 0x0000482a01007387 */ /* 0x0003e80000100a00 */
[----:B0-----:R-:W4:Y:S04]  /*61450*/  LDL.LU R40, [R1+0x3e0] ;  /* 0x0003e00001287983 */ /* 0x001f280000300800 */
[----:B------:R-:W4:Y:S04]  /*61460*/  LDL.LU R41, [R1+0x3e4] ;  /* 0x0003e40001297983 */ /* 0x000f280000300800 */
[----:B-1----:R-:W4:Y:S04]  /*61470*/  LDL.LU R42, [R1+0x3e8] ;  /* 0x0003e800012a7983 */ /* 0x002f280000300800 */
[----:B------:R-:W4:Y:S01]  /*61480*/  LDL.LU R43, [R1+0x3ec] ;  /* 0x0003ec00012b7983 */ /* 0x000f220000300800 */
        /* <DEDUP_REMOVED lines=16> */
[----:B------:R0:W-:Y:S04]  /*61590*/  STL.64 [R1+0x418], R50 ;  /* 0x0004183201007387 */ /* 0x0001e80000100a00 */
[----:B0-----:R-:W3:Y:S04]  /*615a0*/  LDL.LU.64 R50, [R1+0x5c48] ;  /* 0x005c480001327983 */ /* 0x001ee80000300a00 */
[----:B------:R-:W3:Y:S04]  /*615b0*/  LDL.LU.64 R48, [R1+0x5c40] ;  /* 0x005c400001307983 */ /* 0x000ee80000300a00 */
[----:B--2---:R-:W-:Y:S04]  /*615c0*/  STL.64 [R1+0x5c30], R14 ;  /* 0x005c300e01007387 */ /* 0x004fe80000100a00 */
[----:B------:R0:W-:Y:S04]  /*615d0*/  STL.64 [R1+0x5c28], R12 ;  /* 0x005c280c01007387 */ /* 0x0001e80000100a00 */
[----:B0-----:R-:W2:Y:S04]  /*615e0*/  LDL.LU R12, [R1+0xc60] ;  /* 0x000c6000010c7983 */ /* 0x001ea80000300800 */
[----:B------:R-:W2:Y:S04]  /*615f0*/  LDL.LU R13, [R1+0xc64] ;  /* 0x000c6400010d7983 */ /* 0x000ea80000300800 */
[----:B------:R-:W2:Y:S04]  /*61600*/  LDL.LU R14, [R1+0xc68] ;  /* 0x000c6800010e7983 */ /* 0x000ea80000300800 */
[----:B------:R-:W2:Y:S04]  /*61610*/  LDL.LU R15, [R1+0xc6c] ;  /* 0x000c6c00010f7983 */ /* 0x000ea80000300800 */
[----:B------:R-:W-:Y:S04]  /*61620*/  STL.64 [R1+0x5c20], R18 ;  /* 0x005c201201007387 */ /* 0x000fe80000100a00 */
[----:B------:R0:W-:Y:S04]  /*61630*/  STL.64 [R1+0x5c18], R16 ;  /* 0x005c181001007387 */ /* 0x0001e80000100a00 */
[----:B------:R-:W-:Y:S04]  /*61640*/  STL.64 [R1+0x400], R40 ;  /* 0x0004002801007387 */ /* 0x000fe80000100a00 */
[----:B------:R-:W-:Y:S04]  /*61650*/  STL.64 [R1+0x408], R42 ;  /* 0x0004082a01007387 */ /* 0x000fe80000100a00 */
[----:B------:R-:W1:Y:S04]  /*61660*/  LDSM.16.MT88.4 R40, [R52+UR5+0x4180] ;  /* 0x004180053428783b */ /* 0x000e680008004200 */
[----:B0-----:R-:W4:Y:S04]  /*61670*/  LDL.LU R16, [R1+0xc70] ;  /* 0x000c700001107983 */ /* 0x001f280000300800 */
[----:B------:R-:W4:Y:S04]  /*61680*/  LDL.LU R17, [R1+0xc74] ;  /* 0x000c740001117983 */ /* 0x000f280000300800 */
[----:B------:R-:W4:Y:S04]  /*61690*/  LDL.LU R18, [R1+0xc78] ;  /* 0x000c780001127983 */ /* 0x000f280000300800 */
[----:B------:R-:W4:Y:S04]  /*616a0*/  LDL.LU R19, [R1+0xc7c] ;  /* 0x000c7c0001137983 */ /* 0x000f280000300800 */
[----:B-1----:R-:W-:Y:S04]  /*616b0*/  STL.64 [R1+0x5bb0], R42 ;  /* 0x005bb02a01007387 */ /* 0x002fe80000100a00 */
[----:B------:R0:W-:Y:S04]  /*616c0*/  STL.64 [R1+0x5ba8], R40 ;  /* 0x005ba82801007387 */ /* 0x0001e80000100a00 */
[----:B0-----:R-:W3:Y:S04]  /*616d0*/  LDL.LU R40, [R1+0xc80] ;  /* 0x000c800001287983 */ /* 0x001ee80000300800 */
[----:B------:R-:W3:Y:S04]  /*616e0*/  LDL.LU R41, [R1+0xc84] ;  /* 0x000c840001297983 */ /* 0x000ee80000300800 */
[----:B------:R-:W3:Y:S04]  /*616f0*/  LDL.LU R42, [R1+0xc88] ;  /* 0x000c8800012a7983 */ /* 0x000ee80000300800 */
[----:B------:R-:W3:Y:S04]  /*61700*/  LDL.LU R43, [R1+0xc8c] ;  /* 0x000c8c00012b7983 */ /* 0x000ee80000300800 */
[----:B------:R-:W-:Y:S01]  /*61710*/  STL.64 [R1+0x5c10], R26 ;  /* 0x005c101a01007387 */ /* 0x000fe20000100a00 */
[C---:B--2---:R-:W-:Y:S06]  /*61720*/  HMMA.16816.F32.BF16 R12, R44.reuse, R28, R12 ;  /* 0x0000001c2c0c723c */ /* 0x044fec000004180c */
[C---:B----4-:R-:W-:Y:S06]  /*61730*/  HMMA.16816.F32.BF16 R16, R44.reuse, R24, R16 ;  /* 0x000000182c10723c */ /* 0x050fec0000041810 */
[----:B---3--:R-:W-:-:S15]  /*61740*/  HMMA.16816.F32.BF16 R40, R44, R20, R40 ;  /* 0x000000142c28723c */ /* 0x008fde0000041828 */
[----:B------:R-:W-:-:S08]  /*61750*/  NOP ;  /* 0x0000000000007918 */ /* 0x000fd00000000000 */
[----:B------:R-:W-:Y:S04]  /*61760*/  STL.64 [R1+0x3f0], R40 ;  /* 0x0003f02801007387 */ /* 0x000fe80000100a00 */
        /* <DEDUP_REMOVED lines=14> */
[----:B------:R-:W2:Y:S01]  /*61850*/  LDL.LU R40, [R1+0x500] ;  /* 0x0005000001287983 */ /* 0x000ea20000300800 */
[----:B0-----:R-:W-:-:S15]  /*61860*/  HMMA.16816.F32.BF16 R12, R48, R4, R56 ;  /* 0x00000004300c723c */ /* 0x001fde0000041838 */
[----:B------:R-:W-:-:S08]  /*61870*/  NOP ;  /* 0x0000000000007918 */ /* 0x000fd00000000000 */
[----:B------:R0:W-:Y:S04]  /*61880*/  STL.64 [R1+0x370], R12 ;  /* 0x0003700c01007387 */ /* 0x0001e80000100a00 */
[----:B------:R1:W-:Y:S04]  /*61890*/  STL.64 [R1+0x378], R14 ;  /* 0x0003780e01007387 */ /* 0x0003e80000100a00 */
        /* <DEDUP_REMOVED lines=15> */
[----:B0-----:R-:W4:Y:S04]  /*61990*/  LDL.LU R12, [R1+0x610] ;  /* 0x00061000010c7983 */ /* 0x001f280000300800 */
[----:B------:R-:W4:Y:S04]  /*619a0*/  LDL.LU R13, [R1+0x614] ;  /* 0x00061400010d7983 */ /* 0x000f280000300800 */
[----:B-1----:R-:W4:Y:S04]  /*619b0*/  LDL.LU R14, [R1+0x618] ;  /* 0x00061800010e7983 */ /* 0x002f280000300800 */
        /* <DEDUP_REMOVED lines=15> */
[----:B0-----:R-:W2:Y:S04]  /*61ab0*/  LDL.LU R40, [R1+0x520] ;  /* 0x0005200001287983 */ /* 0x001ea80000300800 */
[----:B------:R-:W2:Y:S04]  /*61ac0*/  LDL.LU R41, [R1+0x524] ;  /* 0x0005240001297983 */ /* 0x000ea80000300800 */
[----:B------:R-:W3:Y:S04]  /*61ad0*/  LDL.LU R42, [R1+0x528] ;  /* 0x00052800012a7983 */ /* 0x000ee80000300800 */
[----:B------:R-:W3:Y:S01]  /*61ae0*/  LDL.LU R43, [R1+0x52c] ;  /* 0x00052c00012b7983 */ /* 0x000ee20000300800 */
[----:B------:R-:W0:Y:S01]  /*61af0*/  S2R R52, SR_TID.X ;  /* 0x0000000000347919 */ /* 0x000e220000002100 */
[----:B------:R-:W1:Y:S01]  /*61b00*/  S2R R54, SR_TID.X ;  /* 0x0000000000367919 */ /* 0x000e620000002100 */
[----:B----4-:R-:W-:Y:S01]  /*61b10*/  HMMA.16816.F32.BF16 R12, R48, R8, R12 ;  /* 0x00000008300c723c */ /* 0x010fe2000004180c */
[----:B0-----:R-:W-:-:S05]  /*61b20*/  LOP3.LUT R52, R52, 0x7, RZ, 0xc0, !PT ;  /* 0x0000000734347812 */ /* 0x001fca00078ec0ff */
[----:B------:R-:W-:Y:S02]  /*61b30*/  IMAD R55, R52, 0x210, RZ ;  /* 0x0000021034377824 */ /* 0x000fe400078e02ff */
[----:B-1----:R-:W-:-:S05]  /*61b40*/  IMAD.SHL.U32 R52, R54, 0x2, RZ ;  /* 0x0000000236347824 */ /* 0x002fca00078e00ff */
[----:B------:R-:W-:Y:S01]  /*61b50*/  LOP3.LUT R55, R55, 0x10, R52, 0x78, !PT ;  /* 0x0000001037377812 */ /* 0x000fe200078e7834 */
        /* <DEDUP_REMOVED lines=21> */
[----:B------:R-:W-:-:S05]  /*61cb0*/  IMAD.SHL.U32 R54, R54, 0x100, RZ ;  /* 0x0000010036367824 */ /* 0x000fca00078e00ff */
[----:B------:R-:W-:-:S04]  /*61cc0*/  LOP3.LUT R55, R55, 0x1000, R54, 0xf8, !PT ;  /* 0x0000100037377812 */ /* 0x000fc800078ef836 */
[----:B------:R-:W-:Y:S01]  /*61cd0*/  LOP3.LUT R55, R55, 0x40, RZ, 0x3c, !PT ;  /* 0x0000004037377812 */ /* 0x000fe200078e3cff */
[C---:B------:R-:W-:Y:S06]  /*61ce0*/  HMMA.16816.F32.BF16 R24, R48.reuse, R20, R24 ;  /* 0x000000143018723c */ /* 0x040fec0000041818 */
        /* <DEDUP_REMOVED lines=27> */
[----:B----4-:R-:W-:Y:S02]  /*61ea0*/  HMMA.16816.F32.BF16 R48, R48, R32, R36 ;  /* 0x000000203030723c */ /* 0x010fe40000041824 */
[----:B------:R-:W4:Y:S04]  /*61eb0*/  LDL.LU.64 R38, [R1+0x5be0] ;  /* 0x005be00001267983 */ /* 0x000f280000300a00 */
[----:B------:R-:W4:-:S15]  /*61ec0*/  LDL.LU.64 R36, [R1+0x5bd8] ;  /* 0x005bd80001247983 */ /* 0x000f1e0000300a00 */
[----:B------:R-:W-:-:S02]  /*61ed0*/  NOP ;  /* 0x0000000000007918 */ /* 0x000fc40000000000 */
[----:B------:R0:W-:Y:S04]  /*61ee0*/  STL.64 [R1+0x110], R48 ;  /* 0x0001103001007387 */ /* 0x0001e80000100a00 */
[----:B------:R1:W-:Y:S04]  /*61ef0*/  STL.64 [R1+0x118], R50 ;  /* 0x0001183201007387 */ /* 0x0003e80000100a00 */
[----:B0-----:R-:W2:Y:S04]  /*61f00*/  LDL.LU R48, [R1+0x4b0] ;  /* 0x0004b00001307983 */ /* 0x001ea80000300800 */
[----:B------:R-:W2:Y:S04]  /*61f10*/  LDL.LU R49, [R1+0x4b4] ;  /* 0x0004b40001317983 */ /* 0x000ea80000300800 */
[----:B-1----:R-:W2:Y:S04]  /*61f20*/  LDL.LU R50, [R1+0x4b8] ;  /* 0x0004b80001327983 */ /* 0x002ea80000300800 */
[----:B------:R-:W2:Y:S01]  /*61f30*/  LDL.LU R51, [R1+0x4bc] ;  /* 0x0004bc0001337983 */ /* 0x000ea20000300800 */
[----:B----4-:R-:W-:-:S15]  /*61f40*/  HMMA.16816.F32.BF16 R40, R36, R4, R40 ;  /* 0x000000042428723c */ /* 0x010fde0000041828 */
[----:B------:R-:W-:-:S08]  /*61f50*/  NOP ;  /* 0x0000000000007918 */ /* 0x000fd00000000000 */
[----:B------:R-:W-:Y:S04]  /*61f60*/  STL.64 [R1+0xa0], R40 ;  /* 0x0000a02801007387 */ /* 0x000fe80000100a00 */
[----:B------:R0:W-:Y:S04]  /*61f70*/  STL.64 [R1+0xa8], R42 ;  /* 0x0000a82a01007387 */ /* 0x0001e80000100a00 */
[----:B0-----:R-:W4:Y:S04]  /*61f80*/  LDL.LU.64 R42, [R1+0x5bd0] ;  /* 0x005bd000012a7983 */ /* 0x001f280000300a00 */
[----:B------:R-:W4:Y:S02]  /*61f90*/  LDL.LU.64 R40, [R1+0x5bc8] ;  /* 0x005bc80001287983 */ /* 0x000f240000300a00 */
[----:B----4-:R-:W-:-:S15]  /*61fa0*/  HMMA.16816.F32.BF16 R40, R36, R8, R40 ;  /* 0x000000082428723c */ /* 0x010fde0000041828 */
[----:B------:R-:W-:-:S08]  /*61fb0*/  NOP ;  /* 0x0000000000007918 */ /* 0x000fd00000000000 */
[----:B------:R-:W-:Y:S04]  /*61fc0*/  STL.64 [R1+0x90], R40 ;  /* 0x0000902801007387 */ /* 0x000fe80000100a00 */
[----:B------:R0:W-:Y:S04]  /*61fd0*/  STL.64 [R1+0x98], R42 ;  /* 0x0000982a01007387 */ /* 0x0001e80000100a00 */
[----:B0-----:R-:W4:Y:S04]  /*61fe0*/  LDL.LU.64 R42, [R1+0x5bc0] ;  /* 0x005bc000012a7983 */ /* 0x001f280000300a00 */
[----:B------:R-:W4:Y:S01]  /*61ff0*/  LDL.LU.64 R40, [R1+0x5bb8] ;  /* 0x005bb80001287983 */ /* 0x000f220000300a00 */
[C---:B------:R-:W-:Y:S03]  /*62000*/  HMMA.16816.F32.BF16 R56, R36.reuse, R16, R56 ;  /* 0x000000102438723c */ /* 0x040fe60000041838 */
[----:B------:R-:W-:Y:S04]  /*62010*/  STL.64 [R1+0x5b90], R10 ;  /* 0x005b900a01007387 */ /* 0x000fe80000100a00 */
        /* <DEDUP_REMOVED lines=10> */
[----:B------:R-:W4:Y:S04]  /*620c0*/  LDL.LU.64 R40, [R1+0x5ba8] ;  /* 0x005ba80001287983 */ /* 0x000f280000300a00 */
[----:B------:R0:W-:Y:S04]  /*620d0*/  STL.64 [R1+0x70], R56 ;  /* 0x0000703801007387 */ /* 0x0001e80000100a00 */
[----:B------:R-:W-:Y:S04]  /*620e0*/  STL.64 [R1+0x78], R58 ;  /* 0x0000783a01007387 */ /* 0x000fe80000100a00 */
[----:B0-----:R-:W4:Y:S04]  /*620f0*/  LDL.LU.64 R56, [R1+0x5ba0] ;  /* 0x005ba00001387983 */ /* 0x001f280000300a00 */
[----:B------:R-:W-:Y:S04]  /*62100*/  STL.64 [R1+0x5b80], R18 ;  /* 0x005b801201007387 */ /* 0x000fe80000100a00 */
        /* <DEDUP_REMOVED lines=8> */
[----:B------:R-:W-:Y:S04]  /*62190*/  STL.64 [R1+0x68], R50 ;  /* 0x0000683201007387 */ /* 0x000fe80000100a00 */
[----:B------:R-:W0:Y:S01]  /*621a0*/  LDSM.16.MT88.4 R48, [R55+UR5+0x4080] ;  /* 0x004080053730783b */ /* 0x000e220008004200 */
[C---:B---3--:R-:W-:Y:S03]  /*621b0*/  HMMA.16816.F32.BF16 R8, R36.reuse, R28, R8 ;  /* 0x0000001c2408723c */ /* 0x048fe60000041808 */
[----:B0-----:R-:W-:Y:S04]  /*621c0*/  STL.64 [R1+0x5b30], R50 ;  /* 0x005b303201007387 */ /* 0x001fe80000100a00 */
[----:B------:R-:W-:Y:S04]  /*621d0*/  STL.64 [R1+0x5b28], R48 ;  /* 0x005b283001007387 */ /* 0x000fe80000100a00 */
[----:B------:R-:W-:Y:S01]  /*621e0*/  STL.64 [R1+0x5b70], R30 ;  /* 0x005b701e01007387 */ /* 0x000fe20000100a00 */
[----:B----4-:R-:W-:-:S15]  /*621f0*/  HMMA.16816.F32.BF16 R16, R36, R24, R16 ;  /* 0x000000182410723c */ /* 0x010fde0000041810 */
[----:B------:R-:W-:-:S08]  /*62200*/  NOP ;  /* 0x0000000000007918 */ /* 0x000fd00000000000 */
[----:B------:R-:W-:Y:S04]  /*62210*/  STL.64 [R1+0x2e0], R16 ;  /* 0x0002e01001007387 */ /* 0x000fe80000100a00 */
[----:B------:R-:W-:Y:S04]  /*62220*/  STL.64 [R1+0x2e8], R18 ;  /* 0x0002e81201007387 */ /* 0x000fe80000100a00 */
[----:B------:R-:W-:Y:S04]  /*62230*/  STL.64 [R1+0x5b68], R28 ;  /* 0x005b681c01007387 */ /* 0x000fe80000100a00 */
[----:B------:R-:W-:Y:S04]  /*62240*/  STL.64 [R1+0x2d0], R8 ;  /* 0x0002d00801007387 */ /* 0x000fe80000100a00 */
[----:B------:R0:W-:Y:S02]  /*62250*/  STL.64 [R1+0x2d8], R10 ;  /* 0x0002d80a01007387 */ /* 0x0001e40000100a00 */
[----:B0-----:R-:W-:Y:S02]  /*62260*/  HMMA.16816.F32.BF16 R8, R36, R32, R44 ;  /* 0x000000202408723c */ /* 0x001fe4000004182c */
[----:B------:R0:W1:Y:S01]  /*62270*/  LDSM.16.MT88.4 R36, [R55+UR5+0x4100] ;  /* 0x004100053724783b */ /* 0x0000620008004200 */
[----:B------:R-:W-:-:S02]  /*62280*/  IMAD.MOV.U32 R54, RZ, RZ, R57 ;  /* 0x000000ffff367224 */ /* 0x000fc400078e0039 */
[----:B0-----:R-:W-:-:S15]  /*62290*/  IMAD.MOV.U32 R55, RZ, RZ, R56 ;  /* 0x000000ffff377224 */ /* 0x001fde00078e0038 */
[----:B------:R-:W-:-:S03]  /*622a0*/  NOP ;  /* 0x0000000000007918 */ /* 0x000fc60000000000 */
[----:B------:R0:W-:Y:S04]  /*622b0*/  STL.64 [R1+0x50], R8 ;  /* 0x0000500801007387 */ /* 0x0001e80000100a00 */
[----:B------:R2:W-:Y:S04]  /*622c0*/  STL.64 [R1+0x58], R10 ;  /* 0x0000580a01007387 */ /* 0x0005e80000100a00 */
[----:B------:R-:W3:Y:S04]  /*622d0*/  LDL.LU R57, [R1+0x5b9c] ;  /* 0x005b9c0001397983 */ /* 0x000ee80000300800 */
[----:B------:R-:W3:Y:S04]  /*622e0*/  LDL.LU R56, [R1+0x5b98] ;  /* 0x005b980001387983 */ /* 0x000ee80000300800 */
[----:B0-----:R-:W4:Y:S04]  /*622f0*/  LDL.LU R8, [R1+0x8f0] ;  /* 0x0008f00001087983 */ /* 0x001f280000300800 */
[----:B------:R-:W4:Y:S04]  /*62300*/  LDL.LU R9, [R1+0x8f4] ;  /* 0x0008f40001097983 */ /* 0x000f280000300800 */
[----:B--2---:R-:W4:Y:S04]  /*62310*/  LDL.LU R10, [R1+0x8f8] ;  /* 0x0008f800010a7983 */ /* 0x004f280000300800 */
[----:B------:R-:W4:Y:S04]  /*62320*/  LDL.LU R11, [R1+0x8fc] ;  /* 0x0008fc00010b7983 */ /* 0x000f280000300800 */
        /* <DEDUP_REMOVED lines=18> */
[----:B-1----:R-:W-:Y:S04]  /*62450*/  STL.64 [R1+0x5ad0], R38 ;  /* 0x005ad02601007387 */ /* 0x002fe80000100a00 */
[----:B------:R0:W-:Y:S04]  /*62460*/  STL.64 [R1+0x5ac8], R36 ;  /* 0x005ac82401007387 */ /* 0x0001e80000100a00 */
[----:B0-----:R-:W3:Y:S04]  /*62470*/  LDL.LU R36, [R1+0x800] ;  /* 0x0008000001247983 */ /* 0x001ee80000300800 */
[----:B------:R-:W3:Y:S04]  /*62480*/  LDL.LU R37, [R1+0x804] ;  /* 0x0008040001257983 */ /* 0x000ee80000300800 */
[----:B------:R-:W2:Y:S04]  /*62490*/  LDL.LU R38, [R1+0x808] ;  /* 0x0008080001267983 */ /* 0x000ea80000300800 */
[----:B------:R-:W2:Y:S01]  /*624a0*/  LDL.LU R39, [R1+0x80c] ;  /* 0x00080c0001277983 */ /* 0x000ea20000300800 */
[C---:B----4-:R-:W-:Y:S03]  /*624b0*/  HMMA.16816.F32.BF16 R8, R40.reuse, R4, R8 ;  /* 0x000000042808723c */ /* 0x050fe60000041808 */
[----:B--2---:R-:W-:Y:S04]  /*624c0*/  STL.64 [R1+0x5b40], R38 ;  /* 0x005b402601007387 */ /* 0x004fe80000100a00 */
[----:B---3--:R0:W-:Y:S04]  /*624d0*/  STL.64 [R1+0x5b38], R36 ;  /* 0x005b382401007387 */ /* 0x0081e80000100a00 */
[----:B0-----:R-:W2:Y:S04]  /*624e0*/  LDL.LU R36, [R1+0x8e0] ;  /* 0x0008e00001247983 */ /* 0x001ea80000300800 */
[----:B------:R-:W2:Y:S04]  /*624f0*/  LDL.LU R37, [R1+0x8e4] ;  /* 0x0008e40001257983 */ /* 0x000ea80000300800 */
[----:B------:R-:W2:Y:S04]  /*62500*/  LDL.LU R38, [R1+0x8e8] ;  /* 0x0008e80001267983 */ /* 0x000ea80000300800 */
[----:B------:R-:W2:Y:S04]  /*62510*/  LDL.LU R39, [R1+0x8ec] ;  /* 0x0008ec0001277983 */ /* 0x000ea80000300800 */
[----:B------:R-:W-:Y:S04]  /*62520*/  STL.64 [R1+0x30], R8 ;  /* 0x0000300801007387 */ /* 0x000fe80000100a00 */
[----:B------:R0:W-:Y:S04]  /*62530*/  STL.64 [R1+0x38], R10 ;  /* 0x0000380a01007387 */ /* 0x0001e80000100a00 */
[----:B0-----:R-:W3:Y:S04]  /*62540*/  LDL.LU.64 R10, [R1+0x5b90] ;  /* 0x005b9000010a7983 */ /* 0x001ee80000300a00 */
[----:B------:R-:W2:Y:S01]  /*62550*/  LDL.LU.64 R8, [R1+0x5b88] ;  /* 0x005b880001087983 */ /* 0x000ea20000300a00 */
[C---:B------:R-:W-:Y:S06]  /*62560*/  HMMA.16816.F32.BF16 R16, R40.reuse, R12, R16 ;  /* 0x0000000c2810723c */ /* 0x040fec0000041810 */
[----:B--2---:R-:W-:Y:S01]  /*62570*/  HMMA.16816.F32.BF16 R36, R40, R8, R36 ;  /* 0x000000082824723c */ /* 0x004fe20000041824 */
[----:B---3--:R-:W-:Y:S05]  /*62580*/  STL.64 [R1+0x5b50], R10 ;  /* 0x005b500a01007387 */ /* 0x008fea0000100a00 */
[----:B------:R0:W-:-:S15]  /*62590*/  STL.64 [R1+0x5b48], R8 ;  /* 0x005b480801007387 */ /* 0x0001de0000100a00 */
[----:B------:R-:W-:-:S02]  /*625a0*/  NOP ;  /* 0x0000000000007918 */ /* 0x000fc40000000000 */
[----:B------:R1:W-:Y:S04]  /*625b0*/  STL.64 [R1+0x20], R36 ;  /* 0x0000202401007387 */ /* 0x0003e80000100a00 */
[----:B------:R2:W-:Y:S04]  /*625c0*/  STL.64 [R1+0x28], R38 ;  /* 0x0000282601007387 */ /* 0x0005e80000100a00 */
[----:B0-----:R-:W3:Y:S04]  /*625d0*/  LDL.LU R8, [R1+0xc50] ;  /* 0x000c500001087983 */ /* 0x001ee80000300800 */
[----:B------:R-:W3:Y:S04]  /*625e0*/  LDL.LU R9, [R1+0xc54] ;  /* 0x000c540001097983 */ /* 0x000ee80000300800 */
[----:B------:R-:W3:Y:S04]  /*625f0*/  LDL.LU R10, [R1+0xc58] ;  /* 0x000c5800010a7983 */ /* 0x000ee80000300800 */
[----:B------:R-:W3:Y:S04]  /*62600*/  LDL.LU R11, [R1+0xc5c] ;  /* 0x000c5c00010b7983 */ /* 0x000ee80000300800 */
[----:B-1----:R-:W4:Y:S04]  /*62610*/  LDL.LU R36, [R1+0xc40] ;  /* 0x000c400001247983 */ /* 0x002f280000300800 */
[----:B------:R-:W4:Y:S04]  /*62620*/  LDL.LU R37, [R1+0xc44] ;  /* 0x000c440001257983 */ /* 0x000f280000300800 */
[----:B--2---:R-:W4:Y:S04]  /*62630*/  LDL.LU R38, [R1+0xc48] ;  /* 0x000c480001267983 */ /* 0x004f280000300800 */
[----:B------:R-:W4:Y:S04]  /*62640*/  LDL.LU R39, [R1+0xc4c] ;  /* 0x000c4c0001277983 */ /* 0x000f280000300800 */
[----:B------:R-:W-:Y:S04]  /*62650*/  STL.64 [R1+0x10], R16 ;  /* 0x0000101001007387 */ /* 0x000fe80000100a00 */
[----:B------:R0:W-:Y:S04]  /*62660*/  STL.64 [R1+0x18], R18 ;  /* 0x0000181201007387 */ /* 0x0001e80000100a00 */
[----:B0-----:R-:W2:Y:S04]  /*62670*/  LDL.LU.64 R18, [R1+0x5b80] ;  /* 0x005b800001127983 */ /* 0x001ea80000300a00 */
[----:B------:R-:W3:Y:S01]  /*62680*/  LDL.LU.64 R16, [R1+0x5b78] ;  /* 0x005b780001107983 */ /* 0x000ee20000300a00 */
[C---:B------:R-:W-:Y:S06]  /*62690*/  HMMA.16816.F32.BF16 R56, R40.reuse, R20, R56 ;  /* 0x000000142838723c */ /* 0x040fec0000041838 */
[C---:B------:R-:W-:Y:S06]  /*626a0*/  HMMA.16816.F32.BF16 R28, R40.reuse, R24, R28 ;  /* 0x00000018281c723c */ /* 0x040fec000004181c */
[----:B---3--:R-:W-:-:S15]  /*626b0*/  HMMA.16816.F32.BF16 R48, R40, R16, R48 ;  /* 0x000000102830723c */ /* 0x008fde0000041830 */
[----:B------:R-:W-:-:S08]  /*626c0*/  NOP ;  /* 0x0000000000007918 */ /* 0x000fd00000000000 */
[----:B------:R0:W-:Y:S04]  /*626d0*/  STL.64 [R1], R48 ;  /* 0x0000003001007387 */ /* 0x0001e80000100a00 */
[----:B------:R1:W-:Y:S04]  /*626e0*/  STL.64 [R1+0x8], R50 ;  /* 0x0000083201007387 */ /* 0x0003e80000100a00 */
[----:B0-----:R-:W3:Y:S04]  /*626f0*/  LDL.LU R48, [R1+0xc30] ;  /* 0x000c300001307983 */ /* 0x001ee80000300800 */
[----:B------:R-:W3:Y:S04]  /*62700*/  LDL.LU R49, [R1+0xc34] ;  /* 0x000c340001317983 */ /* 0x000ee80000300800 */
[----:B-1----:R-:W3:Y:S04]  /*62710*/  LDL.LU R50, [R1+0xc38] ;  /* 0x000c380001327983 */ /* 0x002ee80000300800 */
[----:B------:R-:W3:Y:S04]  /*62720*/  LDL.LU R51, [R1+0xc3c] ;  /* 0x000c3c0001337983 */ /* 0x000ee80000300800 */
[----:B------:R-:W-:Y:S04]  /*62730*/  STL.64 [R1+0x5688], R58 ;  /* 0x0056883a01007387 */ /* 0x000fe80000100a00 */
[----:B------:R0:W-:Y:S04]  /*62740*/  STL.64 [R1+0x5680], R56 ;  /* 0x0056803801007387 */ /* 0x0001e80000100a00 */
[----:B0-----:R-:W2:Y:S04]  /*62750*/  LDL.LU R56, [R1+0xbf0] ;  /* 0x000bf00001387983 */ /* 0x001ea80000300800 */
[----:B------:R-:W2:Y:S04]  /*62760*/  LDL.LU R57, [R1+0xbf4] ;  /* 0x000bf40001397983 */ /* 0x000ea80000300800 */
[----:B------:R-:W2:Y:S04]  /*62770*/  LDL.LU R58, [R1+0xbf8] ;  /* 0x000bf800013a7983 */ /* 0x000ea80000300800 */
[----:B------:R-:W2:Y:S04]  /*62780*/  LDL.LU R59, [R1+0xbfc] ;  /* 0x000bfc00013b7983 */ /* 0x000ea80000300800 */
[----:B------:R-:W-:Y:S04]  /*62790*/  STL.64 [R1+0x250], R28 ;  /* 0x0002501c01007387 */ /* 0x000fe80000100a00 */
[----:B------:R0:W-:Y:S04]  /*627a0*/  STL.64 [R1+0x258], R30 ;  /* 0x0002581e01007387 */ /* 0x0001e80000100a00 */
[----:B0-----:R-:W2:Y:S04]  /*627b0*/  LDL.LU.64 R30, [R1+0x5b70] ;  /* 0x005b7000011e7983 */ /* 0x001ea80000300a00 */
[----:B------:R-:W4:Y:S01]  /*627c0*/  LDL.LU.64 R28, [R1+0x5b68] ;  /* 0x005b6800011c7983 */ /* 0x000f220000300a00 */
[C---:B------:R-:W-:Y:S06]  /*627d0*/  HMMA.16816.F32.BF16 R52, R40.reuse, R32, R52 ;  /* 0x000000202834723c */ /* 0x040fec0000041834 */
[----:B----4-:R-:W-:-:S15]  /*627e0*/  HMMA.16816.F32.BF16 R44, R40, R28, R44 ;  /* 0x0000001c282c723c */ /* 0x010fde000004182c */
[----:B------:R-:W-:-:S08]  /*627f0*/  NOP ;  /* 0x0000000000007918 */ /* 0x000fd00000000000 */
[----:B------:R-:W-:Y:S04]  /*62800*/  STL.64 [R1+0x240], R44 ;  /* 0x0002402c01007387 */ /* 0x000fe80000100a00 */
[----:B------:R0:W-:Y:S04]  /*62810*/  STL.64 [R1+0x248], R46 ;  /* 0x0002482e01007387 */ /* 0x0001e80000100a00 */
[----:B0-----:R-:W4:Y:S04]  /*62820*/  LDL.LU.64 R46, [R1+0x5b60] ;  /* 0x005b6000012e7983 */ /* 0x001f280000300a00 */
[----:B------:R-:W4:Y:S01]  /*62830*/  LDL.LU.64 R44, [R1+0x5b58] ;  /* 0x005b5800012c7983 */ /* 0x000f220000300a00 */
[----:B------:R-:W0:Y:S01]  /*62840*/  S2R R43, SR_TID.X ;  /* 0x00000000002b7919 */ /* 0x000e220000002100 */
[----:B------:R-:W1:Y:S01]  /*62850*/  S2R R42, SR_TID.X ;  /* 0x00000000002a7919 */ /* 0x000e620000002100 */
[----:B0-----:R-:W-:Y:S01]  /*62860*/  LOP3.LUT R43, R43, 0x7, RZ, 0xc0, !PT ;  /* 0x000000072b2b7812 */ /* 0x001fe200078ec0ff */
[----:B-1----:R-:W-:-:S04]  /*62870*/  IMAD.SHL.U32 R41, R42, 0x2, RZ ;  /* 0x000000022a297824 */ /* 0x002fc800078e00ff */
[----:B------:R-:W-:Y:S02]  /*62880*/  IMAD R43, R43, 0x210, RZ ;  /* 0x000002102b2b7824 */ /* 0x000fe400078e02ff */
[----:B------:R-:W-:-:S03]  /*62890*/  IMAD.SHL.U32 R42, R42, 0x100, RZ ;  /* 0x000001002a2a7824 */ /* 0x000fc600078e00ff */
[----:B------:R-:W-:-:S04]  /*628a0*/  LOP3.LUT R43, R43, 0x10, R41, 0x78, !PT ;  /* 0x000000102b2b7812 */ /* 0x000fc800078e7829 */
[----:B------:R-:W-:-:S04]  /*628b0*/  LOP3.LUT R43, R43, 0x1000, R42, 0xf8, !PT ;  /* 0x000010002b2b7812 */ /* 0x000fc800078ef82a */
[----:B------:R-:W-:-:S06]  /*628c0*/  LOP3.LUT R43, R43, 0x40, RZ, 0x3c, !PT ;  /* 0x000000402b2b7812 */ /* 0x000fcc00078e3cff */
[----:B------:R-:W0:Y:S04]  /*628d0*/  LDSM.16.MT88.4 R40, [R43+UR5+0x4180] ;  /* 0x004180052b28783b */ /* 0x000e280008004200 */
[----:B------:R-:W-:Y:S04]  /*628e0*/  STL.64 [R1+0x5678], R54 ;  /* 0x0056783601007387 */ /* 0x000fe80000100a00 */
[----:B------:R1:W-:Y:S04]  /*628f0*/  STL.64 [R1+0x5670], R52 ;  /* 0x0056703401007387 */ /* 0x0003e80000100a00 */
[----:B-1----:R-:W2:Y:S04]  /*62900*/  LDL.LU R52, [R1+0xc00] ;  /* 0x000c000001347983 */ /* 0x002ea80000300800 */
[----:B------:R-:W2:Y:S04]  /*62910*/  LDL.LU R53, [R1+0xc04] ;  /* 0x000c040001357983 */ /* 0x000ea80000300800 */
[----:B------:R-:W2:Y:S04]  /*62920*/  LDL.LU R54, [R1+0xc08] ;  /* 0x000c080001367983 */ /* 0x000ea80000300800 */
[----:B------:R-:W2:Y:S04]  /*62930*/  LDL.LU R55, [R1+0xc0c] ;  /* 0x000c0c0001377983 */ /* 0x000ea80000300800 */
[----:B0-----:R-:W-:Y:S04]  /*62940*/  STL.64 [R1+0x5a80], R42 ;  /* 0x005a802a01007387 */ /* 0x001fe80000100a00 */
        /* <DEDUP_REMOVED lines=19> */
[----:B0-----:R-:W4:Y:S04]  /*62a80*/  LDL.LU R8, [R1+0xc20] ;  /* 0x000c200001087983 */ /* 0x001f280000300800 */
[----:B------:R-:W4:Y:S04]  /*62a90*/  LDL.LU R9, [R1+0xc24] ;  /* 0x000c240001097983 */ /* 0x000f280000300800 */
[----:B------:R-:W4:Y:S04]  /*62aa0*/  LDL.LU R10, [R1+0xc28] ;  /* 0x000c2800010a7983 */ /* 0x000f280000300800 */
[----:B------:R-:W4:Y:S01]  /*62ab0*/  LDL.LU R11, [R1+0xc2c] ;  /* 0x000c2c00010b7983 */ /* 0x000f220000300800 */
[----:B------:R-:W-:-:S15]  /*62ac0*/  HMMA.16816.F32.BF16 R48, R44, R12, R48 ;  /* 0x0000000c2c30723c */ /* 0x000fde0000041830 */
[----:B------:R-:W-:-:S08]  /*62ad0*/  NOP ;  /* 0x0000000000007918 */ /* 0x000fd00000000000 */
[----:B------:R-:W-:Y:S04]  /*62ae0*/  STL.64 [R1+0x1a0], R48 ;  /* 0x0001a03001007387 */ /* 0x000fe80000100a00 */
[----:B------:R0:W-:Y:S04]  /*62af0*/  STL.64 [R1+0x1a8], R50 ;  /* 0x0001a83201007387 */ /* 0x0001e80000100a00 */
[----:B0-----:R-:W3:Y:S04]  /*62b00*/  LDL.LU.64 R50, [R1+0x5b30] ;  /* 0x005b300001327983 */ /* 0x001ee80000300a00 */
[----:B------:R-:W3:Y:S04]  /*62b10*/  LDL.LU.64 R48, [R1+0x5b28] ;  /* 0x005b280001307983 */ /* 0x000ee80000300a00 */
[----:B------:R-:W-:Y:S04]  /*62b20*/  STL.64 [R1+0x5b10], R14 ;  /* 0x005b100e01007387 */ /* 0x000fe80000100a00 */
[----:B------:R2:W-:Y:S02]  /*62b30*/  STL.64 [R1+0x5b08], R12 ;  /* 0x005b080c01007387 */ /* 0x0005e40000100a00 */
[C---:B--2---:R-:W-:Y:S06]  /*62b40*/  HMMA.16816.F32.BF16 R12, R44.reuse, R20, R40 ;  /* 0x000000142c0c723c */ /* 0x044fec0000041828 */
[----:B----4-:R-:W-:-:S15]  /*62b50*/  HMMA.16816.F32.BF16 R8, R44, R16, R8 ;  /* 0x000000102c08723c */ /* 0x010fde0000041808 */
[----:B------:R-:W-:-:S08]  /*62b60*/  NOP ;  /* 0x0000000000007918 */ /* 0x000fd00000000000 */
[----:B------:R-:W-:Y:S04]  /*62b70*/  STL.64 [R1+0x190], R8 ;  /* 0x0001900801007387 */ /* 0x000fe80000100a00 */
[----:B------:R0:W-:Y:S02]  /*62b80*/  STL.64 [R1+0x198], R10 ;  /* 0x0001980a01007387 */ /* 0x0001e40000100a00 */
[C---:B0-----:R-:W-:Y:S02]  /*62b90*/  HMMA.16816.F32.BF16 R8, R44.reuse, R24, R52 ;  /* 0x000000182c08723c */ /* 0x041fe40000041834 */
[----:B------:R-:W-:Y:S04]  /*62ba0*/  STL.64 [R1+0x5b00], R26 ;  /* 0x005b001a01007387 */ /* 0x000fe80000100a00 */
[----:B------:R-:W-:Y:S04]  /*62bb0*/  STL.64 [R1+0x180], R12 ;  /* 0x0001800c01007387 */ /* 0x000fe80000100a00 */
[----:B------:R-:W-:Y:S04]  /*62bc0*/  STL.64 [R1+0x188], R14 ;  /* 0x0001880e01007387 */ /* 0x000fe80000100a00 */
[----:B------:R-:W-:Y:S09]  /*62bd0*/  STL.64 [R1+0x5af8], R24 ;  /* 0x005af81801007387 */ /* 0x000ff20000100a00 */
[----:B------:R-:W-:Y:S04]  /*62be0*/  STL.64 [R1+0x3c0], R8 ;  /* 0x0003c00801007387 */ /* 0x000fe80000100a00 */
[----:B------:R0:W-:Y:S02]  /*62bf0*/  STL.64 [R1+0x3c8], R10 ;  /* 0x0003c80a01007387 */ /* 0x0001e40000100a00 */
[----:B0-----:R-:W-:Y:S02]  /*62c00*/  HMMA.16816.F32.BF16 R8, R44, R28, R56 ;  /* 0x0000001c2c08723c */ /* 0x001fe40000041838 */
[----:B------:R-:W-:Y:S04]  /*62c10*/  STL.64 [R1+0x5af0], R30 ;  /* 0x005af01e01007387 */ /* 0x000fe80000100a00 */
[----:B------:R-:W-:-:S15]  /*62c20*/  STL.64 [R1+0x5ae8], R28 ;  /* 0x005ae81c01007387 */ /* 0x000fde0000100a00 */
[----:B------:R-:W-:-:S02]  /*62c30*/  NOP ;  /* 0x0000000000007918 */ /* 0x000fc40000000000 */
[----:B------:R-:W-:Y:S04]  /*62c40*/  STL.64 [R1+0x3b0], R8 ;  /* 0x0003b00801007387 */ /* 0x000fe80000100a00 */
[----:B------:R3:W-:Y:S02]  /*62c50*/  STL.64 [R1+0x3b8], R10 ;  /* 0x0003b80a01007387 */ /* 0x0007e40000100a00 */
[----:B---3--:R-:W-:Y:S02]  /*62c60*/  HMMA.16816.F32.BF16 R8, R44, R32, R36 ;  /* 0x000000202c08723c */ /* 0x008fe40000041824 */
[----:B------:R-:W-:Y:S04]  /*62c70*/  STL.64 [R1+0x5ae0], R34 ;  /* 0x005ae02201007387 */ /* 0x000fe80000100a00 */
[----:B------:R-:W-:-:S15]  /*62c80*/  STL.64 [R1+0x5ad8], R32 ;  /* 0x005ad82001007387 */ /* 0x000fde0000100a00 */
[----:B------:R-:W-:-:S02]  /*62c90*/  NOP ;  /* 0x0000000000007918 */ /* 0x000fc40000000000 */
[----:B------:R-:W-:Y:S04]  /*62ca0*/  STL.64 [R1+0x170], R8 ;  /* 0x0001700801007387 */ /* 0x000fe80000100a00 */
[----:B------:R-:W-:Y:S04]  /*62cb0*/  STL.64 [R1+0x178], R10 ;  /* 0x0001780a01007387 */ /* 0x000fe80000100a00 */
        /* <DEDUP_REMOVED lines=50> */
[----:B------:R-:W0:Y:S02]  /*62fe0*/  S2R R43, SR_TID.X ;  /* 0x00000000002b7919 */ /* 0x000e240000002100 */
[C---:B0-----:R-:W-:Y:S01]  /*62ff0*/  LOP3.LUT R42, R43.reuse, 0x7, RZ, 0xc0, !PT ;  /* 0x000000072b2a7812 */ /* 0x041fe200078ec0ff */
[----:B------:R-:W-:-:S04]  /*63000*/  IMAD.SHL.U32 R41, R43, 0x2, RZ ;  /* 0x000000022b297824 */ /* 0x000fc800078e00ff */
[----:B------:R-:W-:Y:S02]  /*63010*/  IMAD R42, R42, 0x210, RZ ;  /* 0x000002102a2a7824 */ /* 0x000fe400078e02ff */
[----:B------:R-:W-:-:S03]  /*63020*/  IMAD.SHL.U32 R43, R43, 0x100, RZ ;  /* 0x000001002b2b7824 */ /* 0x000fc600078e00ff */
[----:B------:R-:W-:-:S04]  /*63030*/  LOP3.LUT R47, R42, 0x10, R41, 0x78, !PT ;  /* 0x000000102a2f7812 */ /* 0x000fc800078e7829 */
[----:B------:R-:W-:-:S04]  /*63040*/  LOP3.LUT R47, R47, 0x1000, R43, 0xf8, !PT ;  /* 0x000010002f2f7812 */ /* 0x000fc800078ef82b */
[----:B------:R-:W-:-:S06]  /*63050*/  LOP3.LUT R47, R47, 0x60, RZ, 0x3c, !PT ;  /* 0x000000602f2f7812 */ /* 0x000fcc00078e3cff */
[----:B------:R-:W0:Y:S01]  /*63060*/  LDSM.16.MT88.4 R44, [R47+UR5+0x4000] ;  /* 0x004000052f2c783b */ /* 0x000e220008004200 */
        /* <DEDUP_REMOVED lines=31> */
[----:B------:R0:W-:Y:S02]  /*63260*/  STL.64 [R1+0x4b8], R46 ;  /* 0x0004b82e01007387 */ /* 0x0001e40000100a00 */
[----:B0-----:R-:W-:Y:S02]  /*63270*/  HMMA.16816.F32.BF16 R44, R48, R16, R56 ;  /* 0x00000010302c723c */ /* 0x001fe40000041838 */
[----:B------:R-:W4:-:S15]  /*63280*/  LDL.LU R56, [R1+0x990] ;  /* 0x0009900001387983 */ /* 0x000f1e0000300800 */
[----:B------:R-:W-:-:S06]  /*63290*/  NOP ;  /* 0x0000000000007918 */ /* 0x000fcc0000000000 */
        /* <DEDUP_REMOVED lines=29> */
[----:B------:R-:W-:Y:S04]  /*63470*/  STL.64 [R1+0x4f0], R48 ;  /* 0x0004f03001007387 */ /* 0x000fe80000100a00 */
[----:B------:R-:W-:Y:S01]  /*63480*/  STL.64 [R1+0x4f8], R50 ;  /* 0x0004f83201007387 */ /* 0x000fe20000100a00 */
        /* <DEDUP_REMOVED lines=20> */
[----:B----4-:R-:W-:-:S15]  /*635d0*/  HMMA.16816.F32.BF16 R52, R36, R16, R52 ;  /* 0x000000102434723c */ /* 0x010fde0000041834 */
[----:B------:R-:W-:-:S08]  /*635e0*/  NOP ;  /* 0x0000000000007918 */ /* 0x000fd00000000000 */
[----:B------:R-:W-:Y:S04]  /*635f0*/  STL.64 [R1+0x5d0], R52 ;  /* 0x0005d03401007387 */ /* 0x000fe80000100a00 */
[----:B------:R4:W-:Y:S04]  /*63600*/  STL.64 [R1+0x5d8], R54 ;  /* 0x0005d83601007387 */ /* 0x0009e80000100a00 */
[----:B----4-:R-:W4:Y:S04]  /*63610*/  LDL.LU.64 R54, [R1+0x5a90] ;  /* 0x005a900001367983 */ /* 0x010f280000300a00 */
[----:B------:R-:W4:Y:S01]  /*63620*/  LDL.LU.64 R52, [R1+0x5a88] ;  /* 0x005a880001347983 */ /* 0x000f220000300a00 */
[----:B0-----:R-:W-:Y:S01]  /*63630*/  LOP3.LUT R51, R51, 0x7, RZ, 0xc0, !PT ;  /* 0x0000000733337812 */ /* 0x001fe200078ec0ff */
[----:B-1----:R-:W-:-:S04]  /*63640*/  IMAD.SHL.U32 R49, R50, 0x2, RZ ;  /* 0x0000000232317824 */ /* 0x002fc800078e00ff */
[----:B------:R-:W-:Y:S02]  /*63650*/  IMAD R51, R51, 0x210, RZ ;  /* 0x0000021033337824 */ /* 0x000fe400078e02ff */
[----:B------:R-:W-:-:S03]  /*63660*/  IMAD.SHL.U32 R50, R50, 0x100, RZ ;  /* 0x0000010032327824 */ /* 0x000fc600078e00ff */
[----:B------:R-:W-:-:S04]  /*63670*/  LOP3.LUT R51, R51, 0x10, R49, 0x78, !PT ;  /* 0x0000001033337812 */ /* 0x000fc800078e7831 */
[----:B------:R-:W-:-:S04]  /*63680*/  LOP3.LUT R51, R51, 0x1000, R50, 0xf8, !PT ;  /* 0x0000100033337812 */ /* 0x000fc800078ef832 */
[----:B------:R-:W-:-:S06]  /*63690*/  LOP3.LUT R51, R51, 0x60, RZ, 0x3c, !PT ;  /* 0x0000006033337812 */ /* 0x000fcc00078e3cff */
[----:B------:R-:W0:Y:S01]  /*636a0*/  LDSM.16.MT88.4 R48, [R51+UR5+0x4080] ;  /* 0x004080053330783b */ /* 0x000e220008004200 */
        /* <DEDUP_REMOVED lines=10> */
[----:B------:R-:W2:Y:S01]  /*63750*/  LDL.LU.64 R40, [R1+0x5a78] ;  /* 0x005a780001287983 */ /* 0x000ea20000300a00 */
[----:B----4-:R-:W-:-:S15]  /*63760*/  HMMA.16816.F32.BF16 R52, R36, R24, R52 ;  /* 0x000000182434723c */ /* 0x010fde0000041834 */
[----:B------:R-:W-:-:S08]  /*63770*/  NOP ;  /* 0x0000000000007918 */ /* 0x000fd00000000000 */
[----:B------:R0:W-:Y:S04]  /*63780*/  STL.64 [R1+0x5f0], R52 ;  /* 0x0005f03401007387 */ /* 0x0001e80000100a00 */
[----:B------:R1:W-:Y:S04]  /*63790*/  STL.64 [R1+0x5f8], R54 ;  /* 0x0005f83601007387 */ /* 0x0003e80000100a00 */
[----:B0-----:R-:W4:Y:S04]  /*637a0*/  LDL.LU R52, [R1+0x640] ;  /* 0x0006400001347983 */ /* 0x001f280000300800 */
[----:B------:R-:W4:Y:S04]  /*637b0*/  LDL.LU R53, [R1+0x644] ;  /* 0x0006440001357983 */ /* 0x000f280000300800 */
[----:B-1----:R-:W4:Y:S04]  /*637c0*/  LDL.LU R54, [R1+0x648] ;  /* 0x0006480001367983 */ /* 0x002f280000300800 */
[----:B------:R-:W4:Y:S04]  /*637d0*/  LDL.LU R55, [R1+0x64c] ;  /* 0x00064c0001377983 */ /* 0x000f280000300800 */
[----:B------:R-:W-:Y:S04]  /*637e0*/  STL.64 [R1+0x5a68], R26 ;  /* 0x005a681a01007387 */ /* 0x000fe80000100a00 */
[----:B------:R0:W-:Y:S04]  /*637f0*/  STL.64 [R1+0x5a60], R24 ;  /* 0x005a601801007387 */ /* 0x0001e80000100a00 */
[----:B0-----:R-:W4:Y:S04]  /*63800*/  LDL.LU R24, [R1+0x600] ;  /* 0x0006000001187983 */ /* 0x001f280000300800 */
[----:B------:R-:W4:Y:S04]  /*63810*/  LDL.LU R25, [R1+0x604] ;  /* 0x0006040001197983 */ /* 0x000f280000300800 */
[----:B------:R-:W4:Y:S04]  /*63820*/  LDL.LU R26, [R1+0x608] ;  /* 0x00060800011a7983 */ /* 0x000f280000300800 */
[----:B------:R-:W4:Y:S01]  /*63830*/  LDL.LU R27, [R1+0x60c] ;  /* 0x00060c00011b7983 */ /* 0x000f220000300800 */
[----:B------:R-:W-:-:S15]  /*63840*/  HMMA.16816.F32.BF16 R56, R36, R28, R56 ;  /* 0x0000001c2438723c */ /* 0x000fde0000041838 */
[----:B------:R-:W-:-:S08]  /*63850*/  NOP ;  /* 0x0000000000007918 */ /* 0x000fd00000000000 */
[----:B------:R0:W-:Y:S04]  /*63860*/  STL.64 [R1+0x610], R56 ;  /* 0x0006103801007387 */ /* 0x0001e80000100a00 */
[----:B------:R1:W-:Y:S04]  /*63870*/  STL.64 [R1+0x618], R58 ;  /* 0x0006183a01007387 */ /* 0x0003e80000100a00 */
[----:B0-----:R-:W4:Y:S04]  /*63880*/  LDL.LU R56, [R1+0x650] ;  /* 0x0006500001387983 */ /* 0x001f280000300800 */
[----:B------:R-:W4:Y:S04]  /*63890*/  LDL.LU R57, [R1+0x654] ;  /* 0x0006540001397983 */ /* 0x000f280000300800 */
[----:B-1----:R-:W4:Y:S04]  /*638a0*/  LDL.LU R58, [R1+0x658] ;  /* 0x00065800013a7983 */ /* 0x002f280000300800 */
[----:B------:R-:W4:Y:S04]  /*638b0*/  LDL.LU R59, [R1+0x65c] ;  /* 0x00065c00013b7983 */ /* 0x000f280000300800 */
[----:B---3--:R-:W-:Y:S04]  /*638c0*/  STL.64 [R1+0x5a58], R30 ;  /* 0x005a581e01007387 */ /* 0x008fe80000100a00 */
[----:B------:R0:W-:Y:S04]  /*638d0*/  STL.64 [R1+0x5a50], R28 ;  /* 0x005a501c01007387 */ /* 0x0001e80000100a00 */
[----:B--2---:R-:W-:Y:S04]  /*638e0*/  STL.64 [R1+0x5a48], R34 ;  /* 0x005a482201007387 */ /* 0x004fe80000100a00 */
[----:B------:R1:W-:Y:S01]  /*638f0*/  STL.64 [R1+0x5a40], R32 ;  /* 0x005a402001007387 */ /* 0x0003e20000100a00 */
[----:B0-----:R-:W-:Y:S06]  /*63900*/  HMMA.16816.F32.BF16 R28, R40, R4, R48 ;  /* 0x00000004281c723c */ /* 0x001fec0000041830 */
[----:B----4-:R-:W-:-:S15]  /*63910*/  HMMA.16816.F32.BF16 R24, R36, R32, R24 ;  /* 0x000000202418723c */ /* 0x010fde0000041818 */
[----:B------:R-:W-:-:S08]  /*63920*/  NOP ;  /* 0x0000000000007918 */ /* 0x000fd00000000000 */
[----:B------:R-:W-:Y:S04]  /*63930*/  STL.64 [R1+0x600], R24 ;  /* 0x0006001801007387 */ /* 0x000fe80000100a00 */
[----:B------:R0:W-:Y:S04]  /*63940*/  STL.64 [R1+0x608], R26 ;  /* 0x0006081a01007387 */ /* 0x0001e80000100a00 */
[----:B-1----:R-:W2:Y:S01]  /*63950*/  LDL.LU R32, [R1+0x690] ;  /* 0x0006900001207983 */ /* 0x002ea20000300800 */
[----:B0-----:R-:W-:Y:S03]  /*63960*/  HMMA.16816.F32.BF16 R24, R40, R8, R44 ;  /* 0x000000082818723c */ /* 0x001fe6000004182c */
[----:B------:R0:W-:Y:S04]  /*63970*/  STL.64 [R1+0x620], R28 ;  /* 0x0006201c01007387 */ /* 0x0001e80000100a00 */
[----:B------:R1:W-:-:S15]  /*63980*/  STL.64 [R1+0x628], R30 ;  /* 0x0006281e01007387 */ /* 0x0003de0000100a00 */
[----:B------:R-:W-:-:S01]  /*63990*/  NOP ;  /* 0x0000000000007918 */ /* 0x000fc20000000000 */
[----:B------:R3:W-:Y:S04]  /*639a0*/  STL.64 [R1+0x630], R24 ;  /* 0x0006301801007387 */ /* 0x0007e80000100a00 */
[----:B------:R4:W-:Y:S04]  /*639b0*/  STL.64 [R1+0x638], R26 ;  /* 0x0006381a01007387 */ /* 0x0009e80000100a00 */
[----:B------:R-:W2:Y:S04]  /*639c0*/  LDL.LU R33, [R1+0x694] ;  /* 0x0006940001217983 */ /* 0x000ea80000300800 */
[----:B------:R-:W2:Y:S04]  /*639d0*/  LDL.LU R34, [R1+0x698] ;  /* 0x0006980001227983 */ /* 0x000ea80000300800 */
[----:B------:R-:W2:Y:S04]  /*639e0*/  LDL.LU R35, [R1+0x69c] ;  /* 0x00069c0001237983 */ /* 0x000ea80000300800 */
[----:B0-----:R-:W2:Y:S04]  /*639f0*/  LDL.LU R28, [R1+0x670] ;  /* 0x00067000011c7983 */ /* 0x001ea80000300800 */
[----:B------:R-:W2:Y:S04]  /*63a00*/  LDL.LU R29, [R1+0x674] ;  /* 0x00067400011d7983 */ /* 0x000ea80000300800 */
[----:B-1----:R-:W2:Y:S04]  /*63a10*/  LDL.LU R30, [R1+0x678] ;  /* 0x00067800011e7983 */ /* 0x002ea80000300800 */
[----:B------:R-:W2:Y:S04]  /*63a20*/  LDL.LU R31, [R1+0x67c] ;  /* 0x00067c00011f7983 */ /* 0x000ea80000300800 */
[----:B---3--:R-:W3:Y:S04]  /*63a30*/  LDL.LU R24, [R1+0x660] ;  /* 0x0006600001187983 */ /* 0x008ee80000300800 */
[----:B------:R-:W3:Y:S04]  /*63a40*/  LDL.LU R25, [R1+0x664] ;  /* 0x0006640001197983 */ /* 0x000ee80000300800 */
[----:B----4-:R-:W3:Y:S04]  /*63a50*/  LDL.LU R26, [R1+0x668] ;  /* 0x00066800011a7983 */ /* 0x010ee80000300800 */
[----:B------:R-:W3:Y:S01]  /*63a60*/  LDL.LU R27, [R1+0x66c] ;  /* 0x00066c00011b7983 */ /* 0x000ee20000300800 */
[C---:B------:R-:W-:Y:S03]  /*63a70*/  HMMA.16816.F32.BF16 R36, R40.reuse, R12, R52 ;  /* 0x0000000c2824723c */ /* 0x040fe60000041834 */
[----:B------:R-:W4:Y:S04]  /*63a80*/  LDL.LU R44, [R1+0x680] ;  /* 0x00068000012c7983 */ /* 0x000f280000300800 */
[----:B------:R-:W4:Y:S04]  /*63a90*/  LDL.LU R45, [R1+0x684] ;  /* 0x00068400012d7983 */ /* 0x000f280000300800 */
[----:B------:R-:W4:Y:S04]  /*63aa0*/  LDL.LU R46, [R1+0x688] ;  /* 0x00068800012e7983 */ /* 0x000f280000300800 */
[----:B------:R-:W4:Y:S04]  /*63ab0*/  LDL.LU R47, [R1+0x68c] ;  /* 0x00068c00012f7983 */ /* 0x000f280000300800 */
[----:B------:R-:W-:Y:S04]  /*63ac0*/  STL.64 [R1+0x5a28], R10 ;  /* 0x005a280a01007387 */ /* 0x000fe80000100a00 */
[----:B------:R0:W-:Y:S04]  /*63ad0*/  STL.64 [R1+0x5a20], R8 ;  /* 0x005a200801007387 */ /* 0x0001e80000100a00 */
[----:B0-----:R-:W4:Y:S04]  /*63ae0*/  LDL.LU R8, [R1+0x6e0] ;  /* 0x0006e00001087983 */ /* 0x001f280000300800 */
[----:B------:R-:W-:Y:S04]  /*63af0*/  STL.64 [R1+0x640], R36 ;  /* 0x0006402401007387 */ /* 0x000fe80000100a00 */
[----:B------:R0:W-:Y:S04]  /*63b00*/  STL.64 [R1+0x648], R38 ;  /* 0x0006482601007387 */ /* 0x0001e80000100a00 */
[----:B------:R-:W4:Y:S04]  /*63b10*/  LDL.LU R9, [R1+0x6e4] ;  /* 0x0006e40001097983 */ /* 0x000f280000300800 */
[----:B------:R-:W4:Y:S01]  /*63b20*/  LDL.LU R10, [R1+0x6e8] ;  /* 0x0006e800010a7983 */ /* 0x000f220000300800 */
[----:B0-----:R-:W-:Y:S01]  /*63b30*/  HMMA.16816.F32.BF16 R36, R40, R16, R56 ;  /* 0x000000102824723c */ /* 0x001fe20000041838 */
[----:B------:R-:W0:Y:S02]  /*63b40*/  S2R R59, SR_TID.X ;  /* 0x00000000003b7919 */ /* 0x000e240000002100 */
[----:B------:R-:W4:Y:S04]  /*63b50*/  LDL.LU R11, [R1+0x6ec] ;  /* 0x0006ec00010b7983 */ /* 0x000f280000300800 */
[----:B------:R-:W4:-:S15]  /*63b60*/  LDL.LU R48, [R1+0x6c0] ;  /* 0x0006c00001307983 */ /* 0x000f1e0000300800 */
[----:B------:R-:W-:-:S01]  /*63b70*/  NOP ;  /* 0x0000000000007918 */ /* 0x000fc20000000000 */
[----:B------:R-:W-:Y:S01]  /*63b80*/  STL.64 [R1+0x650], R36 ;  /* 0x0006502401007387 */ /* 0x000fe20000100a00 */
[C---:B0-----:R-:W-:Y:S01]  /*63b90*/  LOP3.LUT R58, R59.reuse, 0x7, RZ, 0xc0, !PT ;  /* 0x000000073b3a7812 */ /* 0x041fe200078ec0ff */
[----:B------:R-:W-:-:S04]  /*63ba0*/  IMAD.SHL.U32 R57, R59, 0x2, RZ ;  /* 0x000000023b397824 */ /* 0x000fc800078e00ff */
[----:B------:R-:W-:Y:S01]  /*63bb0*/  IMAD R58, R58, 0x210, RZ ;  /* 0x000002103a3a7824 */ /* 0x000fe200078e02ff */
[----:B------:R0:W-:Y:S01]  /*63bc0*/  STL.64 [R1+0x658], R38 ;  /* 0x0006582601007387 */ /* 0x0001e20000100a00 */
[----:B------:R-:W-:-:S03]  /*63bd0*/  IMAD.SHL.U32 R59, R59, 0x100, RZ ;  /* 0x000001003b3b7824 */ /* 0x000fc600078e00ff */
[----:B------:R-:W4:Y:S04]  /*63be0*/  LDL.LU R49, [R1+0x6c4] ;  /* 0x0006c40001317983 */ /* 0x000f280000300800 */
[----:B------:R-:W4:Y:S01]  /*63bf0*/  LDL.LU R50, [R1+0x6c8] ;  /* 0x0006c80001327983 */ /* 0x000f220000300800 */
[----:B0-----:R-:W-:-:S03]  /*63c00*/  LOP3.LUT R39, R58, 0x10, R57, 0x78, !PT ;  /* 0x000000103a277812 */ /* 0x001fc600078e7839 */
[----:B------:R-:W4:Y:S01]  /*63c10*/  LDL.LU R51, [R1+0x6cc] ;  /* 0x0006cc0001337983 */ /* 0x000f220000300800 */
[----:B------:R-:W-:-:S03]  /*63c20*/  LOP3.LUT R39, R39, 0x1000, R59, 0xf8, !PT ;  /* 0x0000100027277812 */ /* 0x000fc600078ef83b */
[----:B------:R-:W4:Y:S01]  /*63c30*/  LDL.LU R52, [R1+0xbd0] ;  /* 0x000bd00001347983 */ /* 0x000f220000300800 */
[----:B------:R-:W-:-:S03]  /*63c40*/  LOP3.LUT R39, R39, 0x60, RZ, 0x3c, !PT ;  /* 0x0000006027277812 */ /* 0x000fc600078e3cff */
[----:B------:R-:W4:Y:S01]  /*63c50*/  LDL.LU R53, [R1+0xbd4] ;  /* 0x000bd40001357983 */ /* 0x000f220000300800 */
[----:B------:R-:W-:-:S03]  /*63c60*/  IMAD.MOV.U32 R58, RZ, RZ, R61 ;  /* 0x000000ffff3a7224 */ /* 0x000fc600078e003d */
        /* <DEDUP_REMOVED lines=11> */
[----:B------:R-:W4:Y:S01]  /*63d20*/  LDL.LU R38, [R1+0xbe8] ;  /* 0x000be80001267983 */ /* 0x000f220000300800 */
        /* <DEDUP_REMOVED lines=20> */
[----:B------:R-:W3:Y:S01]  /*63e70*/  LDL.LU.64 R44, [R1+0x5a30] ;  /* 0x005a3000012c7983 */ /* 0x000ee20000300a00 */
[----:B------:R-:W-:-:S15]  /*63e80*/  IMAD.MOV.U32 R39, RZ, RZ, R61 ;  /* 0x000000ffff277224 */ /* 0x000fde00078e003d */
[----:B------:R-:W-:-:S01]  /*63e90*/  NOP ;  /* 0x0000000000007918 */ /* 0x000fc20000000000 */
[----:B------:R0:W-:Y:S01]  /*63ea0*/  STL.64 [R1+0x680], R40 ;  /* 0x0006802801007387 */ /* 0x0001e20000100a00 */
[----:B------:R-:W-:-:S03]  /*63eb0*/  IMAD.MOV.U32 R61, RZ, RZ, R43 ;  /* 0x000000ffff3d7224 */ /* 0x000fc600078e002b */
[----:B------:R1:W-:Y:S04]  /*63ec0*/  STL [R1+0x688], R42 ;  /* 0x0006882a01007387 */ /* 0x0003e80000100800 */
[----:B0-----:R-:W2:Y:S04]  /*63ed0*/  LDL.LU R40, [R1+0x6d0] ;  /* 0x0006d00001287983 */ /* 0x001ea80000300800 */
[----:B------:R-:W2:Y:S04]  /*63ee0*/  LDL.LU R41, [R1+0x6d4] ;  /* 0x0006d40001297983 */ /* 0x000ea80000300800 */
[----:B-1----:R-:W2:Y:S04]  /*63ef0*/  LDL.LU R42, [R1+0x6d8] ;  /* 0x0006d800012a7983 */ /* 0x002ea80000300800 */
[----:B------:R-:W2:Y:S04]  /*63f00*/  LDL.LU R43, [R1+0x6dc] ;  /* 0x0006dc00012b7983 */ /* 0x000ea80000300800 */
[----:B------:R-:W-:Y:S01]  /*63f10*/  STL [R1+0x55e8], R61 ;  /* 0x0055e83d01007387 */ /* 0x000fe20000100800 */
[----:B---3--:R-:W-:-:S15]  /*63f20*/  HMMA.16816.F32.BF16 R8, R44, R4, R8 ;  /* 0x000000042c08723c */ /* 0x008fde0000041808 */
[----:B------:R-:W-:-:S08]  /*63f30*/  NOP ;  /* 0x0000000000007918 */ /* 0x000fd00000000000 */
[----:B------:R-:W-:Y:S04]  /*63f40*/  STL.64 [R1+0x6e0], R8 ;  /* 0x0006e00801007387 */ /* 0x000fe80000100a00 */
[----:B------:R0:W-:Y:S04]  /*63f50*/  STL.64 [R1+0x6e8], R10 ;  /* 0x0006e80a01007387 */ /* 0x0001e80000100a00 */
[----:B0-----:R-:W3:Y:S04]  /*63f60*/  LDL.LU.64 R10, [R1+0x5a28] ;  /* 0x005a2800010a7983 */ /* 0x001ee80000300a00 */
[----:B------:R-:W2:Y:S01]  /*63f70*/  LDL.LU.64 R8, [R1+0x5a20] ;  /* 0x005a200001087983 */ /* 0x000ea20000300a00 */
[----:B------:R-:W-:-:S15]  /*63f80*/  HMMA.16816.F32.BF16 R48, R44, R12, R48 ;  /* 0x0000000c2c30723c */ /* 0x000fde0000041830 */
[----:B------:R-:W-:-:S09]  /*63f90*/  NOP ;  /* 0x0000000000007918 */ /* 0x000fd20000000000 */
[----:B------:R-:W-:Y:S01]  /*63fa0*/  IMAD.MOV.U32 R61, RZ, RZ, R51 ;  /* 0x000000ffff3d7224 */ /* 0x000fe200078e0033 */
[----:B--2---:R-:W-:Y:S01]  /*63fb0*/  HMMA.16816.F32.BF16 R40, R44, R8, R40 ;  /* 0x000000082c28723c */ /* 0x004fe20000041828 */
[----:B---3--:R-:W-:Y:S05]  /*63fc0*/  STL.64 [R1+0x5a00], R10 ;  /* 0x005a000a01007387 */ /* 0x008fea0000100a00 */
[----:B------:R0:W-:-:S15]  /*63fd0*/  STL.64 [R1+0x59f8], R8 ;  /* 0x0059f80801007387 */ /* 0x0001de0000100a00 */
[----:B------:R-:W-:-:S02]  /*63fe0*/  NOP ;  /* 0x0000000000007918 */ /* 0x000fc40000000000 */
[----:B------:R-:W-:Y:S04]  /*63ff0*/  STL.64 [R1+0x6d0], R40 ;  /* 0x0006d02801007387 */ /* 0x000fe80000100a00 */
[----:B------:R-:W-:Y:S04]  /*64000*/  STL.64 [R1+0x6d8], R42 ;  /* 0x0006d82a01007387 */ /* 0x000fe80000100a00 */
[----:B0-----:R-:W2:Y:S04]  /*64010*/  LDL.LU R8, [R1+0x6a0] ;  /* 0x0006a00001087983 */ /* 0x001ea80000300800 */
[----:B------:R-:W2:Y:S04]  /*64020*/  LDL.LU R9, [R1+0x6a4] ;  /* 0x0006a40001097983 */ /* 0x000ea80000300800 */
[----:B------:R-:W2:Y:S04]  /*64030*/  LDL.LU R10, [R1+0x6a8] ;  /* 0x0006a800010a7983 */ /* 0x000ea80000300800 */
[----:B------:R-:W2:Y:S04]  /*64040*/  LDL.LU R11, [R1+0x6ac] ;  /* 0x0006ac00010b7983 */ /* 0x000ea80000300800 */
[----:B------:R-:W-:Y:S04]  /*64050*/  STL.64 [R1+0x6c0], R48 ;  /* 0x0006c03001007387 */ /* 0x000fe80000100a00 */
[----:B------:R0:W-:Y:S04]  /*64060*/  STL [R1+0x6c8], R50 ;  /* 0x0006c83201007387 */ /* 0x0001e80000100800 */
[----:B0-----:R-:W3:Y:S04]  /*64070*/  LDL.LU.64 R50, [R1+0x5a18] ;  /* 0x005a180001327983 */ /* 0x001ee80000300a00 */
[----:B------:R-:W3:Y:S04]  /*64080*/  LDL.LU.64 R48, [R1+0x5a10] ;  /* 0x005a100001307983 */ /* 0x000ee80000300a00 */
[----:B------:R-:W-:Y:S04]  /*64090*/  STL.64 [R1+0x59f0], R14 ;  /* 0x0059f00e01007387 */ /* 0x000fe80000100a00 */
[----:B------:R0:W-:Y:S04]  /*640a0*/  STL.64 [R1+0x59e8], R12 ;  /* 0x0059e80c01007387 */ /* 0x0001e80000100a00 */
[----:B0-----:R-:W4:Y:S04]  /*640b0*/  LDL.LU R12, [R1+0x6b0] ;  /* 0x0006b000010c7983 */ /* 0x001f280000300800 */
[----:B------:R-:W4:Y:S04]  /*640c0*/  LDL.LU R13, [R1+0x6b4] ;  /* 0x0006b400010d7983 */ /* 0x000f280000300800 */
[----:B------:R-:W4:Y:S04]  /*640d0*/  LDL.LU R14, [R1+0x6b8] ;  /* 0x0006b800010e7983 */ /* 0x000f280000300800 */
[----:B------:R-:W4:Y:S01]  /*640e0*/  LDL.LU R15, [R1+0x6bc] ;  /* 0x0006bc00010f7983 */ /* 0x000f220000300800 */
        /* <DEDUP_REMOVED lines=21> */
[C---:B-1----:R-:W-:Y:S02]  /*64240*/  HMMA.16816.F32.BF16 R8, R44.reuse, R24, R36 ;  /* 0x000000182c08723c */ /* 0x042fe40000041824 */
[----:B0-----:R-:W-:Y:S04]  /*64250*/  STL.64 [R1+0x5968], R42 ;  /* 0x0059682a01007387 */ /* 0x001fe80000100a00 */
        /* <DEDUP_REMOVED lines=11> */
[----:B0-----:R-:W-:Y:S02]  /*64310*/  HMMA.16816.F32.BF16 R8, R44, R32, R56 ;  /* 0x000000202c08723c */ /* 0x001fe40000041838 */
[----:B------:R-:W-:Y:S04]  /*64320*/  STL.64 [R1+0x59a0], R34 ;  /* 0x0059a02201007387 */ /* 0x000fe80000100a00 */
[----:B------:R0:W-:Y:S04]  /*64330*/  STL.64 [R1+0x5998], R32 ;  /* 0x0059982001007387 */ /* 0x0001e80000100a00 */
[----:B------:R-:W1:-:S13]  /*64340*/  LDSM.16.MT88.4 R44, [R3+UR5+0x6000] ;  /* 0x00600005032c783b */ /* 0x000e5a0008004200 */
[----:B------:R2:W-:Y:S04]  /*64350*/  STL.64 [R1+0x700], R8 ;  /* 0x0007000801007387 */ /* 0x0005e80000100a00 */
[----:B------:R4:W-:Y:S04]  /*64360*/  STL.64 [R1+0x708], R10 ;  /* 0x0007080a01007387 */ /* 0x0009e80000100a00 */
[----:B------:R-:W3:Y:S04]  /*64370*/  LDL.LU R40, [R1+0x970] ;  /* 0x0009700001287983 */ /* 0x000ee80000300800 */
[----:B------:R-:W3:Y:S04]  /*64380*/  LDL.LU R41, [R1+0x974] ;  /* 0x0009740001297983 */ /* 0x000ee80000300800 */
[----:B------:R-:W3:Y:S04]  /*64390*/  LDL.LU R42, [R1+0x978] ;  /* 0x00097800012a7983 */ /* 0x000ee80000300800 */
        /* <DEDUP_REMOVED lines=17> */
[----:B--2---:R-:W2:Y:S04]  /*644b0*/  LDL.LU R8, [R1+0xab0] ;  /* 0x000ab00001087983 */ /* 0x004ea80000300800 */
[----:B------:R-:W2:Y:S04]  /*644c0*/  LDL.LU R9, [R1+0xab4] ;  /* 0x000ab40001097983 */ /* 0x000ea80000300800 */
[----:B----4-:R-:W2:Y:S04]  /*644d0*/  LDL.LU R10, [R1+0xab8] ;  /* 0x000ab800010a7983 */ /* 0x010ea80000300800 */
[----:B------:R-:W2:Y:S04]  /*644e0*/  LDL.LU R11, [R1+0xabc] ;  /* 0x000abc00010b7983 */ /* 0x000ea80000300800 */
        /* <DEDUP_REMOVED lines=12> */
[----:B------:R-:W-:-:S03]  /*645b0*/  IMAD.MOV.U32 R58, RZ, RZ, R2 ;  /* 0x000000ffff3a7224 */ /* 0x000fc600078e0002 */
[----:B---3--:R-:W-:Y:S04]  /*645c0*/  STL.64 [R1+0x5978], R42 ;  /* 0x0059782a01007387 */ /* 0x008fe80000100a00 */
[----:B------:R0:W-:Y:S04]  /*645d0*/  STL.64 [R1+0x5970], R40 ;  /* 0x0059702801007387 */ /* 0x0001e80000100a00 */
        /* <DEDUP_REMOVED lines=12> */
[C---:B--2---:R-:W-:Y:S03]  /*646a0*/  HMMA.16816.F32.BF16 R8, R48.reuse, R4, R8 ;  /* 0x000000043008723c */ /* 0x044fe60000041808 */
[----:B-1----:R-:W-:Y:S04]  /*646b0*/  STL.64 [R1+0x58d0], R46 ;  /* 0x0058d02e01007387 */ /* 0x002fe80000100a00 */
[----:B------:R0:W-:Y:S04]  /*646c0*/  STL.64 [R1+0x58c8], R44 ;  /* 0x0058c82c01007387 */ /* 0x0001e80000100a00 */
[----:B0-----:R-:W2:Y:S04]  /*646d0*/  LDL.LU R44, [R1+0x950] ;  /* 0x00095000012c7983 */ /* 0x001ea80000300800 */
[----:B------:R-:W2:Y:S04]  /*646e0*/  LDL.LU R45, [R1+0x954] ;  /* 0x00095400012d7983 */ /* 0x000ea80000300800 */
[----:B------:R-:W2:Y:S04]  /*646f0*/  LDL.LU R46, [R1+0x958] ;  /* 0x00095800012e7983 */ /* 0x000ea80000300800 */
        /* <DEDUP_REMOVED lines=33> */
[----:B------:R-:W2:Y:S01]  /*64910*/  LDL.LU.64 R28, [R1+0x59a8] ;  /* 0x0059a800011c7983 */ /* 0x000ea20000300a00 */
[----:B------:R-:W-:Y:S01]  /*64920*/  IMAD.MOV.U32 R47, RZ, RZ, R2 ;  /* 0x000000ffff2f7224 */ /* 0x000fe200078e0002 */
[----:B--2---:R-:W-:-:S15]  /*64930*/  HMMA.16816.F32.BF16 R32, R48, R28, R32 ;  /* 0x0000001c3020723c */ /* 0x004fde0000041820 */
[----:B------:R-:W-:-:S08]  /*64940*/  NOP ;  /* 0x0000000000007918 */ /* 0x000fd00000000000 */
[----:B------:R-:W-:Y:S01]  /*64950*/  STL [R1+0x790], R32 ;  /* 0x0007902001007387 */ /* 0x000fe20000100800 */
[----:B------:R-:W-:-:S03]  /*64960*/  IMAD.MOV.U32 R2, RZ, RZ, R33 ;  /* 0x000000ffff027224 */ /* 0x000fc600078e0021 */
[----:B------:R0:W-:Y:S04]  /*64970*/  STL.64 [R1+0x798], R34 ;  /* 0x0007982201007387 */ /* 0x0001e80000100a00 */
[----:B0-----:R-:W2:Y:S04]  /*64980*/  LDL.LU.64 R34, [R1+0x59a0] ;  /* 0x0059a00001227983 */ /* 0x001ea80000300a00 */
[----:B------:R-:W4:Y:S04]  /*64990*/  LDL.LU.64 R32, [R1+0x5998] ;  /* 0x0059980001207983 */ /* 0x000f280000300a00 */
[----:B------:R-:W-:Y:S01]  /*649a0*/  STL [R1+0x54f8], R2 ;  /* 0x0054f80201007387 */ /* 0x000fe20000100800 */
[----:B----4-:R-:W-:Y:S03]  /*649b0*/  HMMA.16816.F32.BF16 R48, R48, R32, R36 ;  /* 0x000000203030723c */ /* 0x010fe60000041824 */
[----:B------:R-:W4:Y:S04]  /*649c0*/  LDL.LU.64 R38, [R1+0x5990] ;  /* 0x0059900001267983 */ /* 0x000f280000300a00 */
[----:B------:R-:W4:-:S15]  /*649d0*/  LDL.LU.64 R36, [R1+0x5988] ;  /* 0x0059880001247983 */ /* 0x000f1e0000300a00 */
[----:B------:R-:W-:-:S01]  /*649e0*/  NOP ;  /* 0x0000000000007918 */ /* 0x000fc20000000000 */
[----:B------:R-:W-:Y:S04]  /*649f0*/  STL.64 [R1+0x780], R48 ;  /* 0x0007803001007387 */ /* 0x000fe80000100a00 */
[----:B------:R-:W-:Y:S04]  /*64a00*/  STL.64 [R1+0x788], R50 ;  /* 0x0007883201007387 */ /* 0x000fe80000100a00 */
[----:B------:R-:W0:Y:S04]  /*64a10*/  LDSM.16.MT88.4 R48, [R3+UR5+0x6080] ;  /* 0x006080050330783b */ /* 0x000e280008004200 */
[----:B0-----:R0:W-:Y:S04]  /*64a20*/  STL.64 [R1+0x5868], R50 ;  /* 0x0058683201007387 */ /* 0x0011e80000100a00 */
[----:B------:R1:W-:Y:S01]  /*64a30*/  STL.64 [R1+0x5860], R48 ;  /* 0x0058603001007387 */ /* 0x0003e20000100a00 */
[----:B0-----:R-:W-:-:S03]  /*64a40*/  IMAD.MOV.U32 R51, RZ, RZ, R10 ;  /* 0x000000ffff337224 */ /* 0x001fc600078e000a */
[----:B-1----:R-:W3:Y:S04]  /*64a50*/  LDL.LU R48, [R1+0x960] ;  /* 0x0009600001307983 */ /* 0x002ee80000300800 */
[----:B------:R-:W3:Y:S04]  /*64a60*/  LDL.LU R49, [R1+0x964] ;  /* 0x0009640001317983 */ /* 0x000ee80000300800 */
[----:B------:R-:W3:Y:S04]  /*64a70*/  LDL.LU R50, [R1+0x968] ;  /* 0x0009680001327983 */ /* 0x000ee80000300800 */
[----:B------:R-:W2:Y:S01]  /*64a80*/  LDL.LU R10, [R1+0x5980] ;  /* 0x00598000010a7983 */ /* 0x000ea20000300800 */
[----:B----4-:R-:W-:-:S15]  /*64a90*/  HMMA.16816.F32.BF16 R40, R36, R4, R40 ;  /* 0x000000042428723c */ /* 0x010fde0000041828 */
[----:B------:R-:W-:-:S08]  /*64aa0*/  NOP ;  /* 0x0000000000007918 */ /* 0x000fd00000000000 */
[----:B------:R-:W-:Y:S04]  /*64ab0*/  STL.64 [R1+0x7a0], R40 ;  /* 0x0007a02801007387 */ /* 0x000fe80000100a00 */
[----:B------:R0:W-:Y:S04]  /*64ac0*/  STL.64 [R1+0x7a8], R42 ;  /* 0x0007a82a01007387 */ /* 0x0001e80000100a00 */
[----:B0-----:R-:W4:Y:S04]  /*64ad0*/  LDL.LU.64 R42, [R1+0x5978] ;  /* 0x00597800012a7983 */ /* 0x001f280000300a00 */
[----:B------:R-:W4:Y:S01]  /*64ae0*/  LDL.LU.64 R40, [R1+0x5970] ;  /* 0x0059700001287983 */ /* 0x000f220000300a00 */
[----:B---3--:R-:W-:-:S15]  /*64af0*/  HMMA.16816.F32.BF16 R48, R36, R12, R48 ;  /* 0x0000000c2430723c */ /* 0x008fde0000041830 */
[----:B------:R-:W-:-:S09]  /*64b00*/  NOP ;  /* 0x0000000000007918 */ /* 0x000fd20000000000 */
[----:B------:R-:W-:Y:S01]  /*64b10*/  IMAD.MOV.U32 R2, RZ, RZ, R51 ;  /* 0x000000ffff027224 */ /* 0x000fe200078e0033 */
[----:B----4-:R-:W-:-:S15]  /*64b20*/  HMMA.16816.F32.BF16 R40, R36, R8, R40 ;  /* 0x000000082428723c */ /* 0x010fde0000041828 */
[----:B------:R-:W-:-:S08]  /*64b30*/  NOP ;  /* 0x0000000000007918 */ /* 0x000fd00000000000 */
[----:B------:R-:W-:Y:S04]  /*64b40*/  STL.64 [R1+0x7b0], R40 ;  /* 0x0007b02801007387 */ /* 0x000fe80000100a00 */
[----:B------:R0:W-:Y:S04]  /*64b50*/  STL.64 [R1+0x7b8], R42 ;  /* 0x0007b82a01007387 */ /* 0x0001e80000100a00 */
[----:B0-----:R-:W3:Y:S04]  /*64b60*/  LDL.LU.64 R42, [R1+0x5968] ;  /* 0x00596800012a7983 */ /* 0x001ee80000300a00 */
[----:B------:R-:W3:Y:S04]  /*64b70*/  LDL.LU.64 R40, [R1+0x5960] ;  /* 0x0059600001287983 */ /* 0x000ee80000300a00 */
[----:B--2---:R-:W-:Y:S04]  /*64b80*/  STL.64 [R1+0x5940], R10 ;  /* 0x0059400a01007387 */ /* 0x004fe80000100a00 */
[----:B------:R0:W-:Y:S02]  /*64b90*/  STL.64 [R1+0x5938], R8 ;  /* 0x0059380801007387 */ /* 0x0001e40000100a00 */
[C---:B0-----:R-:W-:Y:S02]  /*64ba0*/  HMMA.16816.F32.BF16 R8, R36.reuse, R16, R44 ;  /* 0x000000102408723c */ /* 0x041fe4000004182c */
[----:B------:R-:W-:Y:S04]  /*64bb0*/  STL.64 [R1+0x7c0], R48 ;  /* 0x0007c03001007387 */ /* 0x000fe80000100a00 */
[----:B------:R-:W-:Y:S04]  /*64bc0*/  STL [R1+0x7c8], R50 ;  /* 0x0007c83201007387 */ /* 0x000fe80000100800 */
        /* <DEDUP_REMOVED lines=14> */
[----:B------:R-:W-:-:S15]  /*64cb0*/  STL.64 [R1+0x58f8], R24 ;  /* 0x0058f81801007387 */ /* 0x000fde0000100a00 */
[----:B------:R-:W-:-:S02]  /*64cc0*/  NOP ;  /* 0x0000000000007918 */ /* 0x000fc40000000000 */
[----:B------:R-:W-:Y:S04]  /*64cd0*/  STL.64 [R1+0xc00], R8 ;  /* 0x000c000801007387 */ /* 0x000fe80000100a00 */
[----:B------:R-:W-:Y:S04]  /*64ce0*/  STL.64 [R1+0xc08], R10 ;  /* 0x000c080a01007387 */ /* 0x000fe80000100a00 */
[----:B------:R-:W2:Y:S04]  /*64cf0*/  LDL.LU R48, [R1+0x1f0] ;  /* 0x0001f00001307983 */ /* 0x000ea80000300800 */
        /* <DEDUP_REMOVED lines=51> */
[----:B------:R-:W2:Y:S04]  /*65030*/  LDL.LU R46, [R1+0x4a8] ;  /* 0x0004a800012e7983 */ /* 0x000ea80000300800 */
[----:B------:R-:W2:Y:S01]  /*65040*/  LDL.LU R47, [R1+0x4ac] ;  /* 0x0004ac00012f7983 */ /* 0x000ea20000300800 */
[C---:B----4-:R-:W-:Y:S06]  /*65050*/  HMMA.16816.F32.BF16 R52, R36.reuse, R28, R52 ;  /* 0x0000001c2434723c */ /* 0x050fec0000041834 */
[----:B------:R-:W-:Y:S01]  /*65060*/  HMMA.16816.F32.BF16 R36, R36, R32, R56 ;  /* 0x000000202424723c */ /* 0x000fe20000041838 */
[----:B------:R-:W-:Y:S04]  /*65070*/  STL.64 [R1+0x58b0], R50 ;  /* 0x0058b03201007387 */ /* 0x000fe80000100a00 */
[----:B------:R0:W-:Y:S04]  /*65080*/  STL.64 [R1+0x58a8], R48 ;  /* 0x0058a83001007387 */ /* 0x0001e80000100a00 */
[----:B0-----:R-:W3:Y:S04]  /*65090*/  LDL.LU R48, [R1+0x220] ;  /* 0x0002200001307983 */ /* 0x001ee80000300800 */
[----:B------:R-:W3:Y:S04]  /*650a0*/  LDL.LU R49, [R1+0x224] ;  /* 0x0002240001317983 */ /* 0x000ee80000300800 */
[----:B------:R-:W3:Y:S04]  /*650b0*/  LDL.LU R50, [R1+0x228] ;  /* 0x0002280001327983 */ /* 0x000ee80000300800 */
[----:B------:R-:W3:Y:S04]  /*650c0*/  LDL.LU R51, [R1+0x22c] ;  /* 0x00022c0001337983 */ /* 0x000ee80000300800 */
[----:B------:R0:W-:Y:S04]  /*650d0*/  STL.64 [R1+0xbd0], R52 ;  /* 0x000bd03401007387 */ /* 0x0001e80000100a00 */
[----:B------:R1:W-:Y:S01]  /*650e0*/  STL.64 [R1+0xbd8], R54 ;  /* 0x000bd83601007387 */ /* 0x0003e20000100a00 */
[----:B------:R-:W-:-:S03]  /*650f0*/  IMAD.MOV.U32 R56, RZ, RZ, R30 ;  /* 0x000000ffff387224 */ /* 0x000fc600078e001e */
[----:B0-----:R-:W4:Y:S04]  /*65100*/  LDL.LU R52, [R1+0x450] ;  /* 0x0004500001347983 */ /* 0x001f280000300800 */
[----:B------:R-:W-:Y:S04]  /*65110*/  STL.64 [R1+0x880], R36 ;  /* 0x0008802401007387 */ /* 0x000fe80000100a00 */
[----:B------:R-:W-:Y:S01]  /*65120*/  STL.64 [R1+0x888], R38 ;  /* 0x0008882601007387 */ /* 0x000fe20000100a00 */
[----:B------:R-:W-:-:S03]  /*65130*/  IMAD.MOV.U32 R57, RZ, RZ, R6 ;  /* 0x000000ffff397224 */ /* 0x000fc600078e0006 */
[----:B------:R-:W4:Y:S01]  /*65140*/  LDL.LU R53, [R1+0x454] ;  /* 0x0004540001357983 */ /* 0x000f220000300800 */
[----:B------:R-:W-:-:S03]  /*65150*/  IMAD.MOV.U32 R58, RZ, RZ, R7 ;  /* 0x000000ffff3a7224 */ /* 0x000fc600078e0007 */
[----:B-1----:R-:W4:Y:S04]  /*65160*/  LDL.LU R54, [R1+0x458] ;  /* 0x0004580001367983 */ /* 0x002f280000300800 */
[----:B------:R-:W4:Y:S04]  /*65170*/  LDL.LU R55, [R1+0x45c] ;  /* 0x00045c0001377983 */ /* 0x000f280000300800 */
[----:B------:R-:W2:Y:S04]  /*65180*/  LDL.LU R30, [R1+0x595c] ;  /* 0x00595c00011e7983 */ /* 0x000ea80000300800 */
[----:B------:R-:W3:Y:S04]  /*65190*/  LDL.LU R6, [R1+0x5958] ;  /* 0x0059580001067983 */ /* 0x000ee80000300800 */
[----:B------:R-:W4:Y:S04]  /*651a0*/  LDL.LU R7, [R1+0x5954] ;  /* 0x0059540001077983 */ /* 0x000f280000300800 */
[----:B------:R-:W0:Y:S01]  /*651b0*/  LDSM.16.MT88.4 R36, [R3+UR5+0x6100] ;  /* 0x006100050324783b */ /* 0x000e220008004200 */
[----:B------:R-:W-:Y:S03]  /*651c0*/  HMMA.16816.F32.BF16 R8, R40, R4, R8 ;  /* 0x000000042808723c */ /* 0x000fe60000041808 */
[----:B------:R-:W4:Y:S04]  /*651d0*/  LDL.LU R59, [R1+0x44c] ;  /* 0x00044c00013b7983 */ /* 0x000f280000300800 */
[----:B0-----:R-:W-:Y:S04]  /*651e0*/  STL.64 [R1+0x5840], R38 ;  /* 0x0058402601007387 */ /* 0x001fe80000100a00 */
[----:B------:R0:W-:Y:S04]  /*651f0*/  STL.64 [R1+0x5838], R36 ;  /* 0x0058382401007387 */ /* 0x0001e80000100a00 */
[----:B0-----:R-:W4:Y:S01]  /*65200*/  LDL.LU R36, [R1+0x460] ;  /* 0x0004600001247983 */ /* 0x001f220000300800 */
[----:B--2---:R-:W-:-:S03]  /*65210*/  IMAD.MOV.U32 R37, RZ, RZ, R30 ;  /* 0x000000ffff257224 */ /* 0x004fc600078e001e */
[----:B------:R-:W2:Y:S01]  /*65220*/  LDL.LU R30, [R1+0x5950] ;  /* 0x00595000011e7983 */ /* 0x000ea20000300800 */
[----:B---3--:R-:W-:-:S03]  /*65230*/  IMAD.MOV.U32 R38, RZ, RZ, R6 ;  /* 0x000000ffff267224 */ /* 0x008fc600078e0006 */
[----:B------:R-:W3:Y:S01]  /*65240*/  LDL.LU R6, [R1+0x594c] ;  /* 0x00594c0001067983 */ /* 0x000ee20000300800 */
[----:B----4-:R-:W-:-:S03]  /*65250*/  IMAD.MOV.U32 R39, RZ, RZ, R7 ;  /* 0x000000ffff277224 */ /* 0x010fc600078e0007 */
        /* <DEDUP_REMOVED lines=46> */
[----:B------:R1:W-:Y:S01]  /*65540*/  STL.64 [R1+0x818], R42 ;  /* 0x0008182a01007387 */ /* 0x0003e20000100a00 */
[----:B0-----:R-:W-:-:S03]  /*65550*/  IMAD.MOV.U32 R40, RZ, RZ, R11 ;  /* 0x000000ffff287224 */ /* 0x001fc600078e000b */
[----:B------:R-:W4:Y:S01]  /*65560*/  LDL.LU R11, [R1+0x58c4] ;  /* 0x0058c400010b7983 */ /* 0x000f220000300800 */
[----:B------:R-:W-:Y:S02]  /*65570*/  IMAD.MOV.U32 R41, RZ, RZ, R19 ;  /* 0x000000ffff297224 */ /* 0x000fe400078e0013 */
[----:B-1----:R-:W-:Y:S01]  /*65580*/  IMAD.MOV.U32 R42, RZ, RZ, R14 ;  /* 0x000000ffff2a7224 */ /* 0x002fe200078e000e */
[----:B------:R-:W2:Y:S01]  /*65590*/  LDL.LU R19, [R1+0x58c0] ;  /* 0x0058c00001137983 */ /* 0x000ea20000300800 */
[----:B------:R-:W-:-:S03]  /*655a0*/  IMAD.MOV.U32 R43, RZ, RZ, R15 ;  /* 0x000000ffff2b7224 */ /* 0x000fc600078e000f */
[----:B------:R-:W2:Y:S04]  /*655b0*/  LDL.LU R14, [R1+0x58bc] ;  /* 0x0058bc00010e7983 */ /* 0x000ea80000300800 */
[----:B------:R-:W2:Y:S01]  /*655c0*/  LDL.LU R15, [R1+0x58b8] ;  /* 0x0058b800010f7983 */ /* 0x000ea20000300800 */
[----:B---3--:R-:W-:-:S15]  /*655d0*/  HMMA.16816.F32.BF16 R48, R44, R6, R48 ;  /* 0x000000062c30723c */ /* 0x008fde0000041830 */
        /* <DEDUP_REMOVED lines=9> */
[----:B0-----:R-:W3:Y:S04]  /*65670*/  LDL.LU.64 R50, [R1+0x58a0] ;  /* 0x0058a00001327983 */ /* 0x001ee80000300a00 */
[----:B------:R-:W3:Y:S01]  /*65680*/  LDL.LU.64 R48, [R1+0x5898] ;  /* 0x0058980001307983 */ /* 0x000ee20000300a00 */
[----:B--2---:R-:W-:-:S15]  /*65690*/  HMMA.16816.F32.BF16 R40, R44, R14, R40 ;  /* 0x0000000e2c28723c */ /* 0x004fde0000041828 */
[----:B------:R-:W-:-:S08]  /*656a0*/  NOP ;  /* 0x0000000000007918 */ /* 0x000fd00000000000 */
[----:B------:R3:W-:Y:S01]  /*656b0*/  STL.64 [R1+0xb90], R40 ;  /* 0x000b902801007387 */ /* 0x0007e20000100a00 */
[----:B------:R-:W-:Y:S02]  /*656c0*/  IMAD.MOV.U32 R5, RZ, RZ, R42 ;  /* 0x000000ffff057224 */ /* 0x000fe400078e002a */
[----:B------:R-:W-:Y:S02]  /*656d0*/  IMAD.MOV.U32 R4, RZ, RZ, R43 ;  /* 0x000000ffff047224 */ /* 0x000fe400078e002b */
[----:B---3--:R-:W-:Y:S07]  /*656e0*/  HMMA.16816.F32.BF16 R40, R44, R18, R48 ;  /* 0x000000122c28723c */ /* 0x008fee0000041830 */
[----:B------:R-:W-:-:S02]  /*656f0*/  IMAD.MOV.U32 R48, RZ, RZ, R26 ;  /* 0x000000ffff307224 */ /* 0x000fc400078e001a */
[----:B------:R-:W2:-:S14]  /*65700*/  LDL.LU R26, [R1+0x5890] ;  /* 0x00589000011a7983 */ /* 0x000e9c0000300800 */
[----:B------:R-:W-:Y:S04]  /*65710*/  STL.64 [R1+0xb80], R40 ;  /* 0x000b802801007387 */ /* 0x000fe80000100a00 */
[----:B------:R-:W-:Y:S04]  /*65720*/  STL.64 [R1+0xb88], R42 ;  /* 0x000b882a01007387 */ /* 0x000fe80000100a00 */
[----:B------:R-:W0:Y:S01]  /*65730*/  LDSM.16.MT88.4 R40, [R3+UR5+0x6180] ;  /* 0x006180050328783b */ /* 0x000e220008004200 */
[----:B------:R-:W-:Y:S02]  /*65740*/  IMAD.MOV.U32 R49, RZ, RZ, R27 ;  /* 0x000000ffff317224 */ /* 0x000fe400078e001b */
[----:B------:R-:W-:Y:S01]  /*65750*/  IMAD.MOV.U32 R50, RZ, RZ, R22 ;  /* 0x000000ffff327224 */ /* 0x000fe200078e0016 */
[----:B------:R-:W2:Y:S01]  /*65760*/  LDL.LU R27, [R1+0x588c] ;  /* 0x00588c00011b7983 */ /* 0x000ea20000300800 */
[----:B------:R-:W-:-:S03]  /*65770*/  IMAD.MOV.U32 R51, RZ, RZ, R23 ;  /* 0x000000ffff337224 */ /* 0x000fc600078e0017 */
[----:B------:R-:W3:Y:S04]  /*65780*/  LDL.LU R22, [R1+0x5888] ;  /* 0x0058880001167983 */ /* 0x000ee80000300800 */
[----:B------:R-:W3:Y:S04]  /*65790*/  LDL.LU R23, [R1+0x5884] ;  /* 0x0058840001177983 */ /* 0x000ee80000300800 */
[----:B0-----:R-:W-:Y:S04]  /*657a0*/  STL.64 [R1+0x57d0], R42 ;  /* 0x0057d02a01007387 */ /* 0x001fe80000100a00 */
[----:B------:R0:W-:Y:S02]  /*657b0*/  STL.64 [R1+0x57c8], R40 ;  /* 0x0057c82801007387 */ /* 0x0001e40000100a00 */
[----:B0-----:R-:W-:-:S02]  /*657c0*/  IMAD.MOV.U32 R40, RZ, RZ, R31 ;  /* 0x000000ffff287224 */ /* 0x001fc400078e001f */
[----:B------:R-:W4:Y:S04]  /*657d0*/  LDL.LU R31, [R1+0x5880] ;  /* 0x00588000011f7983 */ /* 0x000f280000300800 */
[----:B------:R-:W4:Y:S04]  /*657e0*/  LDL.LU R41, [R1+0x154] ;  /* 0x0001540001297983 */ /* 0x000f280000300800 */
[----:B------:R-:W4:Y:S04]  /*657f0*/  LDL.LU R42, [R1+0x158] ;  /* 0x00015800012a7983 */ /* 0x000f280000300800 */
[----:B------:R-:W4:Y:S01]  /*65800*/  LDL.LU R43, [R1+0x15c] ;  /* 0x00015c00012b7983 */ /* 0x000f220000300800 */
[C---:B---3--:R-:W-:Y:S06]  /*65810*/  HMMA.16816.F32.BF16 R36, R44.reuse, R22, R36 ;  /* 0x000000162c24723c */ /* 0x048fec0000041824 */
[----:B--2---:R-:W-:-:S15]  /*65820*/  HMMA.16816.F32.BF16 R52, R44, R26, R52 ;  /* 0x0000001a2c34723c */ /* 0x004fde0000041834 */
[----:B------:R-:W-:-:S02]  /*65830*/  NOP ;  /* 0x0000000000007918 */ /* 0x000fc40000000000 */
[----:B------:R-:W-:Y:S04]  /*65840*/  STL.64 [R1+0xb70], R36 ;  /* 0x000b702401007387 */ /* 0x000fe80000100a00 */
[----:B------:R4:W-:Y:S02]  /*65850*/  STL.64 [R1+0xb78], R38 ;  /* 0x000b782601007387 */ /* 0x0009e40000100a00 */
[----:B----4-:R-:W-:Y:S02]  /*65860*/  HMMA.16816.F32.BF16 R36, R44, R30, R56 ;  /* 0x0000001e2c24723c */ /* 0x010fe40000041838 */
[----:B------:R-:W-:Y:S04]  /*65870*/  STL.64 [R1+0xb60], R52 ;  /* 0x000b603401007387 */ /* 0x000fe80000100a00 */
[----:B------:R0:W-:Y:S02]  /*65880*/  STL.64 [R1+0xb68], R54 ;  /* 0x000b683601007387 */ /* 0x0001e40000100a00 */
[----:B0-----:R-:W-:-:S15]  /*65890*/  IMAD.MOV.U32 R54, RZ, RZ, R34 ;  /* 0x000000ffff367224 */ /* 0x001fde00078e0022 */
[----:B------:R0:W-:Y:S01]  /*658a0*/  STL.64 [R1+0xb50], R36 ;  /* 0x000b502401007387 */ /* 0x0001e20000100a00 */
[----:B------:R-:W-:Y:S02]  /*658b0*/  IMAD.MOV.U32 R9, RZ, RZ, R38 ;  /* 0x000000ffff097224 */ /* 0x000fe400078e0026 */
        /* <DEDUP_REMOVED lines=8> */
[----:B------:R-:W4:Y:S04]  /*65940*/  LDL.LU R34, [R1+0x587c] ;  /* 0x00587c0001227983 */ /* 0x000f280000300800 */
[----:B------:R-:W4:Y:S01]  /*65950*/  LDL.LU R35, [R1+0x5878] ;  /* 0x0058780001237983 */ /* 0x000f220000300800 */
[----:B------:R-:W-:-:S03]  /*65960*/  IMAD.MOV.U32 R57, RZ, RZ, R0 ;  /* 0x000000ffff397224 */ /* 0x000fc600078e0000 */
[----:B------:R-:W-:Y:S04]  /*65970*/  STL [R1+0x5424], R8 ;  /* 0x0054240801007387 */ /* 0x000fe80000100800 */
[----:B------:R0:W-:Y:S04]  /*65980*/  STL [R1+0x5420], R9 ;  /* 0x0054200901007387 */ /* 0x0001e80000100800 */
[----:B------:R-:W3:Y:S04]  /*65990*/  LDL.LU R56, [R1+0x3a0] ;  /* 0x0003a00001387983 */ /* 0x000ee80000300800 */
[----:B------:R-:W2:Y:S01]  /*659a0*/  LDL.LU R0, [R1+0x5874] ;  /* 0x0058740001007983 */ /* 0x000ea20000300800 */
[----:B------:R-:W0:Y:S03]  /*659b0*/  S2R R59, SR_TID.X ;  /* 0x00000000003b7919 */ /* 0x000e260000002100 */
[----:B------:R-:W3:Y:S01]  /*659c0*/  LDL.LU R58, [R1+0x3a8] ;  /* 0x0003a800013a7983 */ /* 0x000ee20000300800 */
[----:B0-----:R-:W-:Y:S01]  /*659d0*/  LOP3.LUT R9, R59, 0x7, RZ, 0xc0, !PT ;  /* 0x000000073b097812 */ /* 0x001fe200078ec0ff */
[----:B------:R-:W-:-:S02]  /*659e0*/  IMAD.MOV.U32 R59, RZ, RZ, R60 ;  /* 0x000000ffff3b7224 */ /* 0x000fc400078e003c */
[----:B------:R-:W3:Y:S01]  /*659f0*/  LDL.LU R60, [R1+0x5870] ;  /* 0x00587000013c7983 */ /* 0x000ee20000300800 */
[----:B----4-:R-:W-:Y:S03]  /*65a00*/  HMMA.16816.F32.BF16 R44, R44, R34, R48 ;  /* 0x000000222c2c723c */ /* 0x010fe60000041830 */
[----:B------:R-:W4:Y:S04]  /*65a10*/  LDL.LU.64 R50, [R1+0x5868] ;  /* 0x0058680001327983 */ /* 0x000f280000300a00 */
[----:B------:R-:W4:-:S15]  /*65a20*/  LDL.LU.64 R48, [R1+0x5860] ;  /* 0x0058600001307983 */ /* 0x000f1e0000300a00 */
[----:B------:R-:W-:-:S01]  /*65a30*/  NOP ;  /* 0x0000000000007918 */ /* 0x000fc20000000000 */
[----:B------:R2:W-:Y:S04]  /*65a40*/  STL.64 [R1+0x450], R44 ;  /* 0x0004502c01007387 */ /* 0x0005e80000100a00 */
[----:B------:R0:W-:Y:S01]  /*65a50*/  STL.64 [R1+0x458], R46 ;  /* 0x0004582e01007387 */ /* 0x0001e20000100a00 */
[----:B--2---:R-:W-:-:S03]  /*65a60*/  IMAD.MOV.U32 R44, RZ, RZ, R0 ;  /* 0x000000ffff2c7224 */ /* 0x004fc600078e0000 */
[----:B------:R-:W2:Y:S04]  /*65a70*/  LDL.LU R0, [R1+0x5858] ;  /* 0x0058580001007983 */ /* 0x000ea80000300800 */
[----:B------:R-:W2:Y:S04]  /*65a80*/  LDL.LU R45, [R1+0x164] ;  /* 0x00016400012d7983 */ /* 0x000ea80000300800 */
[----:B0-----:R-:W2:Y:S01]  /*65a90*/  LDL.LU R46, [R1+0x168] ;  /* 0x00016800012e7983 */ /* 0x001ea20000300800 */
[----:B------:R-:W0:Y:S01]  /*65aa0*/  S2R R8, SR_TID.X ;  /* 0x0000000000087919 */ /* 0x000e220000002100 */
[----:B---3--:R-:W-:-:S02]  /*65ab0*/  IMAD.MOV.U32 R47, RZ, RZ, R60 ;  /* 0x000000ffff2f7224 */ /* 0x008fc400078e003c */
[----:B------:R-:W-:Y:S04]  /*65ac0*/  STL.64 [R1+0x5850], R6 ;  /* 0x0058500601007387 */ /* 0x000fe80000100a00 */
[----:B------:R1:W-:Y:S01]  /*65ad0*/  STL.64 [R1+0x5848], R4 ;  /* 0x0058480401007387 */ /* 0x0003e20000100a00 */
[----:B------:R-:W-:Y:S02]  /*65ae0*/  IMAD R21, R9, 0x210, RZ ;  /* 0x0000021009157824 */ /* 0x000fe400078e02ff */
[----:B0-----:R-:W-:Y:S01]  /*65af0*/  IMAD.SHL.U32 R20, R8, 0x100, RZ ;  /* 0x0000010008147824 */ /* 0x001fe200078e00ff */
[C---:B----4-:R-:W-:Y:S06]  /*65b00*/  HMMA.16816.F32.BF16 R40, R48.reuse, R10, R40 ;  /* 0x0000000a3028723c */ /* 0x050fec0000041828 */
[C---:B--2---:R-:W-:Y:S06]  /*65b10*/  HMMA.16816.F32.BF16 R44, R48.reuse, R6, R44 ;  /* 0x00000006302c723c */ /* 0x044fec000004182c */
[----:B-1----:R-:W-:-:S12]  /*65b20*/  HMMA.16816.F32.BF16 R4, R48, R14, R36 ;  /* 0x0000000e3004723c */ /* 0x002fd80000041824 */
[----:B------:R-:W-:Y:S01]  /*65b30*/  IMAD.MOV.U32 R13, RZ, RZ, R42 ;  /* 0x000000ffff0d7224 */ /* 0x000fe200078e002a */
[----:B------:R-:W-:Y:S01]  /*65b40*/  LOP3.LUT R17, R21, 0x10, R0, 0x78, !PT ;  /* 0x0000001015117812 */ /* 0x000fe200078e7800 */
[----:B------:R-:W-:Y:S02]  /*65b50*/  IMAD.MOV.U32 R60, RZ, RZ, R41 ;  /* 0x000000ffff3c7224 */ /* 0x000fe400078e0029 */
[----:B------:R-:W-:Y:S01]  /*65b60*/  IMAD.MOV.U32 R12, RZ, RZ, R43 ;  /* 0x000000ffff0c7224 */ /* 0x000fe200078e002b */
[----:B------:R-:W-:Y:S01]  /*65b70*/  LOP3.LUT R17, R17, 0x1000, R20, 0xf8, !PT ;  /* 0x0000100011117812 */ /* 0x000fe200078ef814 */
[----:B------:R-:W-:Y:S04]  /*65b80*/  STL.64 [R1+0xa90], R44 ;  /* 0x000a902c01007387 */ /* 0x000fe80000100a00 */
[----:B------:R-:W-:Y:S04]  /*65b90*/  STL.64 [R1+0xa98], R46 ;  /* 0x000a982e01007387 */ /* 0x000fe80000100a00 */
[----:B------:R-:W-:Y:S04]  /*65ba0*/  STL [R1+0xa80], R40 ;  /* 0x000a802801007387 */ /* 0x000fe80000100800 */
[----:B------:R-:W-:Y:S04]  /*65bb0*/  STL.64 [R1+0x5830], R10 ;  /* 0x0058300a01007387 */ /* 0x000fe80000100a00 */
[----:B------:R-:W-:Y:S01]  /*65bc0*/  STL.64 [R1+0x5828], R8 ;  /* 0x0058280801007387 */ /* 0x000fe20000100a00 */
[----:B------:R-:W-:-:S03]  /*65bd0*/  IMAD.MOV.U32 R32, RZ, RZ, R4 ;  /* 0x000000ffff207224 */ /* 0x000fc600078e0004 */
[----:B------:R-:W-:Y:S01]  /*65be0*/  STL [R1+0x53c0], R13 ;  /* 0x0053c00d01007387 */ /* 0x000fe20000100800 */
[----:B------:R-:W-:-:S03]  /*65bf0*/  IMAD.MOV.U32 R33, RZ, RZ, R5 ;  /* 0x000000ffff217224 */ /* 0x000fc600078e0005 */
[----:B------:R-:W-:Y:S01]  /*65c00*/  STL [R1+0x53bc], R60 ;  /* 0x0053bc3c01007387 */ /* 0x000fe20000100800 */
[----:B------:R-:W-:-:S03]  /*65c10*/  LOP3.LUT R17, R17, 0x20, RZ, 0x3c, !PT ;  /* 0x0000002011117812 */ /* 0x000fc600078e3cff */
[----:B------:R-:W-:Y:S04]  /*65c20*/  STL [R1+0x53b8], R12 ;  /* 0x0053b80c01007387 */ /* 0x000fe80000100800 */
[----:B------:R0:W-:Y:S04]  /*65c30*/  STL.64 [R1+0xa78], R6 ;  /* 0x000a780601007387 */ /* 0x0001e80000100a00 */
[----:B------:R-:W1:Y:S01]  /*65c40*/  LDSM.16.MT88.4 R44, [R17+UR5+0x6000] ;  /* 0x00600005112c783b */ /* 0x000e620008004200 */
[----:B0-----:R-:W-:Y:S03]  /*65c50*/  HMMA.16816.F32.BF16 R4, R48, R18, R52 ;  /* 0x000000123004723c */ /* 0x001fe60000041834 */
[----:B------:R-:W-:Y:S04]  /*65c60*/  STL [R1+0x542c], R33 ;  /* 0x00542c2101007387 */ /* 0x000fe80000100800 */
[----:B------:R-:W-:-:S15]  /*65c70*/  STL [R1+0x5428], R32 ;  /* 0x0054282001007387 */ /* 0x000fde0000100800 */
[----:B------:R-:W-:-:S01]  /*65c80*/  NOP ;  /* 0x0000000000007918 */ /* 0x000fc20000000000 */
[----:B------:R0:W-:Y:S01]  /*65c90*/  STL.64 [R1+0xa68], R6 ;  /* 0x000a680601007387 */ /* 0x0001e20000100a00 */
[----:B------:R-:W-:Y:S02]  /*65ca0*/  IMAD.MOV.U32 R28, RZ, RZ, R4 ;  /* 0x000000ffff1c7224 */ /* 0x000fe400078e0004 */
[----:B------:R-:W-:Y:S02]  /*65cb0*/  IMAD.MOV.U32 R29, RZ, RZ, R5 ;  /* 0x000000ffff1d7224 */ /* 0x000fe400078e0005 */
[----:B0-----:R-:W-:Y:S01]  /*65cc0*/  HMMA.16816.F32.BF16 R4, R48, R22, R56 ;  /* 0x000000163004723c */ /* 0x001fe20000041838 */
[----:B------:R-:W-:Y:S04]  /*65cd0*/  STL.64 [R1+0x5810], R18 ;  /* 0x0058101201007387 */ /* 0x000fe80000100a00 */
[----:B------:R-:W-:Y:S04]  /*65ce0*/  STL [R1+0x5808], R17 ;  /* 0x0058081101007387 */ /* 0x000fe80000100800 */
[----:B-1----:R-:W-:Y:S04]  /*65cf0*/  STL.64 [R1+0x57b8], R46 ;  /* 0x0057b82e01007387 */ /* 0x002fe80000100a00 */
[----:B------:R-:W-:Y:S10]  /*65d00*/  STL.64 [R1+0x57b0], R44 ;  /* 0x0057b02c01007387 */ /* 0x000ff40000100a00 */
[----:B------:R-:W-:Y:S04]  /*65d10*/  STL [R1+0xa58], R6 ;  /* 0x000a580601007387 */ /* 0x000fe80000100800 */
        /* <DEDUP_REMOVED lines=18> */
[----:B------:R-:W3:Y:S04]  /*65e40*/  LDL.LU R22, [R1+0xd8] ;  /* 0x0000d80001167983 */ /* 0x000ee80000300800 */
[----:B------:R-:W3:Y:S01]  /*65e50*/  LDL.LU R23, [R1+0xdc] ;  /* 0x0000dc0001177983 */ /* 0x000ee20000300800 */
[----:B------:R-:W-:-:S02]  /*65e60*/  IMAD.MOV.U32 R24, RZ, RZ, R4 ;  /* 0x000000ffff187224 */ /* 0x000fc400078e0004 */
        /* <DEDUP_REMOVED lines=15> */
[----:B------:R-:W2:Y:S01]  /*65f60*/  LDL.LU R7, [R1+0x38c] ;  /* 0x00038c0001077983 */ /* 0x000ea20000300800 */
[----:B----4-:R-:W-:Y:S03]  /*65f70*/  HMMA.16816.F32.BF16 R44, R48, R26, R56 ;  /* 0x0000001a302c723c */ /* 0x010fe60000041838 */
        /* <DEDUP_REMOVED lines=16> */
[----:B------:R0:W-:Y:S04]  /*66080*/  STL.64 [R1+0xa48], R46 ;  /* 0x000a482e01007387 */ /* 0x0001e80000100a00 */
[----:B------:R-:W4:Y:S04]  /*66090*/  LDL.LU R44, [R1+0x290] ;  /* 0x00029000012c7983 */ /* 0x000f280000300800 */
        /* <DEDUP_REMOVED lines=11> */
[----:B------:R-:W-:Y:S01]  /*66150*/  STL [R1+0x5490], R60 ;  /* 0x0054903c01007387 */ /* 0x000fe20000100800 */
[C---:B--2---:R-:W-:Y:S06]  /*66160*/  HMMA.16816.F32.BF16 R4, R48.reuse, R30, R4 ;  /* 0x0000001e3004723c */ /* 0x044fec0000041804 */
[----:B---3--:R-:W-:-:S15]  /*66170*/  HMMA.16816.F32.BF16 R48, R48, R34, R36 ;  /* 0x000000223030723c */ /* 0x008fde0000041824 */
[----:B------:R-:W-:-:S02]  /*66180*/  NOP ;  /* 0x0000000000007918 */ /* 0x000fc40000000000 */
[----:B------:R-:W-:Y:S04]  /*66190*/  STL.64 [R1+0xa30], R4 ;  /* 0x000a300401007387 */ /* 0x000fe80000100a00 */
[----:B------:R0:W-:Y:S04]  /*661a0*/  STL.64 [R1+0xa38], R6 ;  /* 0x000a380601007387 */ /* 0x0001e80000100a00 */
[----:B0-----:R-:W4:Y:S04]  /*661b0*/  LDL.LU.64 R6, [R1+0x5850] ;  /* 0x0058500001067983 */ /* 0x001f280000300a00 */
[----:B------:R-:W2:Y:S04]  /*661c0*/  LDL.LU.64 R4, [R1+0x5848] ;  /* 0x0058480001047983 */ /* 0x000ea80000300a00 */
[----:B------:R-:W4:Y:S04]  /*661d0*/  LDL.LU.64 R38, [R1+0x5840] ;  /* 0x0058400001267983 */ /* 0x000f280000300a00 */
[----:B------:R-:W4:Y:S04]  /*661e0*/  LDL.LU.64 R36, [R1+0x5838] ;  /* 0x0058380001247983 */ /* 0x000f280000300a00 */
[----:B------:R0:W-:Y:S04]  /*661f0*/  STL.64 [R1+0x440], R48 ;  /* 0x0004403001007387 */ /* 0x0001e80000100a00 */
[----:B------:R1:W-:Y:S04]  /*66200*/  STL.64 [R1+0x448], R50 ;  /* 0x0004483201007387 */ /* 0x0003e80000100a00 */
[----:B0-----:R-:W3:Y:S04]  /*66210*/  LDL.LU R48, [R1+0xc0] ;  /* 0x0000c00001307983 */ /* 0x001ee80000300800 */
[----:B------:R-:W3:Y:S04]  /*66220*/  LDL.LU R49, [R1+0xc4] ;  /* 0x0000c40001317983 */ /* 0x000ee80000300800 */
[----:B-1----:R-:W3:Y:S04]  /*66230*/  LDL.LU R50, [R1+0xc8] ;  /* 0x0000c80001327983 */ /* 0x002ee80000300800 */
[----:B------:R-:W3:Y:S01]  /*66240*/  LDL.LU R51, [R1+0xcc] ;  /* 0x0000cc0001337983 */ /* 0x000ee20000300800 */
[----:B----4-:R-:W-:-:S15]  /*66250*/  HMMA.16816.F32.BF16 R8, R36, R6, R8 ;  /* 0x000000062408723c */ /* 0x010fde0000041808 */
[----:B------:R-:W-:-:S08]  /*66260*/  NOP ;  /* 0x0000000000007918 */ /* 0x000fd00000000000 */
[----:B------:R-:W-:Y:S04]  /*66270*/  STL.64 [R1+0xa00], R8 ;  /* 0x000a000801007387 */ /* 0x000fe80000100a00 */
[----:B------:R0:W-:Y:S04]  /*66280*/  STL.64 [R1+0xa08], R10 ;  /* 0x000a080a01007387 */ /* 0x0001e80000100a00 */
[----:B0-----:R-:W4:Y:S01]  /*66290*/  LDL.LU.64 R10, [R1+0x5830] ;  /* 0x00583000010a7983 */ /* 0x001f220000300a00 */
[C---:B------:R-:W-:Y:S03]  /*662a0*/  HMMA.16816.F32.BF16 R16, R36.reuse, R14, R16 ;  /* 0x0000000e2410723c */ /* 0x040fe60000041810 */
[----:B------:R-:W2:Y:S03]  /*662b0*/  LDL.LU.64 R8, [R1+0x5828] ;  /* 0x0058280001087983 */ /* 0x000ea60000300a00 */
[----:B----4-:R-:W-:-:S15]  /*662c0*/  HMMA.16816.F32.BF16 R20, R36, R10, R20 ;  /* 0x0000000a2414723c */ /* 0x010fde0000041814 */
[----:B------:R-:W-:-:S08]  /*662d0*/  NOP ;  /* 0x0000000000007918 */ /* 0x000fd00000000000 */
[----:B------:R-:W-:Y:S04]  /*662e0*/  STL.64 [R1+0x9f0], R20 ;  /* 0x0009f01401007387 */ /* 0x000fe80000100a00 */
[----:B------:R0:W-:Y:S04]  /*662f0*/  STL.64 [R1+0x9f8], R22 ;  /* 0x0009f81601007387 */ /* 0x0001e80000100a00 */
[----:B0-----:R-:W4:Y:S04]  /*66300*/  LDL.LU.64 R22, [R1+0x5820] ;  /* 0x0058200001167983 */ /* 0x001f280000300a00 */
[----:B------:R-:W4:Y:S04]  /*66310*/  LDL.LU.64 R20, [R1+0x5818] ;  /* 0x0058180001147983 */ /* 0x000f280000300a00 */
[----:B------:R-:W-:Y:S04]  /*66320*/  STL.64 [R1+0x9e0], R16 ;  /* 0x0009e01001007387 */ /* 0x000fe80000100a00 */
[----:B------:R0:W-:Y:S04]  /*66330*/  STL.64 [R1+0x9e8], R18 ;  /* 0x0009e81201007387 */ /* 0x0001e80000100a00 */
[----:B0-----:R-:W4:Y:S04]  /*66340*/  LDL.LU.64 R18, [R1+0x5810] ;  /* 0x0058100001127983 */ /* 0x001f280000300a00 */
[----:B------:R-:W2:Y:S01]  /*66350*/  LDL.LU R17, [R1+0x5808] ;  /* 0x0058080001117983 */ /* 0x000ea20000300800 */
[----:B----4-:R-:W-:-:S15]  /*66360*/  HMMA.16816.F32.BF16 R20, R36, R18, R20 ;  /* 0x000000122414723c */ /* 0x010fde0000041814 */
[----:B------:R-:W-:-:S08]  /*66370*/  NOP ;  /* 0x0000000000007918 */ /* 0x000fd00000000000 */
[----:B------:R-:W-:Y:S04]  /*66380*/  STL.64 [R1+0x9d0], R20 ;  /* 0x0009d01401007387 */ /* 0x000fe80000100a00 */
[----:B------:R0:W-:Y:S04]  /*66390*/  STL.64 [R1+0x9d8], R22 ;  /* 0x0009d81601007387 */ /* 0x0001e80000100a00 */
[----:B0-----:R-:W3:Y:S04]  /*663a0*/  LDL.LU.64 R22, [R1+0x5800] ;  /* 0x0058000001167983 */ /* 0x001ee80000300a00 */
[----:B------:R-:W4:Y:S01]  /*663b0*/  LDL.LU.64 R20, [R1+0x57f8] ;  /* 0x0057f80001147983 */ /* 0x000f220000300a00 */
[C---:B------:R-:W-:Y:S06]  /*663c0*/  HMMA.16816.F32.BF16 R40, R36.reuse, R26, R40 ;  /* 0x0000001a2428723c */ /* 0x040fec0000041828 */
[----:B---3--:R-:W-:-:S15]  /*663d0*/  HMMA.16816.F32.BF16 R48, R36, R22, R48 ;  /* 0x000000162430723c */ /* 0x008fde0000041830 */
[----:B------:R-:W-:-:S08]  /*663e0*/  NOP ;  /* 0x0000000000007918 */ /* 0x000fd00000000000 */
[----:B------:R-:W-:Y:S04]  /*663f0*/  STL.64 [R1+0x9c0], R48 ;  /* 0x0009c03001007387 */ /* 0x000fe80000100a00 */
[----:B------:R-:W-:Y:S04]  /*66400*/  STL.64 [R1+0x9c8], R50 ;  /* 0x0009c83201007387 */ /* 0x000fe80000100a00 */
[----:B--2---:R-:W0:Y:S04]  /*66410*/  LDSM.16.MT88.4 R48, [R17+UR5+0x6080] ;  /* 0x006080051130783b */ /* 0x004e280008004200 */
        /* <DEDUP_REMOVED lines=18> */
[----:B------:R-:W3:Y:S04]  /*66540*/  LDL.LU.64 R40, [R1+0x57c8] ;  /* 0x0057c80001287983 */ /* 0x000ee80000300a00 */
[----:B------:R0:W-:Y:S04]  /*66550*/  STL.64 [R1+0x57c0], R34 ;  /* 0x0057c02201007387 */ /* 0x0001e80000100a00 */
[----:B------:R-:W3:Y:S09]  /*66560*/  LDL.LU R32, [R1+0x2b0] ;  /* 0x0002b00001207983 */ /* 0x000ef20000300800 */
[----:B------:R-:W-:Y:S04]  /*66570*/  STL.64 [R1+0x460], R36 ;  /* 0x0004602401007387 */ /* 0x000fe80000100a00 */
[----:B------:R-:W-:Y:S04]  /*66580*/  STL.64 [R1+0x468], R38 ;  /* 0x0004682601007387 */ /* 0x000fe80000100a00 */
[----:B------:R-:W1:Y:S04]  /*66590*/  LDSM.16.MT88.4 R36, [R17+UR5+0x6100] ;  /* 0x006100051124783b */ /* 0x000e680008004200 */
[----:B------:R-:W3:Y:S04]  /*665a0*/  LDL.LU R33, [R1+0x2b4] ;  /* 0x0002b40001217983 */ /* 0x000ee80000300800 */
[----:B0-----:R-:W3:Y:S04]  /*665b0*/  LDL.LU R34, [R1+0x2b8] ;  /* 0x0002b80001227983 */ /* 0x001ee80000300800 */
[----:B------:R-:W3:Y:S04]  /*665c0*/  LDL.LU R35, [R1+0x2bc] ;  /* 0x0002bc0001237983 */ /* 0x000ee80000300800 */
[----:B-1----:R-:W-:Y:S04]  /*665d0*/  STL.64 [R1+0x5710], R38 ;  /* 0x0057102601007387 */ /* 0x002fe80000100a00 */
[----:B------:R0:W-:Y:S04]  /*665e0*/  STL.64 [R1+0x5708], R36 ;  /* 0x0057082401007387 */ /* 0x0001e80000100a00 */
[----:B0-----:R-:W4:Y:S04]  /*665f0*/  LDL.LU R36, [R1+0x2c0] ;  /* 0x0002c00001247983 */ /* 0x001f280000300800 */
[----:B------:R-:W4:Y:S04]  /*66600*/  LDL.LU R37, [R1+0x2c4] ;  /* 0x0002c40001257983 */ /* 0x000f280000300800 */
[----:B------:R-:W4:Y:S04]  /*66610*/  LDL.LU R38, [R1+0x2c8] ;  /* 0x0002c80001267983 */ /* 0x000f280000300800 */
[----:B------:R-:W4:Y:S04]  /*66620*/  LDL.LU R39, [R1+0x2cc] ;  /* 0x0002cc0001277983 */ /* 0x000f280000300800 */
[----:B------:R-:W-:Y:S01]  /*66630*/  STL.64 [R1+0x57a8], R10 ;  /* 0x0057a80a01007387 */ /* 0x000fe20000100a00 */
[C---:B---3--:R-:W-:Y:S06]  /*66640*/  HMMA.16816.F32.BF16 R32, R40.reuse, R10, R32 ;  /* 0x0000000a2820723c */ /* 0x048fec0000041820 */
[----:B----4-:R-:W-:-:S15]  /*66650*/  HMMA.16816.F32.BF16 R36, R40, R6, R36 ;  /* 0x000000062824723c */ /* 0x010fde0000041824 */
[----:B------:R-:W-:-:S08]  /*66660*/  NOP ;  /* 0x0000000000007918 */ /* 0x000fd00000000000 */
[----:B------:R-:W-:Y:S04]  /*66670*/  STL.64 [R1+0x480], R36 ;  /* 0x0004802401007387 */ /* 0x000fe80000100a00 */
        /* <DEDUP_REMOVED lines=9> */
[----:B0-----:R-:W-:-:S15]  /*66710*/  HMMA.16816.F32.BF16 R8, R40, R18, R44 ;  /* 0x000000122808723c */ /* 0x001fde000004182c */
[----:B------:R-:W-:-:S08]  /*66720*/  NOP ;  /* 0x0000000000007918 */ /* 0x000fd00000000000 */
[----:B------:R-:W-:Y:S01]  /*66730*/  STL.64 [R1+0x4c0], R8 ;  /* 0x0004c00801007387 */ /* 0x000fe20000100a00 */
[----:B------:R-:W-:-:S03]  /*66740*/  IMAD.MOV.U32 R16, RZ, RZ, R11 ;  /* 0x000000ffff107224 */ /* 0x000fc600078e000b */
[----:B------:R0:W-:Y:S02]  /*66750*/  STL [R1+0x4c8], R10 ;  /* 0x0004c80a01007387 */ /* 0x0001e40000100800 */
[----:B0-----:R-:W-:Y:S02]  /*66760*/  HMMA.16816.F32.BF16 R8, R40, R22, R52 ;  /* 0x000000162808723c */ /* 0x001fe40000041834 */
[----:B------:R-:W-:Y:S04]  /*66770*/  STL [R1+0x5494], R16 ;  /* 0x0054941001007387 */ /* 0x000fe80000100800 */
[----:B------:R-:W-:Y:S04]  /*66780*/  STL.64 [R1+0x5778], R22 ;  /* 0x0057781601007387 */ /* 0x000fe80000100a00 */
[----:B------:R0:W-:-:S13]  /*66790*/  STL.64 [R1+0x5770], R20 ;  /* 0x0057701401007387 */ /* 0x0001da0000100a00 */
[----:B------:R-:W-:Y:S04]  /*667a0*/  STL.64 [R1+0x920], R8 ;  /* 0x0009200801007387 */ /* 0x000fe80000100a00 */
[----:B------:R1:W-:Y:S04]  /*667b0*/  STL.64 [R1+0x928], R10 ;  /* 0x0009280a01007387 */ /* 0x0003e80000100a00 */
[----:B0-----:R-:W2:Y:S01]  /*667c0*/  LDL.LU R20, [R1+0x400] ;  /* 0x0004000001147983 */ /* 0x001ea20000300800 */
[----:B-1----:R-:W-:-:S15]  /*667d0*/  HMMA.16816.F32.BF16 R8, R40, R26, R56 ;  /* 0x0000001a2808723c */ /* 0x002fde0000041838 */
        /* <DEDUP_REMOVED lines=28> */
[----:B------:R-:W-:Y:S04]  /*669a0*/  STL.64 [R1+0x5768], R26 ;  /* 0x0057681a01007387 */ /* 0x000fe80000100a00 */
[----:B------:R0:W-:Y:S04]  /*669b0*/  STL.64 [R1+0x5760], R24 ;  /* 0x0057601801007387 */ /* 0x0001e80000100a00 */
        /* <DEDUP_REMOVED lines=22> */
[----:B------:R-:W-:Y:S04]  /*66b20*/  STL.64 [R1+0x900], R32 ;  /* 0x0009002001007387 */ /* 0x000fe80000100a00 */
[----:B------:R0:W-:Y:S04]  /*66b30*/  STL.64 [R1+0x908], R34 ;  /* 0x0009082201007387 */ /* 0x0001e80000100a00 */
[----:B0-----:R-:W3:Y:S02]  /*66b40*/  LDL.LU.64 R34, [R1+0x57c0] ;  /* 0x0057c00001227983 */ /* 0x001ee40000300a00 */
[----:B---3--:R-:W-:Y:S02]  /*66b50*/  HMMA.16816.F32.BF16 R40, R40, R34, R44 ;  /* 0x000000222828723c */ /* 0x008fe4000004182c */
        /* <DEDUP_REMOVED lines=12> */
[----:B------:R-:W-:Y:S01]  /*66c20*/  STL [R1+0x5498], R17 ;  /* 0x0054981101007387 */ /* 0x000fe20000100800 */
        /* <DEDUP_REMOVED lines=29> */
[----:B------:R-:W3:Y:S04]  /*66e00*/  LDL.LU.64 R24, [R1+0x5760] ;  /* 0x0057600001187983 */ /* 0x000ee80000300a00 */
[----:B------:R-:W-:Y:S04]  /*66e10*/  STL.64 [R1+0x5748], R22 ;  /* 0x0057481601007387 */ /* 0x000fe80000100a00 */
[----:B----4-:R0:W-:Y:S04]  /*66e20*/  STL.64 [R1+0x5740], R20 ;  /* 0x0057401401007387 */ /* 0x0101e80000100a00 */
        /* <DEDUP_REMOVED lines=9> */
[----:B------:R-:W2:Y:S01]  /*66ec0*/  LDL.LU.64 R48, [R1+0x5750] ;  /* 0x0057500001307983 */ /* 0x000ea20000300a00 */
[----:B----4-:R-:W-:Y:S01]  /*66ed0*/  HMMA.16816.F32.BF16 R20, R44, R30, R20 ;  /* 0x0000001e2c14723c */ /* 0x010fe20000041814 */
[----:B------:R-:W-:-:S02]  /*66ee0*/  IMAD R9, R9, 0x210, RZ ;  /* 0x0000021009097824 */ /* 0x000fc400078e02ff */
[C---:B------:R-:W-:Y:S02]  /*66ef0*/  IMAD.SHL.U32 R33, R8.reuse, 0x2, RZ ;  /* 0x0000000208217824 */ /* 0x040fe400078e00ff */
[----:B------:R-:W-:-:S03]  /*66f00*/  IMAD.SHL.U32 R8, R8, 0x100, RZ ;  /* 0x0000010008087824 */ /* 0x000fc600078e00ff */
[----:B------:R-:W-:Y:S01]  /*66f10*/  LOP3.LUT R60, R9, 0x10, R33, 0x78, !PT ;  /* 0x00000010093c7812 */ /* 0x000fe200078e7821 */
[----:B------:R-:W-:Y:S03]  /*66f20*/  STL.64 [R1+0x5738], R26 ;  /* 0x0057381a01007387 */ /* 0x000fe60000100a00 */
[----:B------:R-:W-:Y:S01]  /*66f30*/  LOP3.LUT R60, R60, 0x1000, R8, 0xf8, !PT ;  /* 0x000010003c3c7812 */ /* 0x000fe200078ef808 */
[----:B---3--:R-:W-:Y:S03]  /*66f40*/  STL.64 [R1+0x5730], R24 ;  /* 0x0057301801007387 */ /* 0x008fe60000100a00 */
[----:B------:R-:W-:Y:S01]  /*66f50*/  LOP3.LUT R60, R60, 0x40, RZ, 0x3c, !PT ;  /* 0x000000403c3c7812 */ /* 0x000fe200078e3cff */
[----:B------:R-:W-:Y:S04]  /*66f60*/  STL.64 [R1+0x5728], R30 ;  /* 0x0057281e01007387 */ /* 0x000fe80000100a00 */
[----:B------:R-:W-:Y:S04]  /*66f70*/  STL.64 [R1+0x5720], R28 ;  /* 0x0057201c01007387 */ /* 0x000fe80000100a00 */
[----:B------:R-:W-:Y:S04]  /*66f80*/  STL.64 [R1+0xb10], R20 ;  /* 0x000b101401007387 */ /* 0x000fe80000100a00 */
[----:B------:R0:W-:Y:S02]  /*66f90*/  STL.64 [R1+0xb18], R22 ;  /* 0x000b181601007387 */ /* 0x0001e40000100a00 */
[----:B0-----:R-:W-:Y:S02]  /*66fa0*/  HMMA.16816.F32.BF16 R20, R44, R34, R40 ;  /* 0x000000222c14723c */ /* 0x001fe40000041828 */
[----:B------:R-:W0:Y:S04]  /*66fb0*/  LDSM.16.MT88.4 R44, [R60+UR5+0x6000] ;  /* 0x006000053c2c783b */ /* 0x000e280008004200 */
[----:B------:R-:W-:-:S15]  /*66fc0*/  STL.64 [R1+0x5718], R34 ;  /* 0x0057182201007387 */ /* 0x000fde0000100a00 */
[----:B------:R-:W-:-:S02]  /*66fd0*/  NOP ;  /* 0x0000000000007918 */ /* 0x000fc40000000000 */
[----:B------:R-:W-:Y:S04]  /*66fe0*/  STL.64 [R1+0x5b0], R20 ;  /* 0x0005b01401007387 */ /* 0x000fe80000100a00 */
[----:B------:R1:W-:Y:S04]  /*66ff0*/  STL.64 [R1+0x5b8], R22 ;  /* 0x0005b81601007387 */ /* 0x0003e80000100a00 */
[----:B0-----:R-:W-:Y:S04]  /*67000*/  STL.64 [R1+0x5698], R46 ;  /* 0x0056982e01007387 */ /* 0x001fe80000100a00 */
[----:B------:R-:W-:Y:S04]  /*67010*/  STL.64 [R1+0x5690], R44 ;  /* 0x0056902c01007387 */ /* 0x000fe80000100a00 */
[----:B------:R0:W-:Y:S01]  /*67020*/  STL.64 [R1+0x5700], R10 ;  /* 0x0057000a01007387 */ /* 0x0001e20000100a00 */
[C---:B--2---:R-:W-:Y:S06]  /*67030*/  HMMA.16816.F32.BF16 R24, R48.reuse, R6, R36 ;  /* 0x000000063018723c */ /* 0x044fec0000041824 */
[C---:B-1----:R-:W-:Y:S06]  /*67040*/  HMMA.16816.F32.BF16 R20, R48.reuse, R10, R52 ;  /* 0x0000000a3014723c */ /* 0x042fec0000041834 */
[C---:B0-----:R-:W-:Y:S11]  /*67050*/  HMMA.16816.F32.BF16 R8, R48.reuse, R14, R56 ;  /* 0x0000000e3008723c */ /* 0x041ff60000041838 */
        /* <DEDUP_REMOVED lines=16> */
[----:B------:R-:W3:Y:S04]  /*67160*/  LDL.LU R52, [R1+0x60] ;  /* 0x0000600001347983 */ /* 0x000ee80000300800 */
[----:B------:R-:W3:Y:S04]  /*67170*/  LDL.LU R53, [R1+0x64] ;  /* 0x0000640001357983 */ /* 0x000ee80000300800 */
[----:B------:R-:W4:Y:S04]  /*67180*/  LDL.LU R54, [R1+0x68] ;  /* 0x0000680001367983 */ /* 0x000f280000300800 */
[----:B------:R-:W4:Y:S04]  /*67190*/  LDL.LU R55, [R1+0x6c] ;  /* 0x00006c0001377983 */ /* 0x000f280000300800 */
[----:B----4-:R-:W-:Y:S04]  /*671a0*/  STL.64 [R1+0x56e8], R54 ;  /* 0x0056e83601007387 */ /* 0x010fe80000100a00 */
[----:B---3--:R0:W-:Y:S04]  /*671b0*/  STL.64 [R1+0x56e0], R52 ;  /* 0x0056e03401007387 */ /* 0x0081e80000100a00 */
[----:B0-----:R-:W3:Y:S04]  /*671c0*/  LDL.LU R52, [R1+0x80] ;  /* 0x0000800001347983 */ /* 0x001ee80000300800 */
[----:B------:R-:W3:Y:S04]  /*671d0*/  LDL.LU R53, [R1+0x84] ;  /* 0x0000840001357983 */ /* 0x000ee80000300800 */
[----:B------:R-:W3:Y:S04]  /*671e0*/  LDL.LU R54, [R1+0x88] ;  /* 0x0000880001367983 */ /* 0x000ee80000300800 */
[----:B------:R-:W3:Y:S04]  /*671f0*/  LDL.LU R55, [R1+0x8c] ;  /* 0x00008c0001377983 */ /* 0x000ee80000300800 */
[----:B------:R-:W4:Y:S04]  /*67200*/  LDL.LU R12, [R1+0x90] ;  /* 0x00009000010c7983 */ /* 0x000f280000300800 */
[----:B------:R-:W4:Y:S04]  /*67210*/  LDL.LU R13, [R1+0x94] ;  /* 0x00009400010d7983 */ /* 0x000f280000300800 */
[----:B------:R-:W4:Y:S04]  /*67220*/  LDL.LU R14, [R1+0x98] ;  /* 0x00009800010e7983 */ /* 0x000f280000300800 */
[----:B------:R-:W4:Y:S04]  /*67230*/  LDL.LU R15, [R1+0x9c] ;  /* 0x00009c00010f7983 */ /* 0x000f280000300800 */
        /* <DEDUP_REMOVED lines=24> */
[----:B--2---:R-:W-:Y:S04]  /*673c0*/  STL.64 [R1+0x56c8], R42 ;  /* 0x0056c82a01007387 */ /* 0x004fe80000100a00 */
        /* <DEDUP_REMOVED lines=12> */
[----:B------:R-:W-:Y:S04]  /*67490*/  STL.64 [R1+0x56a8], R46 ;  /* 0x0056a82e01007387 */ /* 0x000fe80000100a00 */
[----:B------:R0:W-:Y:S04]  /*674a0*/  STL.64 [R1+0x56a0], R44 ;  /* 0x0056a02c01007387 */ /* 0x0001e80000100a00 */
        /* <DEDUP_REMOVED lines=33> */
[----:B------:R0:W-:Y:S04]  /*676c0*/  STL.64 [R1+0x420], R48 ;  /* 0x0004203001007387 */ /* 0x0001e80000100a00 */
[----:B------:R1:W-:Y:S04]  /*676d0*/  STL.64 [R1+0x428], R50 ;  /* 0x0004283201007387 */ /* 0x0003e80000100a00 */
[----:B0-----:R-:W3:Y:S04]  /*676e0*/  LDL.LU R48, [R1+0x70] ;  /* 0x0000700001307983 */ /* 0x001ee80000300800 */
[----:B------:R-:W3:Y:S04]  /*676f0*/  LDL.LU R49, [R1+0x74] ;  /* 0x0000740001317983 */ /* 0x000ee80000300800 */
[----:B-1----:R-:W3:Y:S04]  /*67700*/  LDL.LU R50, [R1+0x78] ;  /* 0x0000780001327983 */ /* 0x002ee80000300800 */
[----:B------:R-:W3:Y:S01]  /*67710*/  LDL.LU R51, [R1+0x7c] ;  /* 0x00007c0001337983 */ /* 0x000ee20000300800 */
        /* <DEDUP_REMOVED lines=20> */
[----:B------:R2:W-:Y:S01]  /*67860*/  STL.64 [R1+0x968], R50 ;  /* 0x0009683201007387 */ /* 0x0005e20000100a00 */
[C---:B------:R-:W-:Y:S06]  /*67870*/  HMMA.16816.F32.BF16 R40, R36.reuse, R26, R40 ;  /* 0x0000001a2428723c */ /* 0x040fec0000041828 */
[----:B--2---:R-:W-:Y:S01]  /*67880*/  HMMA.16816.F32.BF16 R48, R36, R22, R52 ;  /* 0x000000162430723c */ /* 0x004fe20000041834 */
[----:B------:R-:W2:-:S15]  /*67890*/  LDL.LU R52, [R1+0x250] ;  /* 0x0002500001347983 */ /* 0x000e9e0000300800 */
[----:B------:R-:W-:-:S07]  /*678a0*/  NOP ;  /* 0x0000000000007918 */ /* 0x000fce0000000000 */
[----:B------:R-:W-:Y:S04]  /*678b0*/  STL.64 [R1+0x950], R48 ;  /* 0x0009503001007387 */ /* 0x000fe80000100a00 */
[----:B------:R-:W-:Y:S04]  /*678c0*/  STL.64 [R1+0x958], R50 ;  /* 0x0009583201007387 */ /* 0x000fe80000100a00 */
[----:B------:R-:W0:Y:S04]  /*678d0*/  LDSM.16.MT88.4 R48, [R60+UR5+0x6080] ;  /* 0x006080053c30783b */ /* 0x000e280008004200 */
[----:B------:R-:W2:Y:S04]  /*678e0*/  LDL.LU R53, [R1+0x254] ;  /* 0x0002540001357983 */ /* 0x000ea80000300800 */
[----:B------:R-:W2:Y:S04]  /*678f0*/  LDL.LU R54, [R1+0x258] ;  /* 0x0002580001367983 */ /* 0x000ea80000300800 */
[----:B------:R-:W2:Y:S04]  /*67900*/  LDL.LU R55, [R1+0x25c] ;  /* 0x00025c0001377983 */ /* 0x000ea80000300800 */
        /* <DEDUP_REMOVED lines=16> */
[----:B----4-:R-:W-:Y:S02]  /*67a10*/  HMMA.16816.F32.BF16 R36, R36, R34, R40 ;  /* 0x000000222424723c */ /* 0x010fe40000041828 */
[----:B------:R-:W4:Y:S04]  /*67a20*/  LDL.LU.64 R42, [R1+0x56b8] ;  /* 0x0056b800012a7983 */ /* 0x000f280000300a00 */
[----:B------:R-:W4:-:S15]  /*67a30*/  LDL.LU.64 R40, [R1+0x56b0] ;  /* 0x0056b00001287983 */ /* 0x000f1e0000300a00 */
[----:B------:R-:W-:-:S02]  /*67a40*/  NOP ;  /* 0x0000000000007918 */ /* 0x000fc40000000000 */
[----:B------:R0:W-:Y:S04]  /*67a50*/  STL.64 [R1+0x400], R36 ;  /* 0x0004002401007387 */ /* 0x0001e80000100a00 */
[----:B------:R1:W-:Y:S04]  /*67a60*/  STL.64 [R1+0x408], R38 ;  /* 0x0004082601007387 */ /* 0x0003e80000100a00 */
[----:B0-----:R-:W2:Y:S04]  /*67a70*/  LDL.LU R36, [R1] ;  /* 0x0000000001247983 */ /* 0x001ea80000300800 */
        /* <DEDUP_REMOVED lines=8> */
[----:B------:R-:W4:Y:S01]  /*67b00*/  LDL.LU.64 R44, [R1+0x56a0] ;  /* 0x0056a000012c7983 */ /* 0x000f220000300a00 */
[C---:B------:R-:W-:Y:S06]  /*67b10*/  HMMA.16816.F32.BF16 R56, R40.reuse, R14, R56 ;  /* 0x0000000e2838723c */ /* 0x040fec0000041838 */
        /* <DEDUP_REMOVED lines=8> */
[----:B0-----:R-:W3:Y:S04]  /*67ba0*/  LDL.LU.64 R58, [R1+0x5688] ;  /* 0x00568800013a7983 */ /* 0x001ee80000300a00 */
[----:B------:R-:W3:Y:S01]  /*67bb0*/  LDL.LU.64 R56, [R1+0x5680] ;  /* 0x0056800001387983 */ /* 0x000ee20000300a00 */
[----:B--2---:R-:W-:-:S15]  /*67bc0*/  HMMA.16816.F32.BF16 R36, R40, R18, R36 ;  /* 0x000000122824723c */ /* 0x004fde0000041824 */
[----:B------:R-:W-:-:S08]  /*67bd0*/  NOP ;  /* 0x0000000000007918 */ /* 0x000fd00000000000 */
[----:B------:R-:W-:Y:S04]  /*67be0*/  STL.64 [R1+0x8c0], R36 ;  /* 0x0008c02401007387 */ /* 0x000fe80000100a00 */
[----:B------:R3:W-:Y:S01]  /*67bf0*/  STL.64 [R1+0x8c8], R38 ;  /* 0x0008c82601007387 */ /* 0x0007e20000100a00 */
[C---:B------:R-:W-:Y:S06]  /*67c00*/  HMMA.16816.F32.BF16 R52, R40.reuse, R26, R52 ;  /* 0x0000001a2834723c */ /* 0x040fec0000041834 */
[----:B---3--:R-:W-:Y:S01]  /*67c10*/  HMMA.16816.F32.BF16 R36, R40, R22, R56 ;  /* 0x000000162824723c */ /* 0x008fe20000041838 */
        /* <DEDUP_REMOVED lines=8> */
[----:B------:R-:W-:Y:S04]  /*67ca0*/  STL.64 [R1+0x5668], R22 ;  /* 0x0056681601007387 */ /* 0x000fe80000100a00 */
[----:B------:R1:W-:Y:S04]  /*67cb0*/  STL.64 [R1+0x5660], R20 ;  /* 0x0056601401007387 */ /* 0x0003e80000100a00 */
[----:B-1----:R-:W4:Y:S04]  /*67cc0*/  LDL.LU R20, [R1+0x1c0] ;  /* 0x0001c00001147983 */ /* 0x002f280000300800 */
[----:B------:R-:W4:Y:S04]  /*67cd0*/  LDL.LU R21, [R1+0x1c4] ;  /* 0x0001c40001157983 */ /* 0x000f280000300800 */
[----:B------:R-:W4:Y:S04]  /*67ce0*/  LDL.LU R22, [R1+0x1c8] ;  /* 0x0001c80001167983 */ /* 0x000f280000300800 */
[----:B------:R-:W4:Y:S04]  /*67cf0*/  LDL.LU R23, [R1+0x1cc] ;  /* 0x0001cc0001177983 */ /* 0x000f280000300800 */
        /* <DEDUP_REMOVED lines=8> */
[----:B0-----:R-:W2:Y:S04]  /*67d80*/  LDL.LU.64 R54, [R1+0x5678] ;  /* 0x0056780001367983 */ /* 0x001ea80000300a00 */
[----:B------:R-:W2:Y:S04]  /*67d90*/  LDL.LU.64 R52, [R1+0x5670] ;  /* 0x0056700001347983 */ /* 0x000ea80000300a00 */
[----:B------:R-:W-:Y:S04]  /*67da0*/  STL.64 [R1+0x5658], R30 ;  /* 0x0056581e01007387 */ /* 0x000fe80000100a00 */
[----:B------:R4:W-:Y:S01]  /*67db0*/  STL.64 [R1+0x5650], R28 ;  /* 0x0056501c01007387 */ /* 0x0009e20000100a00 */
[----:B---3--:R-:W-:Y:S06]  /*67dc0*/  HMMA.16816.F32.BF16 R36, R40, R30, R36 ;  /* 0x0000001e2824723c */ /* 0x008fec0000041824 */
[C---:B----4-:R-:W-:Y:S06]  /*67dd0*/  HMMA.16816.F32.BF16 R28, R44.reuse, R6, R20 ;  /* 0x000000062c1c723c */ /* 0x050fec0000041814 */
[----:B--2---:R-:W-:Y:S11]  /*67de0*/  HMMA.16816.F32.BF16 R20, R44, R10, R56 ;  /* 0x0000000a2c14723c */ /* 0x004ff60000041838 */
[----:B------:R-:W-:Y:S04]  /*67df0*/  STL.64 [R1+0x890], R36 ;  /* 0x0008902401007387 */ /* 0x000fe80000100a00 */
[----:B------:R0:W-:Y:S02]  /*67e00*/  STL.64 [R1+0x898], R38 ;  /* 0x0008982601007387 */ /* 0x0001e40000100a00 */
[----:B0-----:R-:W-:Y:S06]  /*67e10*/  HMMA.16816.F32.BF16 R36, R40, R34, R52 ;  /* 0x000000222824723c */ /* 0x001fec0000041834 */
[----:B------:R-:W-:-:S15]  /*67e20*/  STL.64 [R1+0x5648], R34 ;  /* 0x0056482201007387 */ /* 0x000fde0000100a00 */
[----:B------:R-:W-:-:S02]  /*67e30*/  NOP ;  /* 0x0000000000007918 */ /* 0x000fc40000000000 */
[----:B------:R-:W-:Y:S04]  /*67e40*/  STL.64 [R1+0x3f0], R36 ;  /* 0x0003f02401007387 */ /* 0x000fe80000100a00 */
[----:B------:R-:W-:Y:S04]  /*67e50*/  STL.64 [R1+0x3f8], R38 ;  /* 0x0003f82601007387 */ /* 0x000fe80000100a00 */
[----:B------:R0:W-:Y:S04]  /*67e60*/  STL.64 [R1+0x5630], R10 ;  /* 0x0056300a01007387 */ /* 0x0001e80000100a00 */
[----:B------:R-:W-:Y:S04]  /*67e70*/  STL.64 [R1+0xb00], R28 ;  /* 0x000b001c01007387 */ /* 0x000fe80000100a00 */
[----:B------:R-:W-:Y:S04]  /*67e80*/  STL.64 [R1+0xb08], R30 ;  /* 0x000b081e01007387 */ /* 0x000fe80000100a00 */
[----:B------:R-:W2:Y:S04]  /*67e90*/  LDL.LU R52, [R1+0x4f0] ;  /* 0x0004f00001347983 */ /* 0x000ea80000300800 */
[----:B------:R-:W-:Y:S04]  /*67ea0*/  STL.64 [R1+0xaf0], R20 ;  /* 0x000af01401007387 */ /* 0x000fe80000100a00 */
[----:B------:R-:W-:Y:S04]  /*67eb0*/  STL.64 [R1+0xaf8], R22 ;  /* 0x000af81601007387 */ /* 0x000fe80000100a00 */
[----:B------:R-:W2:Y:S04]  /*67ec0*/  LDL.LU R53, [R1+0x4f4] ;  /* 0x0004f40001357983 */ /* 0x000ea80000300800 */
[----:B------:R-:W3:Y:S04]  /*67ed0*/  LDL.LU R54, [R1+0x4f8] ;  /* 0x0004f80001367983 */ /* 0x000ee80000300800 */
[----:B------:R-:W3:Y:S01]  /*67ee0*/  LDL.LU R55, [R1+0x4fc] ;  /* 0x0004fc0001377983 */ /* 0x000ee20000300800 */
[C---:B0-----:R-:W-:Y:S03]  /*67ef0*/  HMMA.16816.F32.BF16 R8, R44.reuse, R14, R48 ;  /* 0x0000000e2c08723c */ /* 0x041fe60000041830 */
[----:B---3--:R-:W-:Y:S04]  /*67f00*/  STL.64 [R1+0x5608], R54 ;  /* 0x0056083601007387 */ /* 0x008fe80000100a00 */
[----:B--2---:R0:W-:Y:S04]  /*67f10*/  STL.64 [R1+0x5600], R52 ;  /* 0x0056003401007387 */ /* 0x0041e80000100a00 */
[----:B------:R-:W-:Y:S04]  /*67f20*/  STL.64 [R1+0x5628], R14 ;  /* 0x0056280e01007387 */ /* 0x000fe80000100a00 */
[----:B------:R-:W-:Y:S08]  /*67f30*/  STL.64 [R1+0x5620], R12 ;  /* 0x0056200c01007387 */ /* 0x000ff00000100a00 */
[----:B------:R-:W-:Y:S04]  /*67f40*/  STL.64 [R1+0xae0], R8 ;  /* 0x000ae00801007387 */ /* 0x000fe80000100a00 */
[----:B------:R-:W-:Y:S04]  /*67f50*/  STL.64 [R1+0xae8], R10 ;  /* 0x000ae80a01007387 */ /* 0x000fe80000100a00 */
        /* <DEDUP_REMOVED lines=23> */
[----:B------:R-:W2:Y:S01]  /*680d0*/  LDL.LU R29, [R1+0x3c4] ;  /* 0x0003c400011d7983 */ /* 0x000ea20000300800 */
[C---:B----4-:R-:W-:Y:S03]  /*680e0*/  HMMA.16816.F32.BF16 R20, R44.reuse, R18, R20 ;  /* 0x000000122c14723c */ /* 0x050fe60000041814 */
[----:B------:R-:W2:Y:S04]  /*680f0*/  LDL.LU R30, [R1+0x3c8] ;  /* 0x0003c800011e7983 */ /* 0x000ea80000300800 */
        /* <DEDUP_REMOVED lines=22> */
[----:B------:R0:W-:Y:S04]  /*68260*/  STL.64 [R1+0xad8], R22 ;  /* 0x000ad81601007387 */ /* 0x0001e80000100a00 */
[----:B0-----:R-:W3:Y:S04]  /*68270*/  LDL.LU.64 R22, [R1+0x5668] ;  /* 0x0056680001167983 */ /* 0x001ee80000300a00 */
[----:B------:R-:W4:Y:S01]  /*68280*/  LDL.LU.64 R20, [R1+0x5660] ;  /* 0x0056600001147983 */ /* 0x000f220000300a00 */
[----:B---3--:R-:W-:-:S15]  /*68290*/  HMMA.16816.F32.BF16 R40, R44, R22, R40 ;  /* 0x000000162c28723c */ /* 0x008fde0000041828 */
[----:B------:R-:W-:-:S08]  /*682a0*/  NOP ;  /* 0x0000000000007918 */ /* 0x000fd00000000000 */
[----:B------:R-:W-:Y:S04]  /*682b0*/  STL.64 [R1+0xac0], R40 ;  /* 0x000ac02801007387 */ /* 0x000fe80000100a00 */
[----:B------:R-:W-:Y:S04]  /*682c0*/  STL.64 [R1+0xac8], R42 ;  /* 0x000ac82a01007387 */ /* 0x000fe80000100a00 */
[----:B------:R-:W0:Y:S01]  /*682d0*/  LDSM.16.MT88.4 R40, [R60+UR5+0x6180] ;  /* 0x006180053c28783b */ /* 0x000e220008004200 */
[C---:B--2---:R-:W-:Y:S03]  /*682e0*/  HMMA.16816.F32.BF16 R28, R44.reuse, R26, R28 ;  /* 0x0000001a2c1c723c */ /* 0x044fe6000004181c */
        /* <DEDUP_REMOVED lines=10> */
[----:B---3--:R-:W-:-:S15]  /*68390*/  HMMA.16816.F32.BF16 R32, R44, R30, R32 ;  /* 0x0000001e2c20723c */ /* 0x008fde0000041820 */
[----:B------:R-:W-:-:S08]  /*683a0*/  NOP ;  /* 0x0000000000007918 */ /* 0x000fd00000000000 */
[----:B------:R-:W-:Y:S04]  /*683b0*/  STL.64 [R1+0xaa0], R32 ;  /* 0x000aa02001007387 */ /* 0x000fe80000100a00 */
[----:B------:R0:W-:Y:S04]  /*683c0*/  STL.64 [R1+0xaa8], R34 ;  /* 0x000aa82201007387 */ /* 0x0001e80000100a00 */
[----:B0-----:R-:W4:Y:S01]  /*683d0*/  LDL.LU.64 R34, [R1+0x5648] ;  /* 0x0056480001227983 */ /* 0x001f220000300a00 */
[----:B------:R-:W0:Y:S02]  /*683e0*/  S2R R60, SR_TID.X ;  /* 0x00000000003c7919 */ /* 0x000e240000002100 */
[----:B0-----:R-:W-:Y:S01]  /*683f0*/  IMAD.SHL.U32 R60, R60, 0x2, RZ ;  /* 0x000000023c3c7824 */ /* 0x001fe200078e00ff */
[----:B----4-:R-:W-:Y:S01]  /*68400*/  HMMA.16816.F32.BF16 R44, R44, R34, R48 ;  /* 0x000000222c2c723c */ /* 0x010fe20000041830 */
[----:B------:R-:W3:Y:S04]  /*68410*/  LDL.LU.64 R50, [R1+0x5640] ;  /* 0x0056400001327983 */ /* 0x000ee80000300a00 */
[----:B------:R-:W3:Y:S01]  /*68420*/  LDL.LU.64 R48, [R1+0x5638] ;  /* 0x0056380001307983 */ /* 0x000ee20000300a00 */
[----:B------:R-:W-:-:S04]  /*68430*/  LOP3.LUT R21, R21, 0x10, R60, 0x78, !PT ;  /* 0x0000001015157812 */ /* 0x000fc800078e783c */
[----:B------:R-:W-:-:S04]  /*68440*/  LOP3.LUT R21, R21, 0x1000, R20, 0xf8, !PT ;  /* 0x0000100015157812 */ /* 0x000fc800078ef814 */
[----:B------:R-:W-:-:S09]  /*68450*/  LOP3.LUT R21, R21, 0x60, RZ, 0x3c, !PT ;  /* 0x0000006015157812 */ /* 0x000fd200078e3cff */
        /* <DEDUP_REMOVED lines=24> */
[----:B0-----:R-:W3:Y:S04]  /*685e0*/  LDL.LU.64 R54, [R1+0x5618] ;  /* 0x0056180001367983 */ /* 0x001ee80000300a00 */
[----:B------:R-:W3:Y:S01]  /*685f0*/  LDL.LU.64 R52, [R1+0x5610] ;  /* 0x0056100001347983 */ /* 0x000ee20000300a00 */
[C---:B------:R-:W-:Y:S06]  /*68600*/  HMMA.16816.F32.BF16 R36, R48.reuse, R22, R36 ;  /* 0x000000163024723c */ /* 0x040fec0000041824 */
[C---:B----4-:R-:W-:Y:S06]  /*68610*/  HMMA.16816.F32.BF16 R44, R48.reuse, R26, R44 ;  /* 0x0000001a302c723c */ /* 0x050fec000004182c */
[----:B---3--:R-:W-:-:S15]  /*68620*/  HMMA.16816.F32.BF16 R52, R48, R18, R52 ;  /* 0x000000123034723c */ /* 0x008fde0000041834 */
[----:B------:R-:W-:-:S08]  /*68630*/  NOP ;  /* 0x0000000000007918 */ /* 0x000fd00000000000 */
[----:B------:R-:W-:Y:S04]  /*68640*/  STL.64 [R1+0x280], R52 ;  /* 0x0002803401007387 */ /* 0x000fe80000100a00 */
[----:B------:R0:W-:Y:S04]  /*68650*/  STL.64 [R1+0x288], R54 ;  /* 0x0002883601007387 */ /* 0x0001e80000100a00 */
[----:B0-----:R-:W3:Y:S04]  /*68660*/  LDL.LU.64 R54, [R1+0x5608] ;  /* 0x0056080001367983 */ /* 0x001ee80000300a00 */
[----:B------:R-:W3:Y:S04]  /*68670*/  LDL.LU.64 R52, [R1+0x5600] ;  /* 0x0056000001347983 */ /* 0x000ee80000300a00 */
[----:B------:R-:W-:Y:S04]  /*68680*/  STL.64 [R1+0x270], R36 ;  /* 0x0002702401007387 */ /* 0x000fe80000100a00 */
[----:B------:R0:W-:Y:S04]  /*68690*/  STL.64 [R1+0x278], R38 ;  /* 0x0002782601007387 */ /* 0x0001e80000100a00 */
[----:B0-----:R-:W4:Y:S04]  /*686a0*/  LDL.LU.64 R38, [R1+0x55f8] ;  /* 0x0055f80001267983 */ /* 0x001f280000300a00 */
[----:B------:R-:W4:Y:S04]  /*686b0*/  LDL.LU.64 R36, [R1+0x55f0] ;  /* 0x0055f00001247983 */ /* 0x000f280000300a00 */
        /* <DEDUP_REMOVED lines=8> */
[----:B------:R3:W-:Y:S04]  /*68740*/  STL.64 [R1+0x4b8], R26 ;  /* 0x0004b81a01007387 */ /* 0x0007e80000100a00 */
        /* <DEDUP_REMOVED lines=8> */
[----:B------:R0:W-:Y:S04]  /*687d0*/  STL.64 [R1+0x5500], R48 ;  /* 0x0055003001007387 */ /* 0x0001e80000100a00 */
[----:B------:R-:W-:Y:S04]  /*687e0*/  STL.64 [R1+0x55e0], R6 ;  /* 0x0055e00601007387 */ /* 0x000fe80000100a00 */
[----:B------:R-:W-:Y:S09]  /*687f0*/  STL.64 [R1+0x55d8], R4 ;  /* 0x0055d80401007387 */ /* 0x000ff20000100a00 */
[----:B------:R-:W-:Y:S04]  /*68800*/  STL.64 [R1+0x240], R24 ;  /* 0x0002401801007387 */ /* 0x000fe80000100a00 */
[----:B------:R-:W-:Y:S04]  /*68810*/  STL.64 [R1+0x248], R26 ;  /* 0x0002481a01007387 */ /* 0x000fe80000100a00 */
        /* <DEDUP_REMOVED lines=56> */
[C---:B----4-:R-:W-:Y:S06]  /*68ba0*/  HMMA.16816.F32.BF16 R44, R36.reuse, R10, R44 ;  /* 0x0000000a242c723c */ /* 0x050fec000004182c */
[----:B------:R-:W-:Y:S01]  /*68bb0*/  HMMA.16816.F32.BF16 R52, R36, R14, R52 ;  /* 0x0000000e2434723c */ /* 0x000fe20000041834 */
[----:B------:R-:W-:-:S05]  /*68bc0*/  IMAD.MOV.U32 R59, RZ, RZ, R61 ;  /* 0x000000ffff3b7224 */ /* 0x000fca00078e003d */
[C---:B------:R-:W-:Y:S06]  /*68bd0*/  HMMA.16816.F32.BF16 R4, R36.reuse, R18, R4 ;  /* 0x000000122404723c */ /* 0x040fec0000041804 */
[C---:B------:R-:W-:Y:S01]  /*68be0*/  HMMA.16816.F32.BF16 R24, R36.reuse, R22, R24 ;  /* 0x000000162418723c */ /* 0x040fe20000041818 */
        /* <DEDUP_REMOVED lines=9> */
[----:B------:R-:W4:Y:S04]  /*68c80*/  LDL.LU R61, [R1+0x55e8] ;  /* 0x0055e800013d7983 */ /* 0x000f280000300800 */
[----:B------:R0:W-:Y:S04]  /*68c90*/  STL.64 [R1+0x230], R44 ;  /* 0x0002302c01007387 */ /* 0x0001e80000100a00 */
[----:B------:R1:W-:Y:S04]  /*68ca0*/  STL.64 [R1+0x238], R46 ;  /* 0x0002382e01007387 */ /* 0x0003e80000100a00 */
[----:B0-----:R-:W3:Y:S04]  /*68cb0*/  LDL.LU R44, [R1+0x670] ;  /* 0x00067000012c7983 */ /* 0x001ee80000300800 */
[----:B------:R-:W-:Y:S04]  /*68cc0*/  STL.64 [R1+0x220], R52 ;  /* 0x0002203401007387 */ /* 0x000fe80000100a00 */
[----:B------:R-:W-:Y:S04]  /*68cd0*/  STL.64 [R1+0x228], R54 ;  /* 0x0002283601007387 */ /* 0x000fe80000100a00 */
[----:B------:R-:W0:Y:S04]  /*68ce0*/  LDSM.16.MT88.4 R52, [R21+UR5+0x6100] ;  /* 0x006100051534783b */ /* 0x000e280008004200 */
[----:B------:R-:W3:Y:S04]  /*68cf0*/  LDL.LU R45, [R1+0x674] ;  /* 0x00067400012d7983 */ /* 0x000ee80000300800 */
[----:B-1----:R-:W3:Y:S04]  /*68d00*/  LDL.LU R46, [R1+0x678] ;  /* 0x00067800012e7983 */ /* 0x002ee80000300800 */
[----:B------:R-:W3:Y:S04]  /*68d10*/  LDL.LU R47, [R1+0x67c] ;  /* 0x00067c00012f7983 */ /* 0x000ee80000300800 */
        /* <DEDUP_REMOVED lines=9> */
[----:B------:R-:W3:Y:S04]  /*68db0*/  LDL.LU.64 R4, [R1+0x55d8] ;  /* 0x0055d80001047983 */ /* 0x000ee80000300a00 */
        /* <DEDUP_REMOVED lines=14> */
[----:B0-----:R-:W4:Y:S02]  /*68ea0*/  LDL.LU.64 R34, [R1+0x55b0] ;  /* 0x0055b00001227983 */ /* 0x001f240000300a00 */
[----:B----4-:R-:W-:Y:S02]  /*68eb0*/  HMMA.16816.F32.BF16 R36, R36, R34, R40 ;  /* 0x000000222424723c */ /* 0x010fe40000041828 */
[----:B------:R-:W2:Y:S04]  /*68ec0*/  LDL.LU.64 R42, [R1+0x55a8] ;  /* 0x0055a800012a7983 */ /* 0x000ea80000300a00 */
[----:B------:R-:W2:-:S15]  /*68ed0*/  LDL.LU.64 R40, [R1+0x55a0] ;  /* 0x0055a00001287983 */ /* 0x000e9e0000300a00 */
[----:B------:R-:W-:-:S02]  /*68ee0*/  NOP ;  /* 0x0000000000007918 */ /* 0x000fc40000000000 */
[----:B------:R0:W-:Y:S04]  /*68ef0*/  STL.64 [R1+0x1f0], R36 ;  /* 0x0001f02401007387 */ /* 0x0001e80000100a00 */
[----:B------:R1:W-:Y:S04]  /*68f00*/  STL.64 [R1+0x1f8], R38 ;  /* 0x0001f82601007387 */ /* 0x0003e80000100a00 */
[----:B0-----:R-:W4:Y:S04]  /*68f10*/  LDL.LU R36, [R1+0x680] ;  /* 0x0006800001247983 */ /* 0x001f280000300800 */
[----:B------:R-:W4:Y:S04]  /*68f20*/  LDL.LU R37, [R1+0x684] ;  /* 0x0006840001257983 */ /* 0x000f280000300800 */
[----:B-1----:R-:W4:Y:S01]  /*68f30*/  LDL.LU R38, [R1+0x688] ;  /* 0x0006880001267983 */ /* 0x002f220000300800 */
[----:B------:R-:W-:Y:S01]  /*68f40*/  IMAD.MOV.U32 R39, RZ, RZ, R61 ;  /* 0x000000ffff277224 */ /* 0x000fe200078e003d */
[----:B--2---:R-:W-:-:S15]  /*68f50*/  HMMA.16816.F32.BF16 R48, R40, R6, R48 ;  /* 0x000000062830723c */ /* 0x004fde0000041830 */
[----:B------:R-:W-:-:S08]  /*68f60*/  NOP ;  /* 0x0000000000007918 */ /* 0x000fd00000000000 */
[----:B------:R-:W-:Y:S04]  /*68f70*/  STL.64 [R1+0x1d0], R48 ;  /* 0x0001d03001007387 */ /* 0x000fe80000100a00 */
[----:B------:R0:W-:Y:S01]  /*68f80*/  STL [R1+0x1d8], R50 ;  /* 0x0001d83201007387 */ /* 0x0001e20000100800 */
[----:B------:R-:W-:-:S03]  /*68f90*/  IMAD.MOV.U32 R61, RZ, RZ, R51 ;  /* 0x000000ffff3d7224 */ /* 0x000fc600078e0033 */
[----:B0-----:R-:W2:Y:S04]  /*68fa0*/  LDL.LU.64 R50, [R1+0x5598] ;  /* 0x0055980001327983 */ /* 0x001ea80000300a00 */
[----:B------:R-:W2:Y:S04]  /*68fb0*/  LDL.LU.64 R48, [R1+0x5590] ;  /* 0x0055900001307983 */ /* 0x000ea80000300a00 */
[----:B------:R-:W-:Y:S01]  /*68fc0*/  STL [R1+0x50f8], R61 ;  /* 0x0050f83d01007387 */ /* 0x000fe20000100800 */
        /* <DEDUP_REMOVED lines=9> */
[----:B------:R0:W-:Y:S01]  /*69060*/  STL [R1+0x1bc], R51 ;  /* 0x0001bc3301007387 */ /* 0x0001e20000100800 */
[----:B------:R-:W-:-:S03]  /*69070*/  IMAD.MOV.U32 R61, RZ, RZ, R50 ;  /* 0x000000ffff3d7224 */ /* 0x000fc600078e0032 */
        /* <DEDUP_REMOVED lines=16> */
[----:B------:R0:W-:Y:S04]  /*69180*/  STL [R1+0x5530], R21 ;  /* 0x0055301501007387 */ /* 0x0001e80000100800 */
[----:B------:R-:W3:Y:S04]  /*69190*/  LDL.LU R20, [R1+0x690] ;  /* 0x0006900001147983 */ /* 0x000ee80000300800 */
[----:B0-----:R-:W3:Y:S04]  /*691a0*/  LDL.LU R21, [R1+0x694] ;  /* 0x0006940001157983 */ /* 0x001ee80000300800 */
[----:B------:R-:W3:Y:S04]  /*691b0*/  LDL.LU R22, [R1+0x698] ;  /* 0x0006980001167983 */ /* 0x000ee80000300800 */
[----:B------:R-:W3:Y:S04]  /*691c0*/  LDL.LU R23, [R1+0x69c] ;  /* 0x00069c0001177983 */ /* 0x000ee80000300800 */
[----:B------:R-:W-:Y:S04]  /*691d0*/  STL.64 [R1+0x2f0], R44 ;  /* 0x0002f02c01007387 */ /* 0x000fe80000100a00 */
[----:B------:R0:W-:Y:S04]  /*691e0*/  STL.64 [R1+0x2f8], R46 ;  /* 0x0002f82e01007387 */ /* 0x0001e80000100a00 */
[----:B0-----:R-:W2:Y:S04]  /*691f0*/  LDL.LU.64 R46, [R1+0x5548] ;  /* 0x00554800012e7983 */ /* 0x001ea80000300a00 */
[----:B------:R-:W2:Y:S04]  /*69200*/  LDL.LU.64 R44, [R1+0x5540] ;  /* 0x00554000012c7983 */ /* 0x000ea80000300a00 */
[----:B------:R-:W-:Y:S04]  /*69210*/  STL.64 [R1+0x5528], R26 ;  /* 0x0055281a01007387 */ /* 0x000fe80000100a00 */
[----:B------:R-:W-:Y:S04]  /*69220*/  STL.64 [R1+0x5520], R24 ;  /* 0x0055201801007387 */ /* 0x000fe80000100a00 */
[----:B------:R-:W-:Y:S04]  /*69230*/  STL.64 [R1+0x5518], R30 ;  /* 0x0055181e01007387 */ /* 0x000fe80000100a00 */
[----:B------:R4:W-:Y:S01]  /*69240*/  STL.64 [R1+0x5510], R28 ;  /* 0x0055101c01007387 */ /* 0x0009e20000100a00 */
[C---:B---3--:R-:W-:Y:S06]  /*69250*/  HMMA.16816.F32.BF16 R20, R40.reuse, R30, R20 ;  /* 0x0000001e2814723c */ /* 0x048fec0000041814 */
[----:B----4-:R-:W-:Y:S06]  /*69260*/  HMMA.16816.F32.BF16 R28, R40, R34, R36 ;  /* 0x00000022281c723c */ /* 0x010fec0000041824 */
[C---:B--2---:R-:W-:Y:S11]  /*69270*/  HMMA.16816.F32.BF16 R24, R44.reuse, R6, R52 ;  /* 0x000000062c18723c */ /* 0x044ff60000041834 */
[----:B------:R-:W-:Y:S04]  /*69280*/  STL.64 [R1+0x2e0], R20 ;  /* 0x0002e01401007387 */ /* 0x000fe80000100a00 */
[----:B------:R0:W-:Y:S04]  /*69290*/  STL.64 [R1+0x2e8], R22 ;  /* 0x0002e81601007387 */ /* 0x0001e80000100a00 */
[----:B------:R-:W-:Y:S04]  /*692a0*/  STL.64 [R1+0x180], R28 ;  /* 0x0001801c01007387 */ /* 0x000fe80000100a00 */
[----:B------:R-:W-:Y:S04]  /*692b0*/  STL.64 [R1+0x188], R30 ;  /* 0x0001881e01007387 */ /* 0x000fe80000100a00 */
[----:B------:R1:W-:Y:S01]  /*692c0*/  STL.64 [R1+0x54f0], R10 ;  /* 0x0054f00a01007387 */ /* 0x0003e20000100a00 */
[C---:B0-----:R-:W-:Y:S06]  /*692d0*/  HMMA.16816.F32.BF16 R20, R44.reuse, R10, R48 ;  /* 0x0000000a2c14723c */ /* 0x041fec0000041830 */
[----:B-1----:R-:W-:Y:S01]  /*692e0*/  HMMA.16816.F32.BF16 R8, R44, R14, R56 ;  /* 0x0000000e2c08723c */ /* 0x002fe20000041838 */
[----:B------:R-:W-:Y:S04]  /*692f0*/  STL.64 [R1+0x600], R24 ;  /* 0x0006001801007387 */ /* 0x000fe80000100a00 */
[----:B------:R-:W-:-:S12]  /*69300*/  STL.64 [R1+0x608], R26 ;  /* 0x0006081a01007387 */ /* 0x000fd80000100a00 */
        /* <DEDUP_REMOVED lines=42> */
[C---:B----4-:R-:W-:Y:S03]  /*695b0*/  HMMA.16816.F32.BF16 R20, R44.reuse, R18, R20 ;  /* 0x000000122c14723c */ /* 0x050fe60000041814 */
        /* <DEDUP_REMOVED lines=38> */
[C---:B------:R-:W-:Y:S06]  /*69820*/  HMMA.16816.F32.BF16 R56, R44.reuse, R34, R56 ;  /* 0x000000222c38723c */ /* 0x040fec0000041838 */
[----:B----4-:R-:W-:-:S15]  /*69830*/  HMMA.16816.F32.BF16 R48, R44, R30, R48 ;  /* 0x0000001e2c30723c */ /* 0x010fde0000041830 */
[----:B------:R-:W-:-:S08]  /*69840*/  NOP ;  /* 0x0000000000007918 */ /* 0x000fd00000000000 */
[----:B------:R-:W-:Y:S04]  /*69850*/  STL.64 [R1+0x3c0], R48 ;  /* 0x0003c03001007387 */ /* 0x000fe80000100a00 */
[----:B------:R0:W-:Y:S04]  /*69860*/  STL.64 [R1+0x3c8], R50 ;  /* 0x0003c83201007387 */ /* 0x0001e80000100a00 */
[----:B0-----:R-:W4:Y:S04]  /*69870*/  LDL.LU.64 R50, [R1+0x5508] ;  /* 0x0055080001327983 */ /* 0x001f280000300a00 */
[----:B------:R-:W4:Y:S04]  /*69880*/  LDL.LU.64 R48, [R1+0x5500] ;  /* 0x0055000001307983 */ /* 0x000f280000300a00 */
[----:B------:R-:W3:Y:S04]  /*69890*/  LDL.LU R44, [R1+0x780] ;  /* 0x00078000012c7983 */ /* 0x000ee80000300800 */
[----:B------:R-:W-:Y:S04]  /*698a0*/  STL.64 [R1+0x2c0], R56 ;  /* 0x0002c03801007387 */ /* 0x000fe80000100a00 */
[----:B------:R-:W-:Y:S04]  /*698b0*/  STL.64 [R1+0x2c8], R58 ;  /* 0x0002c83a01007387 */ /* 0x000fe80000100a00 */
[----:B--2---:R-:W0:Y:S04]  /*698c0*/  LDSM.16.MT88.4 R56, [R21+UR5+0x6180] ;  /* 0x006180051538783b */ /* 0x004e280008004200 */
[----:B------:R-:W2:Y:S04]  /*698d0*/  LDL.LU R45, [R1+0x784] ;  /* 0x00078400012d7983 */ /* 0x000ea80000300800 */
[----:B------:R-:W2:Y:S04]  /*698e0*/  LDL.LU R46, [R1+0x788] ;  /* 0x00078800012e7983 */ /* 0x000ea80000300800 */
[----:B------:R-:W2:Y:S01]  /*698f0*/  LDL.LU R47, [R1+0x78c] ;  /* 0x00078c00012f7983 */ /* 0x000ea20000300800 */
[----:B0-----:R-:W-:-:S02]  /*69900*/  IMAD.MOV.U32 R17, RZ, RZ, R56 ;  /* 0x000000ffff117224 */ /* 0x001fc400078e0038 */
[----:B------:R-:W-:Y:S01]  /*69910*/  IMAD.MOV.U32 R16, RZ, RZ, R57 ;  /* 0x000000ffff107224 */ /* 0x000fe200078e0039 */
[----:B------:R-:W2:Y:S01]  /*69920*/  LDL.LU R56, [R1+0x7c0] ;  /* 0x0007c00001387983 */ /* 0x000ea20000300800 */
[----:B------:R-:W-:Y:S02]  /*69930*/  IMAD.MOV.U32 R60, RZ, RZ, R58 ;  /* 0x000000ffff3c7224 */ /* 0x000fe400078e003a */
[----:B------:R-:W-:Y:S01]  /*69940*/  IMAD.MOV.U32 R20, RZ, RZ, R59 ;  /* 0x000000ffff147224 */ /* 0x000fe200078e003b */
[----:B------:R-:W2:Y:S04]  /*69950*/  LDL.LU R57, [R1+0x7c4] ;  /* 0x0007c40001397983 */ /* 0x000ea80000300800 */
[----:B------:R-:W2:Y:S01]  /*69960*/  LDL.LU R58, [R1+0x7c8] ;  /* 0x0007c800013a7983 */ /* 0x000ea20000300800 */
[----:B------:R-:W-:-:S03]  /*69970*/  IMAD.MOV.U32 R59, RZ, RZ, R2 ;  /* 0x000000ffff3b7224 */ /* 0x000fc600078e0002 */
[----:B------:R-:W2:Y:S01]  /*69980*/  LDL.LU R2, [R1+0x54f8] ;  /* 0x0054f80001027983 */ /* 0x000ea20000300800 */
        /* <DEDUP_REMOVED lines=10> */
[----:B------:R-:W2:Y:S01]  /*69a30*/  LDL.LU.64 R12, [R1+0x54e0] ;  /* 0x0054e000010c7983 */ /* 0x000ea20000300a00 */
        /* <DEDUP_REMOVED lines=23> */
[----:B------:R-:W4:Y:S04]  /*69bb0*/  LDL.LU.64 R52, [R1+0x54a0] ;  /* 0x0054a00001347983 */ /* 0x000f280000300a00 */
[----:B------:R-:W-:Y:S04]  /*69bc0*/  STL.64 [R1+0x5488], R26 ;  /* 0x0054881a01007387 */ /* 0x000fe80000100a00 */
[----:B---3--:R0:W-:Y:S04]  /*69bd0*/  STL.64 [R1+0x5480], R24 ;  /* 0x0054801801007387 */ /* 0x0081e80000100a00 */
[----:B0-----:R-:W3:Y:S01]  /*69be0*/  LDL.LU R24, [R1+0x790] ;  /* 0x0007900001187983 */ /* 0x001ee20000300800 */
[----:B--2---:R-:W-:-:S03]  /*69bf0*/  IMAD.MOV.U32 R25, RZ, RZ, R2 ;  /* 0x000000ffff197224 */ /* 0x004fc600078e0002 */
[----:B------:R-:W2:Y:S04]  /*69c00*/  LDL.LU R2, [R1+0x549c] ;  /* 0x00549c0001027983 */ /* 0x000ea80000300800 */
[----:B------:R-:W3:Y:S04]  /*69c10*/  LDL.LU R26, [R1+0x798] ;  /* 0x00079800011a7983 */ /* 0x000ee80000300800 */
[----:B------:R-:W3:Y:S04]  /*69c20*/  LDL.LU R27, [R1+0x79c] ;  /* 0x00079c00011b7983 */ /* 0x000ee80000300800 */
[----:B------:R-:W-:Y:S04]  /*69c30*/  STL.64 [R1+0x5478], R30 ;  /* 0x0054781e01007387 */ /* 0x000fe80000100a00 */
[----:B------:R0:W-:Y:S01]  /*69c40*/  STL.64 [R1+0x5470], R28 ;  /* 0x0054701c01007387 */ /* 0x0001e20000100a00 */
[C---:B---3--:R-:W-:Y:S06]  /*69c50*/  HMMA.16816.F32.BF16 R24, R48.reuse, R30, R24 ;  /* 0x0000001e3018723c */ /* 0x048fec0000041818 */
[----:B0-----:R-:W-:-:S15]  /*69c60*/  HMMA.16816.F32.BF16 R28, R48, R34, R44 ;  /* 0x00000022301c723c */ /* 0x001fde000004182c */
[----:B------:R-:W-:-:S02]  /*69c70*/  NOP ;  /* 0x0000000000007918 */ /* 0x000fc40000000000 */
[----:B------:R-:W-:Y:S04]  /*69c80*/  STL.64 [R1+0x350], R24 ;  /* 0x0003501801007387 */ /* 0x000fe80000100a00 */
[----:B------:R4:W-:Y:S02]  /*69c90*/  STL.64 [R1+0x358], R26 ;  /* 0x0003581a01007387 */ /* 0x0009e40000100a00 */
[----:B----4-:R-:W-:Y:S02]  /*69ca0*/  HMMA.16816.F32.BF16 R24, R52, R6, R40 ;  /* 0x000000063418723c */ /* 0x010fe40000041828 */
[----:B------:R-:W-:Y:S04]  /*69cb0*/  STL.64 [R1+0x250], R28 ;  /* 0x0002501c01007387 */ /* 0x000fe80000100a00 */
[----:B------:R-:W-:Y:S04]  /*69cc0*/  STL.64 [R1+0x258], R30 ;  /* 0x0002581e01007387 */ /* 0x000fe80000100a00 */
[----:B------:R-:W-:-:S13]  /*69cd0*/  STL.64 [R1+0x5458], R6 ;  /* 0x0054580601007387 */ /* 0x000fda0000100a00 */
[----:B------:R-:W-:Y:S04]  /*69ce0*/  STL.64 [R1+0x320], R24 ;  /* 0x0003201801007387 */ /* 0x000fe80000100a00 */
[----:B------:R0:W-:Y:S04]  /*69cf0*/  STL.64 [R1+0x328], R26 ;  /* 0x0003281a01007387 */ /* 0x0001e80000100a00 */
[----:B------:R-:W-:Y:S04]  /*69d00*/  STL.64 [R1+0x5450], R4 ;  /* 0x0054500401007387 */ /* 0x000fe80000100a00 */
[----:B------:R-:W1:Y:S01]  /*69d10*/  LDSM.16.MT88.4 R4, [R3+UR5+0x8000] ;  /* 0x008000050304783b */ /* 0x000e620008004200 */
[----:B0-----:R-:W-:Y:S01]  /*69d20*/  HMMA.16816.F32.BF16 R24, R52, R10, R36 ;  /* 0x0000000a3418723c */ /* 0x001fe20000041824 */
[----:B--2---:R-:W-:-:S05]  /*69d30*/  LOP3.LUT R2, R2, 0x7, RZ, 0xc0, !PT ;  /* 0x0000000702027812 */ /* 0x004fca00078ec0ff */
[----:B------:R-:W-:-:S05]  /*69d40*/  IMAD R2, R2, 0x110, RZ ;  /* 0x0000011002027824 */ /* 0x000fca00078e02ff */
[----:B------:R-:W-:-:S05]  /*69d50*/  LOP3.LUT R21, R2, 0x30, R0, 0x78, !PT ;  /* 0x0000003002157812 */ /* 0x000fca00078e7800 */
[----:B------:R-:W-:Y:S04]  /*69d60*/  LDSM.16.M88.4 R36, [R21+UR5+0x11080] ;  /* 0x011080051524783b */ /* 0x000fe80008000200 */
[----:B------:R-:W-:Y:S04]  /*69d70*/  LDSM.16.M88.4 R44, [R21+UR5+0x11880] ;  /* 0x01188005152c783b */ /* 0x000fe80008000200 */
[----:B------:R-:W-:Y:S04]  /*69d80*/  LDSM.16.M88.4 R48, [R21+UR5+0x12880] ;  /* 0x012880051530783b */ /* 0x000fe80008000200 */
[----:B------:R-:W-:Y:S04]  /*69d90*/  LDSM.16.M88.4 R40, [R21+UR5+0x13080] ;  /* 0x013080051528783b */ /* 0x000fe80008000200 */
[----:B------:R-:W-:Y:S04]  /*69da0*/  STL.64 [R1+0x310], R24 ;  /* 0x0003101801007387 */ /* 0x000fe80000100a00 */
[----:B------:R-:W-:Y:S04]  /*69db0*/  STL.64 [R1+0x318], R26 ;  /* 0x0003181a01007387 */ /* 0x000fe80000100a00 */
[----:B------:R-:W-:Y:S01]  /*69dc0*/  STL.64 [R1+0x5468], R34 ;  /* 0x0054682201007387 */ /* 0x000fe20000100a00 */
[----:B-1----:R-:W-:-:S02]  /*69dd0*/  IMAD.MOV.U32 R33, RZ, RZ, R4 ;  /* 0x000000ffff217224 */ /* 0x002fc400078e0004 */
[----:B------:R-:W-:Y:S02]  /*69de0*/  IMAD.MOV.U32 R32, RZ, RZ, R5 ;  /* 0x000000ffff207224 */ /* 0x000fe400078e0005 */
[----:B------:R-:W-:Y:S02]  /*69df0*/  IMAD.MOV.U32 R8, RZ, RZ, R6 ;  /* 0x000000ffff087224 */ /* 0x000fe400078e0006 */
[----:B------:R-:W-:Y:S02]  /*69e00*/  IMAD.MOV.U32 R9, RZ, RZ, R7 ;  /* 0x000000ffff097224 */ /* 0x000fe400078e0007 */
[----:B------:R-:W-:Y:S04]  /*69e10*/  LDSM.16.M88.4 R4, [R21+UR5+0x10880] ;  /* 0x010880051504783b */ /* 0x000fe80008000200 */
[----:B------:R-:W-:Y:S04]  /*69e20*/  STL.64 [R1+0x5460], R32 ;  /* 0x0054602001007387 */ /* 0x000fe80000100a00 */
[----:B------:R-:W-:Y:S04]  /*69e30*/  STL.64 [R1+0x5448], R10 ;  /* 0x0054480a01007387 */ /* 0x000fe80000100a00 */
[----:B------:R-:W-:Y:S04]  /*69e40*/  STL.64 [R1+0x5440], R8 ;  /* 0x0054400801007387 */ /* 0x000fe80000100a00 */
[----:B------:R-:W0:Y:S04]  /*69e50*/  LDSM.16.M88.4 R8, [R21+UR5+0x10080] ;  /* 0x010080051508783b */ /* 0x000e280008000200 */
[----:B0-----:R-:W-:Y:S04]  /*69e60*/  STL.64 [R1+0x10], R8 ;  /* 0x0000100801007387 */ /* 0x001fe80000100a00 */
[----:B------:R0:W-:Y:S02]  /*69e70*/  STL.64 [R1+0x18], R10 ;  /* 0x0000180a01007387 */ /* 0x0001e40000100a00 */
[----:B0-----:R-:W-:Y:S02]  /*69e80*/  HMMA.16816.F32.BF16 R8, R52, R14, R56 ;  /* 0x0000000e3408723c */ /* 0x001fe40000041838 */
[----:B------:R0:W-:Y:S04]  /*69e90*/  STL.64 [R1], R4 ;  /* 0x0000000401007387 */ /* 0x0001e80000100a00 */
[----:B------:R1:W-:Y:S01]  /*69ea0*/  STL.64 [R1+0x8], R6 ;  /* 0x0000080601007387 */ /* 0x0003e20000100a00 */
[----:B------:R-:W-:-:S02]  /*69eb0*/  IMAD.MOV.U32 R2, RZ, RZ, R4 ;  /* 0x000000ffff027224 */ /* 0x000fc400078e0004 */
[----:B------:R-:W-:Y:S01]  /*69ec0*/  IMAD.MOV.U32 R0, RZ, RZ, R5 ;  /* 0x000000ffff007224 */ /* 0x000fe200078e0005 */
[----:B------:R-:W2:Y:S01]  /*69ed0*/  LDSM.16.M88.4 R56, [R21+UR5+0x12080] ;  /* 0x012080051538783b */ /* 0x000ea20008000200 */
[----:B0-----:R-:W-:Y:S02]  /*69ee0*/  IMAD.MOV.U32 R4, RZ, RZ, R55 ;  /* 0x000000ffff047224 */ /* 0x001fe400078e0037 */
[----:B------:R-:W-:Y:S02]  /*69ef0*/  IMAD.MOV.U32 R5, RZ, RZ, R54 ;  /* 0x000000ffff057224 */ /* 0x000fe400078e0036 */
[----:B-1----:R-:W-:-:S08]  /*69f00*/  IMAD.MOV.U32 R6, RZ, RZ, R53 ;  /* 0x000000ffff067224 */ /* 0x002fd000078e0035 */
[----:B------:R0:W-:Y:S04]  /*69f10*/  STL.64 [R1+0x300], R8 ;  /* 0x0003000801007387 */ /* 0x0001e80000100a00 */
[----:B------:R1:W-:Y:S01]  /*69f20*/  STL.64 [R1+0x308], R10 ;  /* 0x0003080a01007387 */ /* 0x0003e20000100a00 */
[----:B------:R-:W-:-:S03]  /*69f30*/  IMAD.MOV.U32 R7, RZ, RZ, R52 ;  /* 0x000000ffff077224 */ /* 0x000fc600078e0034 */
[----:B0-----:R-:W3:Y:S04]  /*69f40*/  LDL.LU R8, [R1+0x870] ;  /* 0x0008700001087983 */ /* 0x001ee80000300800 */
[----:B------:R-:W3:Y:S04]  /*69f50*/  LDL.LU R9, [R1+0x874] ;  /* 0x0008740001097983 */ /* 0x000ee80000300800 */
[----:B-1----:R-:W3:Y:S04]  /*69f60*/  LDL.LU R10, [R1+0x878] ;  /* 0x00087800010a7983 */ /* 0x002ee80000300800 */
[----:B------:R-:W3:Y:S04]  /*69f70*/  LDL.LU R11, [R1+0x87c] ;  /* 0x00087c00010b7983 */ /* 0x000ee80000300800 */
[----:B------:R-:W-:Y:S04]  /*69f80*/  STL.64 [R1+0x5438], R14 ;  /* 0x0054380e01007387 */ /* 0x000fe80000100a00 */
[----:B------:R-:W-:Y:S04]  /*69f90*/  STL.64 [R1+0x5430], R12 ;  /* 0x0054300c01007387 */ /* 0x000fe80000100a00 */
[----:B------:R0:W-:Y:S04]  /*69fa0*/  STL [R1+0x4e94], R38 ;  /* 0x004e942601007387 */ /* 0x0001e80000100800 */
[----:B------:R1:W-:Y:S04]  /*69fb0*/  STL [R1+0x4e90], R39 ;  /* 0x004e902701007387 */ /* 0x0003e80000100800 */
[----:B------:R4:W-:Y:S01]  /*69fc0*/  STL.64 [R1+0x5400], R36 ;  /* 0x0054002401007387 */ /* 0x0009e20000100a00 */
[----:B0-----:R-:W-:-:S02]  /*69fd0*/  IMAD.MOV.U32 R38, RZ, RZ, R5 ;  /* 0x000000ffff267224 */ /* 0x001fc400078e0005 */
[----:B-1----:R-:W-:Y:S02]  /*69fe0*/  IMAD.MOV.U32 R39, RZ, RZ, R4 ;  /* 0x000000ffff277224 */ /* 0x002fe400078e0004 */
[----:B------:R-:W3:Y:S01]  /*69ff0*/  LDL.LU R4, [R1+0x880] ;  /* 0x0008800001047983 */ /* 0x000ee20000300800 */
[----:B----4-:R-:W-:-:S03]  /*6a000*/  IMAD.MOV.U32 R37, RZ, RZ, R6 ;  /* 0x000000ffff257224 */ /* 0x010fc600078e0006 */
[----:B------:R-:W3:Y:S01]  /*6a010*/  LDL.LU R5, [R1+0x884] ;  /* 0x0008840001057983 */ /* 0x000ee20000300800 */
[----:B------:R-:W-:-:S03]  /*6a020*/  IMAD.MOV.U32 R36, RZ, RZ, R7 ;  /* 0x000000ffff247224 */ /* 0x000fc600078e0007 */
        /* <DEDUP_REMOVED lines=18> */
[----:B------:R-:W-:Y:S04]  /*6a150*/  STL [R1+0x4ef4], R46 ;  /* 0x004ef42e01007387 */ /* 0x000fe80000100800 */
[----:B------:R-:W-:Y:S04]  /*6a160*/  STL [R1+0x4ef0], R47 ;  /* 0x004ef02f01007387 */ /* 0x000fe80000100800 */
[----:B--2---:R-:W-:Y:S04]  /*6a170*/  STL [R1+0x4efc], R58 ;  /* 0x004efc3a01007387 */ /* 0x004fe80000100800 */
[----:B------:R-:W-:Y:S04]  /*6a180*/  STL [R1+0x4ef8], R59 ;  /* 0x004ef83b01007387 */ /* 0x000fe80000100800 */
[----:B------:R-:W-:Y:S04]  /*6a190*/  STL [R1+0x4e9c], R50 ;  /* 0x004e9c3201007387 */ /* 0x000fe80000100800 */
[----:B------:R-:W-:Y:S04]  /*6a1a0*/  STL [R1+0x4e98], R51 ;  /* 0x004e983301007387 */ /* 0x000fe80000100800 */
[----:B------:R-:W-:Y:S04]  /*6a1b0*/  STL.64 [R1+0x53f8], R48 ;  /* 0x0053f83001007387 */ /* 0x000fe80000100a00 */
[----:B------:R0:W-:Y:S04]  /*6a1c0*/  STL [R1+0x4e74], R42 ;  /* 0x004e742a01007387 */ /* 0x0001e80000100800 */
[----:B------:R-:W-:Y:S04]  /*6a1d0*/  STL [R1+0x4e70], R43 ;  /* 0x004e702b01007387 */ /* 0x000fe80000100800 */
[----:B------:R1:W-:Y:S01]  /*6a1e0*/  STL.64 [R1+0x53e0], R40 ;  /* 0x0053e02801007387 */ /* 0x0003e20000100a00 */
[----:B0-----:R-:W-:-:S02]  /*6a1f0*/  IMAD.MOV.U32 R42, RZ, RZ, R60 ;  /* 0x000000ffff2a7224 */ /* 0x001fc400078e003c */
[----:B-1----:R-:W-:Y:S02]  /*6a200*/  IMAD.MOV.U32 R40, RZ, RZ, R17 ;  /* 0x000000ffff287224 */ /* 0x002fe400078e0011 */
[----:B------:R-:W-:Y:S01]  /*6a210*/  IMAD.MOV.U32 R41, RZ, RZ, R16 ;  /* 0x000000ffff297224 */ /* 0x000fe200078e0010 */
[----:B------:R-:W2:Y:S04]  /*6a220*/  LDL.LU R17, [R1+0x5498] ;  /* 0x0054980001117983 */ /* 0x000ea80000300800 */
[----:B------:R-:W2:Y:S04]  /*6a230*/  LDL.LU R16, [R1+0x5494] ;  /* 0x0054940001107983 */ /* 0x000ea80000300800 */
[----:B------:R-:W2:Y:S04]  /*6a240*/  LDL.LU R60, [R1+0x5490] ;  /* 0x00549000013c7983 */ /* 0x000ea80000300800 */
[----:B------:R-:W2:Y:S01]  /*6a250*/  LDL.LU R12, [R1+0x860] ;  /* 0x00086000010c7983 */ /* 0x000ea20000300800 */
[----:B----4-:R-:W-:Y:S03]  /*6a260*/  HMMA.16816.F32.BF16 R48, R36, R18, R52 ;  /* 0x000000122430723c */ /* 0x010fe60000041834 */
[----:B------:R-:W0:-:S15]  /*6a270*/  LDSM.16.M88.4 R52, [R21+UR5+0x13880] ;  /* 0x013880051534783b */ /* 0x000e1e0008000200 */
[----:B------:R-:W-:-:S05]  /*6a280*/  NOP ;  /* 0x0000000000007918 */ /* 0x000fca0000000000 */
[----:B------:R-:W-:Y:S04]  /*6a290*/  STL.64 [R1+0xbe0], R48 ;  /* 0x000be03001007387 */ /* 0x000fe80000100a00 */
[----:B------:R3:W-:Y:S04]  /*6a2a0*/  STL.64 [R1+0xbe8], R50 ;  /* 0x000be83201007387 */ /* 0x0007e80000100a00 */
[----:B------:R-:W2:Y:S04]  /*6a2b0*/  LDL.LU R13, [R1+0x864] ;  /* 0x00086400010d7983 */ /* 0x000ea80000300800 */
[----:B------:R-:W2:Y:S04]  /*6a2c0*/  LDL.LU R14, [R1+0x868] ;  /* 0x00086800010e7983 */ /* 0x000ea80000300800 */
[----:B------:R-:W2:Y:S01]  /*6a2d0*/  LDL.LU R15, [R1+0x86c] ;  /* 0x00086c00010f7983 */ /* 0x000ea20000300800 */
[----:B---3--:R-:W-:Y:S03]  /*6a2e0*/  HMMA.16816.F32.BF16 R48, R36, R22, R24 ;  /* 0x000000162430723c */ /* 0x008fe60000041818 */
[----:B------:R-:W1:Y:S04]  /*6a2f0*/  LDSM.16.MT88.4 R24, [R3+UR5+0x8080] ;  /* 0x008080050318783b */ /* 0x000e680008004200 */
[----:B0-----:R-:W-:Y:S04]  /*6a300*/  STL [R1+0x4f74], R54 ;  /* 0x004f743601007387 */ /* 0x001fe80000100800 */
[----:B------:R-:W-:-:S12]  /*6a310*/  STL [R1+0x4f70], R55 ;  /* 0x004f703701007387 */ /* 0x000fd80000100800 */
[----:B------:R1:W-:Y:S04]  /*6a320*/  STL.64 [R1+0xbf0], R48 ;  /* 0x000bf03001007387 */ /* 0x0003e80000100a00 */
[----:B------:R-:W-:Y:S01]  /*6a330*/  STL.64 [R1+0xbf8], R50 ;  /* 0x000bf83201007387 */ /* 0x000fe20000100a00 */
[----:B-1----:R-:W-:Y:S02]  /*6a340*/  IMAD.MOV.U32 R49, RZ, RZ, R26 ;  /* 0x000000ffff317224 */ /* 0x002fe400078e001a */
[----:B------:R-:W-:Y:S02]  /*6a350*/  IMAD.MOV.U32 R48, RZ, RZ, R27 ;  /* 0x000000ffff307224 */ /* 0x000fe400078e001b */
[----:B------:R-:W3:Y:S01]  /*6a360*/  LDL.LU.64 R26, [R1+0x5488] ;  /* 0x00548800011a7983 */ /* 0x000ee20000300a00 */
[----:B------:R-:W-:-:S02]  /*6a370*/  IMAD.MOV.U32 R43, RZ, RZ, R20 ;  /* 0x000000ffff2b7224 */ /* 0x000fc400078e0014 */
[----:B------:R-:W-:Y:S02]  /*6a380*/  IMAD.MOV.U32 R20, RZ, RZ, R24 ;  /* 0x000000ffff147224 */ /* 0x000fe400078e0018 */
[----:B------:R-:W-:Y:S02]  /*6a390*/  IMAD.MOV.U32 R21, RZ, RZ, R25 ;  /* 0x000000ffff157224 */ /* 0x000fe400078e0019 */
        /* <DEDUP_REMOVED lines=13> */
[----:B---3--:R-:W-:Y:S03]  /*6a470*/  HMMA.16816.F32.BF16 R36, R36, R34, R4 ;  /* 0x000000222424723c */ /* 0x008fe60000041804 */
[----:B------:R-:W3:Y:S04]  /*6a480*/  LDL.LU.64 R6, [R1+0x5458] ;  /* 0x0054580001067983 */ /* 0x000ee80000300a00 */
[----:B------:R-:W4:-:S15]  /*6a490*/  LDL.LU.64 R4, [R1+0x5450] ;  /* 0x0054500001047983 */ /* 0x000f1e0000300a00 */
[----:B------:R-:W-:-:S01]  /*6a4a0*/  NOP ;  /* 0x0000000000007918 */ /* 0x000fc20000000000 */
[----:B------:R0:W-:Y:S04]  /*6a4b0*/  STL.64 [R1+0x1e0], R36 ;  /* 0x0001e02401007387 */ /* 0x0001e80000100a00 */
[----:B------:R1:W-:Y:S04]  /*6a4c0*/  STL.64 [R1+0x1e8], R38 ;  /* 0x0001e82601007387 */ /* 0x0003e80000100a00 */
[----:B0-----:R-:W4:Y:S04]  /*6a4d0*/  LDL.LU R36, [R1+0x820] ;  /* 0x0008200001247983 */ /* 0x001f280000300800 */
[----:B------:R-:W4:Y:S04]  /*6a4e0*/  LDL.LU R37, [R1+0x824] ;  /* 0x0008240001257983 */ /* 0x000f280000300800 */
[----:B-1----:R-:W4:Y:S04]  /*6a4f0*/  LDL.LU R38, [R1+0x828] ;  /* 0x0008280001267983 */ /* 0x002f280000300800 */
[----:B------:R-:W4:Y:S01]  /*6a500*/  LDL.LU R39, [R1+0x82c] ;  /* 0x00082c0001277983 */ /* 0x000f220000300800 */
[----:B---3--:R-:W-:-:S15]  /*6a510*/  HMMA.16816.F32.BF16 R8, R40, R6, R8 ;  /* 0x000000062808723c */ /* 0x008fde0000041808 */
[----:B------:R-:W-:-:S09]  /*6a520*/  NOP ;  /* 0x0000000000007918 */ /* 0x000fd20000000000 */
[----:B------:R-:W-:Y:S02]  /*6a530*/  IMAD.MOV.U32 R46, RZ, RZ, R10 ;  /* 0x000000ffff2e7224 */ /* 0x000fe400078e000a */
[----:B------:R-:W-:Y:S02]  /*6a540*/  IMAD.MOV.U32 R47, RZ, RZ, R11 ;  /* 0x000000ffff2f7224 */ /* 0x000fe400078e000b */
[----:B------:R-:W2:Y:S01]  /*6a550*/  LDL.LU.64 R10, [R1+0x5448] ;  /* 0x00544800010a7983 */ /* 0x000ea20000300a00 */
[----:B------:R-:W-:Y:S02]  /*6a560*/  IMAD.MOV.U32 R58, RZ, RZ, R8 ;  /* 0x000000ffff3a7224 */ /* 0x000fe400078e0008 */
[----:B------:R-:W-:Y:S02]  /*6a570*/  IMAD.MOV.U32 R59, RZ, RZ, R9 ;  /* 0x000000ffff3b7224 */ /* 0x000fe400078e0009 */
[----:B------:R-:W3:Y:S04]  /*6a580*/  LDL.LU.64 R8, [R1+0x5440] ;  /* 0x0054400001087983 */ /* 0x000ee80000300a00 */
[----:B------:R-:W-:Y:S04]  /*6a590*/  STL.64 [R1+0x5410], R46 ;  /* 0x0054102e01007387 */ /* 0x000fe80000100a00 */
[----:B------:R0:W-:Y:S04]  /*6a5a0*/  STL.64 [R1+0x5408], R44 ;  /* 0x0054082c01007387 */ /* 0x0001e80000100a00 */
[----:B0-----:R-:W3:Y:S04]  /*6a5b0*/  LDL.LU R44, [R1+0x830] ;  /* 0x00083000012c7983 */ /* 0x001ee80000300800 */
[----:B------:R-:W3:Y:S04]  /*6a5c0*/  LDL.LU R45, [R1+0x834] ;  /* 0x00083400012d7983 */ /* 0x000ee80000300800 */
[----:B------:R-:W3:Y:S04]  /*6a5d0*/  LDL.LU R46, [R1+0x838] ;  /* 0x00083800012e7983 */ /* 0x000ee80000300800 */
[----:B------:R-:W3:Y:S04]  /*6a5e0*/  LDL.LU R47, [R1+0x83c] ;  /* 0x00083c00012f7983 */ /* 0x000ee80000300800 */
[----:B------:R-:W-:Y:S04]  /*6a5f0*/  STL.64 [R1+0x53f0], R58 ;  /* 0x0053f03a01007387 */ /* 0x000fe80000100a00 */
[----:B------:R0:W-:Y:S04]  /*6a600*/  STL.64 [R1+0x53e8], R56 ;  /* 0x0053e83801007387 */ /* 0x0001e80000100a00 */
[----:B0-----:R-:W3:Y:S04]  /*6a610*/  LDL.LU R56, [R1+0x840] ;  /* 0x0008400001387983 */ /* 0x001ee80000300800 */
[----:B------:R-:W3:Y:S04]  /*6a620*/  LDL.LU R57, [R1+0x844] ;  /* 0x0008440001397983 */ /* 0x000ee80000300800 */
[----:B------:R-:W3:Y:S04]  /*6a630*/  LDL.LU R58, [R1+0x848] ;  /* 0x00084800013a7983 */ /* 0x000ee80000300800 */
[----:B------:R-:W3:Y:S01]  /*6a640*/  LDL.LU R59, [R1+0x84c] ;  /* 0x00084c00013b7983 */ /* 0x000ee20000300800 */
[----:B--2---:R-:W-:-:S15]  /*6a650*/  HMMA.16816.F32.BF16 R12, R40, R10, R12 ;  /* 0x0000000a280c723c */ /* 0x004fde000004180c */
[----:B------:R-:W-:-:S09]  /*6a660*/  NOP ;  /* 0x0000000000007918 */ /* 0x000fd20000000000 */
[----:B------:R-:W-:Y:S02]  /*6a670*/  IMAD.MOV.U32 R54, RZ, RZ, R14 ;  /* 0x000000ffff367224 */ /* 0x000fe400078e000e */
[----:B------:R-:W-:Y:S01]  /*6a680*/  IMAD.MOV.U32 R55, RZ, RZ, R15 ;  /* 0x000000ffff377224 */ /* 0x000fe200078e000f */
[----:B------:R0:W-:Y:S04]  /*6a690*/  STL.64 [R1+0x160], R12 ;  /* 0x0001600c01007387 */ /* 0x0001e80000100a00 */
[----:B------:R-:W2:Y:S04]  /*6a6a0*/  LDL.LU.64 R14, [R1+0x5438] ;  /* 0x00543800010e7983 */ /* 0x000ea80000300a00 */
[----:B0-----:R-:W3:Y:S04]  /*6a6b0*/  LDL.LU.64 R12, [R1+0x5430] ;  /* 0x00543000010c7983 */ /* 0x001ee80000300a00 */
[----:B------:R-:W-:Y:S04]  /*6a6c0*/  STL.64 [R1+0x53d8], R54 ;  /* 0x0053d83601007387 */ /* 0x000fe80000100a00 */
[----:B------:R0:W-:Y:S04]  /*6a6d0*/  STL.64 [R1+0x53d0], R52 ;  /* 0x0053d03401007387 */ /* 0x0001e80000100a00 */
[----:B0-----:R-:W2:Y:S04]  /*6a6e0*/  LDL.LU R52, [R1+0x850] ;  /* 0x0008500001347983 */ /* 0x001ea80000300800 */
[----:B------:R-:W2:Y:S04]  /*6a6f0*/  LDL.LU R53, [R1+0x854] ;  /* 0x0008540001357983 */ /* 0x000ea80000300800 */
[----:B------:R-:W2:Y:S04]  /*6a700*/  LDL.LU R54, [R1+0x858] ;  /* 0x0008580001367983 */ /* 0x000ea80000300800 */
[----:B------:R-:W2:Y:S01]  /*6a710*/  LDL.LU R55, [R1+0x85c] ;  /* 0x00085c0001377983 */ /* 0x000ea20000300800 */
[----:B----4-:R-:W-:-:S02]  /*6a720*/  IMAD.MOV.U32 R50, RZ, RZ, R5 ;  /* 0x000000ffff327224 */ /* 0x010fc400078e0005 */
[----:B------:R-:W-:Y:S02]  /*6a730*/  IMAD.MOV.U32 R51, RZ, RZ, R4 ;  /* 0x000000ffff337224 */ /* 0x000fe400078e0004 */
[----:B------:R-:W0:Y:S01]  /*6a740*/  LDSM.16.MT88.4 R4, [R3+UR5+0x8100] ;  /* 0x008100050304783b */ /* 0x000e220008004200 */
[C---:B--2---:R-:W-:Y:S03]  /*6a750*/  HMMA.16816.F32.BF16 R52, R40.reuse, R14, R52 ;  /* 0x0000000e2834723c */ /* 0x044fe60000041834 */
[----:B---3--:R1:W-:Y:S03]  /*6a760*/  STL.64 [R1+0x53c8], R12 ;  /* 0x0053c80c01007387 */ /* 0x0083e60000100a00 */
[----:B-1----:R-:W-:-:S15]  /*6a770*/  HMMA.16816.F32.BF16 R12, R40, R18, R56 ;  /* 0x00000012280c723c */ /* 0x002fde0000041838 */
[----:B------:R-:W-:-:S02]  /*6a780*/  NOP ;  /* 0x0000000000007918 */ /* 0x000fc40000000000 */
[----:B------:R-:W-:Y:S04]  /*6a790*/  STL.64 [R1+0x150], R52 ;  /* 0x0001503401007387 */ /* 0x000fe80000100a00 */
[----:B------:R-:W-:Y:S04]  /*6a7a0*/  STL.64 [R1+0x158], R54 ;  /* 0x0001583601007387 */ /* 0x000fe80000100a00 */
[----:B------:R1:W-:Y:S02]  /*6a7b0*/  STL.64 [R1+0x5418], R16 ;  /* 0x0054181001007387 */ /* 0x0003e40000100a00 */
[----:B-1----:R-:W-:Y:S02]  /*6a7c0*/  HMMA.16816.F32.BF16 R16, R40, R22, R44 ;  /* 0x000000162810723c */ /* 0x002fe4000004182c */
[----:B------:R1:W-:Y:S04]  /*6a7d0*/  STL.64 [R1+0x140], R12 ;  /* 0x0001400c01007387 */ /* 0x0003e80000100a00 */
[----:B------:R2:W-:Y:S04]  /*6a7e0*/  STL.64 [R1+0x148], R14 ;  /* 0x0001480e01007387 */ /* 0x0005e80000100a00 */
[----:B-1----:R-:W3:-:S13]  /*6a7f0*/  LDL.LU R12, [R1+0xbc0] ;  /* 0x000bc000010c7983 */ /* 0x002eda0000300800 */
[----:B------:R-:W-:Y:S04]  /*6a800*/  STL.64 [R1+0x130], R16 ;  /* 0x0001301001007387 */ /* 0x000fe80000100a00 */
[----:B------:R1:W-:Y:S04]  /*6a810*/  STL.64 [R1+0x138], R18 ;  /* 0x0001381201007387 */ /* 0x0003e80000100a00 */
[----:B------:R-:W3:Y:S04]  /*6a820*/  LDL.LU R13, [R1+0xbc4] ;  /* 0x000bc400010d7983 */ /* 0x000ee80000300800 */
[----:B--2---:R-:W3:Y:S04]  /*6a830*/  LDL.LU R14, [R1+0xbc8] ;  /* 0x000bc800010e7983 */ /* 0x004ee80000300800 */
[----:B------:R-:W3:Y:S04]  /*6a840*/  LDL.LU R15, [R1+0xbcc] ;  /* 0x000bcc00010f7983 */ /* 0x000ee80000300800 */
[----:B------:R-:W2:Y:S04]  /*6a850*/  LDL.LU R52, [R1+0x810] ;  /* 0x0008100001347983 */ /* 0x000ea80000300800 */
[----:B------:R-:W2:Y:S04]  /*6a860*/  LDL.LU R53, [R1+0x814] ;  /* 0x0008140001357983 */ /* 0x000ea80000300800 */
[----:B------:R-:W2:Y:S04]  /*6a870*/  LDL.LU R54, [R1+0x818] ;  /* 0x0008180001367983 */ /* 0x000ea80000300800 */
[----:B------:R-:W2:Y:S04]  /*6a880*/  LDL.LU R55, [R1+0x81c] ;  /* 0x00081c0001377983 */ /* 0x000ea80000300800 */
[----:B------:R-:W4:Y:S01]  /*6a890*/  LDL.LU R56, [R1+0xb80] ;  /* 0x000b800001387983 */ /* 0x000f220000300800 */
[----:B-1----:R-:W-:Y:S01]  /*6a8a0*/  HMMA.16816.F32.BF16 R16, R40, R26, R36 ;  /* 0x0000001a2810723c */ /* 0x002fe20000041824 */
[----:B------:R-:W-:-:S02]  /*6a8b0*/  IMAD.MOV.U32 R23, RZ, RZ, R48 ;  /* 0x000000ffff177224 */ /* 0x000fc400078e0030 */
[----:B------:R-:W-:-:S15]  /*6a8c0*/  IMAD.MOV.U32 R22, RZ, RZ, R49 ;  /* 0x000000ffff167224 */ /* 0x000fde00078e0031 */
[----:B------:R-:W-:-:S05]  /*6a8d0*/  NOP ;  /* 0x0000000000007918 */ /* 0x000fca0000000000 */
[----:B------:R1:W-:Y:S04]  /*6a8e0*/  STL.64 [R1+0x120], R16 ;  /* 0x0001201001007387 */ /* 0x0003e80000100a00 */
        /* <DEDUP_REMOVED lines=8> */
[----:B-1----:R-:W4:Y:S04]  /*6a970*/  LDL.LU R16, [R1+0xbb0] ;  /* 0x000bb00001107983 */ /* 0x002f280000300800 */
[----:B------:R-:W4:Y:S04]  /*6a980*/  LDL.LU R17, [R1+0xbb4] ;  /* 0x000bb40001117983 */ /* 0x000f280000300800 */
[----:B0-----:R-:W4:Y:S04]  /*6a990*/  LDL.LU R18, [R1+0xbb8] ;  /* 0x000bb80001127983 */ /* 0x001f280000300800 */
[----:B------:R-:W4:Y:S04]  /*6a9a0*/  LDL.LU R19, [R1+0xbbc] ;  /* 0x000bbc0001137983 */ /* 0x000f280000300800 */
[----:B------:R-:W4:Y:S04]  /*6a9b0*/  LDL.64 R44, [R1+0x10] ;  /* 0x00001000012c7983 */ /* 0x000f280000100a00 */
[----:B------:R-:W4:Y:S04]  /*6a9c0*/  LDL.LU R48, [R1+0xb90] ;  /* 0x000b900001307983 */ /* 0x000f280000300800 */
[----:B------:R-:W4:Y:S04]  /*6a9d0*/  LDL.LU R49, [R1+0xb94] ;  /* 0x000b940001317983 */ /* 0x000f280000300800 */
[----:B------:R-:W-:Y:S04]  /*6a9e0*/  STL.64 [R1+0x5398], R6 ;  /* 0x0053980601007387 */ /* 0x000fe80000100a00 */
[----:B------:R0:W-:Y:S02]  /*6a9f0*/  STL.64 [R1+0x5390], R4 ;  /* 0x0053900401007387 */ /* 0x0001e40000100a00 */
[----:B0-----:R-:W-:-:S02]  /*6aa00*/  IMAD.MOV.U32 R4, RZ, RZ, R33 ;  /* 0x000000ffff047224 */ /* 0x001fc400078e0021 */
[----:B------:R-:W-:Y:S01]  /*6aa10*/  IMAD.MOV.U32 R5, RZ, RZ, R32 ;  /* 0x000000ffff057224 */ /* 0x000fe200078e0020 */
[----:B------:R-:W4:Y:S04]  /*6aa20*/  LDL.LU R33, [R1+0x542c] ;  /* 0x00542c0001217983 */ /* 0x000f280000300800 */
[----:B------:R-:W4:Y:S01]  /*6aa30*/  LDL.LU R32, [R1+0x5428] ;  /* 0x0054280001207983 */ /* 0x000f220000300800 */
[----:B------:R-:W-:Y:S02]  /*6aa40*/  IMAD.MOV.U32 R6, RZ, RZ, R8 ;  /* 0x000000ffff067224 */ /* 0x000fe400078e0008 */
[----:B------:R-:W-:Y:S01]  /*6aa50*/  IMAD.MOV.U32 R7, RZ, RZ, R9 ;  /* 0x000000ffff077224 */ /* 0x000fe200078e0009 */
[----:B------:R-:W4:Y:S04]  /*6aa60*/  LDL.LU R8, [R1+0x5424] ;  /* 0x0054240001087983 */ /* 0x000f280000300800 */
[----:B------:R-:W4:Y:S01]  /*6aa70*/  LDL.LU R9, [R1+0x5420] ;  /* 0x0054200001097983 */ /* 0x000f220000300800 */
[----:B---3--:R-:W-:-:S15]  /*6aa80*/  HMMA.16816.F32.BF16 R12, R40, R30, R12 ;  /* 0x0000001e280c723c */ /* 0x008fde000004180c */
[----:B------:R-:W-:-:S08]  /*6aa90*/  NOP ;  /* 0x0000000000007918 */ /* 0x000fd00000000000 */
[----:B------:R-:W-:Y:S04]  /*6aaa0*/  STL.64 [R1+0x110], R12 ;  /* 0x0001100c01007387 */ /* 0x000fe80000100a00 */
[----:B------:R2:W-:Y:S02]  /*6aab0*/  STL.64 [R1+0x118], R14 ;  /* 0x0001180e01007387 */ /* 0x0005e40000100a00 */
[----:B--2---:R-:W-:Y:S02]  /*6aac0*/  HMMA.16816.F32.BF16 R12, R40, R34, R52 ;  /* 0x00000022280c723c */ /* 0x004fe40000041834 */
[----:B------:R-:W2:Y:S05]  /*6aad0*/  LDL.LU R40, [R1+0xb70] ;  /* 0x000b700001287983 */ /* 0x000eaa0000300800 */
[----:B----4-:R-:W-:-:S02]  /*6aae0*/  IMAD.MOV.U32 R55, RZ, RZ, R8 ;  /* 0x000000ffff377224 */ /* 0x010fc400078e0008 */
[----:B------:R-:W-:Y:S02]  /*6aaf0*/  IMAD.MOV.U32 R54, RZ, RZ, R9 ;  /* 0x000000ffff367224 */ /* 0x000fe400078e0009 */
[----:B------:R-:W0:-:S12]  /*6ab00*/  LDSM.16.MT88.4 R8, [R3+UR5+0x8180] ;  /* 0x008180050308783b */ /* 0x000e180008004200 */
[----:B------:R1:W-:Y:S04]  /*6ab10*/  STL.64 [R1+0xa0], R12 ;  /* 0x0000a00c01007387 */ /* 0x0003e80000100a00 */
[----:B------:R3:W-:Y:S04]  /*6ab20*/  STL.64 [R1+0xa8], R14 ;  /* 0x0000a80e01007387 */ /* 0x0007e80000100a00 */
[----:B------:R-:W2:Y:S04]  /*6ab30*/  LDL.LU R41, [R1+0xb74] ;  /* 0x000b740001297983 */ /* 0x000ea80000300800 */
[----:B------:R-:W2:Y:S04]  /*6ab40*/  LDL.LU R42, [R1+0xb78] ;  /* 0x000b7800012a7983 */ /* 0x000ea80000300800 */
[----:B------:R-:W2:Y:S04]  /*6ab50*/  LDL.LU R43, [R1+0xb7c] ;  /* 0x000b7c00012b7983 */ /* 0x000ea80000300800 */
[----:B-1----:R-:W4:Y:S04]  /*6ab60*/  LDL.LU R12, [R1+0x450] ;  /* 0x00045000010c7983 */ /* 0x002f280000300800 */
[----:B------:R-:W4:Y:S04]  /*6ab70*/  LDL.LU R13, [R1+0x454] ;  /* 0x00045400010d7983 */ /* 0x000f280000300800 */
[----:B---3--:R-:W4:Y:S04]  /*6ab80*/  LDL.LU R14, [R1+0x458] ;  /* 0x00045800010e7983 */ /* 0x008f280000300800 */
[----:B------:R-:W4:Y:S04]  /*6ab90*/  LDL.LU R15, [R1+0x45c] ;  /* 0x00045c00010f7983 */ /* 0x000f280000300800 */
[----:B------:R-:W3:Y:S04]  /*6aba0*/  LDL.LU R52, [R1+0xb50] ;  /* 0x000b500001347983 */ /* 0x000ee80000300800 */
[----:B------:R-:W3:Y:S01]  /*6abb0*/  LDL.LU R53, [R1+0xb54] ;  /* 0x000b540001357983 */ /* 0x000ee20000300800 */
[----:B------:R-:W-:Y:S03]  /*6abc0*/  HMMA.16816.F32.BF16 R16, R4, R44, R16 ;  /* 0x0000002c0410723c */ /* 0x000fe60000041810 */
[----:B0-----:R-:W-:Y:S04]  /*6abd0*/  STL.64 [R1+0x5328], R10 ;  /* 0x0053280a01007387 */ /* 0x001fe80000100a00 */
[----:B------:R0:W-:Y:S02]  /*6abe0*/  STL.64 [R1+0x5320], R8 ;  /* 0x0053200801007387 */ /* 0x0001e40000100a00 */
[----:B0-----:R-:W-:-:S02]  /*6abf0*/  IMAD.MOV.U32 R8, RZ, RZ, R2 ;  /* 0x000000ffff087224 */ /* 0x001fc400078e0002 */
[----:B------:R-:W-:-:S07]  /*6ac00*/  IMAD.MOV.U32 R9, RZ, RZ, R0 ;  /* 0x000000ffff097224 */ /* 0x000fce00078e0000 */
[----:B------:R-:W-:Y:S05]  /*6ac10*/  HMMA.16816.F32.BF16 R36, R4, R8, R36 ;  /* 0x000000080424723c */ /* 0x000fea0000041824 */
[----:B------:R0:W-:Y:S04]  /*6ac20*/  STL.64 [R1+0x90], R16 ;  /* 0x0000901001007387 */ /* 0x0001e80000100a00 */
[----:B------:R-:W-:Y:S01]  /*6ac30*/  STL.64 [R1+0x98], R18 ;  /* 0x0000981201007387 */ /* 0x000fe20000100a00 */
[----:B------:R-:W-:-:S02]  /*6ac40*/  IMAD.MOV.U32 R2, RZ, RZ, R44 ;  /* 0x000000ffff027224 */ /* 0x000fc400078e002c */
[----:B------:R-:W-:Y:S01]  /*6ac50*/  IMAD.MOV.U32 R0, RZ, RZ, R45 ;  /* 0x000000ffff007224 */ /* 0x000fe200078e002d */
[----:B0-----:R-:W4:Y:S04]  /*6ac60*/  LDL.LU.64 R16, [R1+0x5418] ;  /* 0x0054180001107983 */ /* 0x001f280000300a00 */
[----:B------:R-:W4:Y:S04]  /*6ac70*/  LDL.LU.64 R46, [R1+0x5410] ;  /* 0x00541000012e7983 */ /* 0x000f280000300a00 */
[----:B------:R-:W2:Y:S04]  /*6ac80*/  LDL.LU.64 R44, [R1+0x5408] ;  /* 0x00540800012c7983 */ /* 0x000ea80000300a00 */
[----:B------:R0:W-:Y:S04]  /*6ac90*/  STL.64 [R1+0x80], R36 ;  /* 0x0000802401007387 */ /* 0x0001e80000100a00 */
[----:B------:R-:W-:Y:S04]  /*6aca0*/  STL.64 [R1+0x88], R38 ;  /* 0x0000882601007387 */ /* 0x000fe80000100a00 */
[----:B0-----:R-:W3:Y:S04]  /*6acb0*/  LDL.LU.64 R36, [R1+0x5400] ;  /* 0x0054000001247983 */ /* 0x001ee80000300a00 */
[----:B------:R0:W-:Y:S04]  /*6acc0*/  STL.64 [R1+0x53b0], R8 ;  /* 0x0053b00801007387 */ /* 0x0001e80000100a00 */
[----:B0-----:R-:W4:Y:S04]  /*6acd0*/  LDL.LU R8, [R1+0xb60] ;  /* 0x000b600001087983 */ /* 0x001f280000300800 */
[----:B------:R-:W4:Y:S04]  /*6ace0*/  LDL.LU R9, [R1+0xb64] ;  /* 0x000b640001097983 */ /* 0x000f280000300800 */
[----:B------:R-:W4:Y:S04]  /*6acf0*/  LDL.LU R10, [R1+0xb68] ;  /* 0x000b6800010a7983 */ /* 0x000f280000300800 */
[----:B------:R-:W4:Y:S01]  /*6ad00*/  LDL.LU R11, [R1+0xb6c] ;  /* 0x000b6c00010b7983 */ /* 0x000f220000300800 */
[C---:B--2---:R-:W-:Y:S06]  /*6ad10*/  HMMA.16816.F32.BF16 R56, R4.reuse, R44, R56 ;  /* 0x0000002c0438723c */ /* 0x044fec0000041838 */
[----:B---3--:R-:W-:-:S15]  /*6ad20*/  HMMA.16816.F32.BF16 R48, R4, R36, R48 ;  /* 0x000000240430723c */ /* 0x008fde0000041830 */
[----:B------:R-:W-:-:S03]  /*6ad30*/  NOP ;  /* 0x0000000000007918 */ /* 0x000fc60000000000 */
[----:B------:R-:W-:Y:S02]  /*6ad40*/  IMAD.MOV.U32 R38, RZ, RZ, R58 ;  /* 0x000000ffff267224 */ /* 0x000fe400078e003a */
[----:B------:R-:W-:-:S03]  /*6ad50*/  IMAD.MOV.U32 R39, RZ, RZ, R59 ;  /* 0x000000ffff277224 */ /* 0x000fc600078e003b */
[----:B------:R0:W-:Y:S04]  /*6ad60*/  STL.64 [R1+0x70], R48 ;  /* 0x0000703001007387 */ /* 0x0001e80000100a00 */
[----:B------:R1:W-:Y:S04]  /*6ad70*/  STL.64 [R1+0x78], R50 ;  /* 0x0000783201007387 */ /* 0x0003e80000100a00 */
[----:B0-----:R-:W4:Y:S01]  /*6ad80*/  LDL.LU.64 R48, [R1+0x53f8] ;  /* 0x0053f80001307983 */ /* 0x001f220000300a00 */
[----:B-1----:R-:W-:Y:S02]  /*6ad90*/  IMAD.MOV.U32 R50, RZ, RZ, R56 ;  /* 0x000000ffff327224 */ /* 0x002fe400078e0038 */
[----:B------:R-:W-:Y:S01]  /*6ada0*/  IMAD.MOV.U32 R51, RZ, RZ, R57 ;  /* 0x000000ffff337224 */ /* 0x000fe200078e0039 */
[----:B------:R-:W2:Y:S04]  /*6adb0*/  LDL.LU.64 R58, [R1+0x53f0] ;  /* 0x0053f000013a7983 */ /* 0x000ea80000300a00 */
[----:B------:R-:W3:Y:S04]  /*6adc0*/  LDL.LU.64 R56, [R1+0x53e8] ;  /* 0x0053e80001387983 */ /* 0x000ee80000300a00 */
[----:B------:R-:W-:Y:S04]  /*6add0*/  STL [R1+0x4edc], R39 ;  /* 0x004edc2701007387 */ /* 0x000fe80000100800 */
[----:B------:R-:W-:Y:S04]  /*6ade0*/  STL [R1+0x4ed8], R38 ;  /* 0x004ed82601007387 */ /* 0x000fe80000100800 */
[----:B------:R-:W-:Y:S04]  /*6adf0*/  STL [R1+0x4ed4], R51 ;  /* 0x004ed43301007387 */ /* 0x000fe80000100800 */
[----:B------:R-:W-:Y:S01]  /*6ae00*/  STL [R1+0x4ed0], R50 ;  /* 0x004ed03201007387 */ /* 0x000fe20000100800 */
[----:B---3--:R-:W-:-:S15]  /*6ae10*/  HMMA.16816.F32.BF16 R40, R4, R56, R40 ;  /* 0x000000380428723c */ /* 0x008fde0000041828 */
[----:B------:R-:W-:-:S08]  /*6ae20*/  NOP ;  /* 0x0000000000007918 */ /* 0x000fd00000000000 */
[----:B------:R0:W-:Y:S04]  /*6ae30*/  STL.64 [R1+0x100], R40 ;  /* 0x0001002801007387 */ /* 0x0001e80000100a00 */
[----:B------:R-:W-:Y:S04]  /*6ae40*/  STL.64 [R1+0x108], R42 ;  /* 0x0001082a01007387 */ /* 0x000fe80000100a00 */
[----:B0-----:R-:W3:Y:S01]  /*6ae50*/  LDL.LU.64 R40, [R1+0x53e0] ;  /* 0x0053e00001287983 */ /* 0x001ee20000300a00 */
        /* <DEDUP_REMOVED lines=8> */
[----:B------:R-:W2:Y:S04]  /*6aee0*/  LDL.LU R34, [R1+0xa78] ;  /* 0x000a780001227983 */ /* 0x000ea80000300800 */
[----:B------:R-:W2:Y:S01]  /*6aef0*/  LDL.LU R35, [R1+0xa7c] ;  /* 0x000a7c0001237983 */ /* 0x000ea20000300800 */
[----:B---3--:R-:W-:-:S15]  /*6af00*/  HMMA.16816.F32.BF16 R52, R4, R40, R52 ;  /* 0x000000280434723c */ /* 0x008fde0000041834 */
[----:B------:R-:W-:-:S08]  /*6af10*/  NOP ;  /* 0x0000000000007918 */ /* 0x000fd00000000000 */
[----:B------:R-:W-:Y:S04]  /*6af20*/  STL.64 [R1+0xe0], R52 ;  /* 0x0000e03401007387 */ /* 0x000fe80000100a00 */
[----:B------:R0:W-:Y:S01]  /*6af30*/  STL [R1+0xe8], R54 ;  /* 0x0000e83601007387 */ /* 0x0001e20000100800 */
[----:B------:R-:W-:-:S03]  /*6af40*/  IMAD.MOV.U32 R39, RZ, RZ, R55 ;  /* 0x000000ffff277224 */ /* 0x000fc600078e0037 */
[----:B0-----:R-:W3:Y:S04]  /*6af50*/  LDL.LU.64 R54, [R1+0x53d8] ;  /* 0x0053d80001367983 */ /* 0x001ee80000300a00 */
[----:B------:R-:W4:Y:S02]  /*6af60*/  LDL.LU.64 R52, [R1+0x53d0] ;  /* 0x0053d00001347983 */ /* 0x000f240000300a00 */
[----:B----4-:R-:W-:Y:S02]  /*6af70*/  HMMA.16816.F32.BF16 R4, R4, R52, R12 ;  /* 0x000000340404723c */ /* 0x010fe4000004180c */
[----:B------:R-:W4:-:S15]  /*6af80*/  LDL.LU.64 R12, [R1+0x53c8] ;  /* 0x0053c800010c7983 */ /* 0x000f1e0000300a00 */
[----:B------:R-:W-:-:S06]  /*6af90*/  NOP ;  /* 0x0000000000007918 */ /* 0x000fcc0000000000 */
[----:B------:R0:W-:Y:S04]  /*6afa0*/  STL.64 [R1+0x50], R4 ;  /* 0x0000500401007387 */ /* 0x0001e80000100a00 */
[----:B------:R1:W-:Y:S04]  /*6afb0*/  STL.64 [R1+0x58], R6 ;  /* 0x0000580601007387 */ /* 0x0003e80000100a00 */
[----:B------:R-:W2:Y:S04]  /*6afc0*/  LDL.LU R30, [R1+0xa68] ;  /* 0x000a6800011e7983 */ /* 0x000ea80000300800 */
[----:B------:R-:W2:Y:S04]  /*6afd0*/  LDL.LU R31, [R1+0xa6c] ;  /* 0x000a6c00011f7983 */ /* 0x000ea80000300800 */
[----:B------:R-:W2:Y:S01]  /*6afe0*/  LDL.LU R26, [R1+0xa58] ;  /* 0x000a5800011a7983 */ /* 0x000ea20000300800 */
[----:B0-----:R-:W-:-:S02]  /*6aff0*/  IMAD.MOV.U32 R4, RZ, RZ, R60 ;  /* 0x000000ffff047224 */ /* 0x001fc400078e003c */
[----:B----4-:R-:W-:Y:S02]  /*6b000*/  IMAD.MOV.U32 R27, RZ, RZ, R13 ;  /* 0x000000ffff1b7224 */ /* 0x010fe400078e000d */
[----:B------:R-:W-:Y:S01]  /*6b010*/  IMAD.MOV.U32 R5, RZ, RZ, R12 ;  /* 0x000000ffff057224 */ /* 0x000fe200078e000c */
[----:B------:R-:W4:Y:S04]  /*6b020*/  LDL.LU R13, [R1+0x53c0] ;  /* 0x0053c000010d7983 */ /* 0x000f280000300800 */
[----:B------:R-:W2:Y:S04]  /*6b030*/  LDL.LU R60, [R1+0x53bc] ;  /* 0x0053bc00013c7983 */ /* 0x000ea80000300800 */
[----:B------:R-:W2:Y:S04]  /*6b040*/  LDL.LU R12, [R1+0x53b8] ;  /* 0x0053b800010c7983 */ /* 0x000ea80000300800 */
[----:B-1----:R-:W2:Y:S04]  /*6b050*/  LDL.LU R6, [R1+0xa48] ;  /* 0x000a480001067983 */ /* 0x002ea80000300800 */
[----:B------:R-:W2:Y:S04]  /*6b060*/  LDL.LU R7, [R1+0xa4c] ;  /* 0x000a4c0001077983 */ /* 0x000ea80000300800 */
[----:B---3--:R-:W-:Y:S04]  /*6b070*/  STL.64 [R1+0x53a8], R54 ;  /* 0x0053a83601007387 */ /* 0x008fe80000100a00 */
[----:B------:R0:W-:Y:S04]  /*6b080*/  STL.64 [R1+0x53a0], R52 ;  /* 0x0053a03401007387 */ /* 0x0001e80000100a00 */
[----:B0-----:R-:W3:Y:S01]  /*6b090*/  LDL.LU R52, [R1+0xa80] ;  /* 0x000a800001347983 */ /* 0x001ee20000300800 */
[----:B----4-:R-:W-:-:S02]  /*6b0a0*/  IMAD.MOV.U32 R54, RZ, RZ, R13 ;  /* 0x000000ffff367224 */ /* 0x010fc400078e000d */
[----:B--2---:R-:W-:Y:S02]  /*6b0b0*/  IMAD.MOV.U32 R55, RZ, RZ, R12 ;  /* 0x000000ffff377224 */ /* 0x004fe400078e000c */
[----:B------:R-:W0:Y:S04]  /*6b0c0*/  LDSM.16.MT88.4 R12, [R17+UR5+0x8000] ;  /* 0x00800005110c783b */ /* 0x000e280008004200 */
[----:B0-----:R-:W-:Y:S04]  /*6b0d0*/  STL.64 [R1+0x52e8], R14 ;  /* 0x0052e80e01007387 */ /* 0x001fe80000100a00 */
[----:B------:R0:W-:Y:S02]  /*6b0e0*/  STL.64 [R1+0x52e0], R12 ;  /* 0x0052e00c01007387 */ /* 0x0001e40000100a00 */
[----:B0-----:R-:W-:-:S02]  /*6b0f0*/  IMAD.MOV.U32 R12, RZ, RZ, R2 ;  /* 0x000000ffff0c7224 */ /* 0x001fc400078e0002 */
[----:B------:R-:W-:-:S07]  /*6b100*/  IMAD.MOV.U32 R13, RZ, RZ, R0 ;  /* 0x000000ffff0d7224 */ /* 0x000fce00078e0000 */
[----:B------:R-:W-:Y:S01]  /*6b110*/  HMMA.16816.F32.BF16 R12, R20, R12, R8 ;  /* 0x0000000c140c723c */ /* 0x000fe20000041808 */
[----:B------:R-:W3:Y:S01]  /*6b120*/  LDL.LU.64 R8, [R1+0x53b0] ;  /* 0x0053b00001087983 */ /* 0x000ee20000300a00 */
[----:B------:R-:W-:-:S04]  /*6b130*/  IMAD.MOV.U32 R53, RZ, RZ, R60 ;  /* 0x000000ffff357224 */ /* 0x000fc800078e003c */
[C---:B------:R-:W-:Y:S06]  /*6b140*/  HMMA.16816.F32.BF16 R32, R20.reuse, R36, R32 ;  /* 0x000000241420723c */ /* 0x040fec0000041820 */
[----:B---3--:R-:W-:-:S15]  /*6b150*/  HMMA.16816.F32.BF16 R8, R20, R8, R52 ;  /* 0x000000081408723c */ /* 0x008fde0000041834 */
[----:B------:R-:W-:-:S09]  /*6b160*/  NOP ;  /* 0x0000000000007918 */ /* 0x000fd20000000000 */
[----:B------:R-:W-:-:S05]  /*6b170*/  IMAD.MOV.U32 R38, RZ, RZ, R8 ;  /* 0x000000ffff267224 */ /* 0x000fca00078e0008 */
[----:B------:R-:W-:Y:S04]  /*6b180*/  STL.64 [R1+0x5378], R38 ;  /* 0x0053782601007387 */ /* 0x000fe80000100a00 */
[----:B------:R-:W-:Y:S04]  /*6b190*/  STL.64 [R1+0x5370], R36 ;  /* 0x0053702401007387 */ /* 0x000fe80000100a00 */
[----:B------:R-:W-:Y:S04]  /*6b1a0*/  STL.64 [R1+0x4e28], R34 ;  /* 0x004e282201007387 */ /* 0x000fe80000100a00 */
[----:B------:R0:W-:Y:S04]  /*6b1b0*/  STL.64 [R1+0x4e20], R32 ;  /* 0x004e202001007387 */ /* 0x0001e80000100a00 */
[----:B0-----:R-:W2:Y:S04]  /*6b1c0*/  LDL.LU.64 R32, [R1] ;  /* 0x0000000001207983 */ /* 0x001ea80000300a00 */
[----:B------:R-:W3:Y:S01]  /*6b1d0*/  LDL.64 R34, [R1+0x8] ;  /* 0x0000080001227983 */ /* 0x000ee20000100a00 */
[C---:B------:R-:W-:Y:S06]  /*6b1e0*/  HMMA.16816.F32.BF16 R28, R20.reuse, R44, R28 ;  /* 0x0000002c141c723c */ /* 0x040fec000004181c */
[C---:B------:R-:W-:Y:S06]  /*6b1f0*/  HMMA.16816.F32.BF16 R24, R20.reuse, R56, R24 ;  /* 0x000000381418723c */ /* 0x040fec0000041818 */
[----:B------:R-:W-:Y:S01]  /*6b200*/  HMMA.16816.F32.BF16 R4, R20, R48, R4 ;  /* 0x000000301404723c */ /* 0x000fe20000041804 */
[----:B------:R-:W-:-:S02]  /*6b210*/  IMAD.MOV.U32 R51, RZ, RZ, R9 ;  /* 0x000000ffff337224 */ /* 0x000fc400078e0009 */
[----:B------:R-:W-:Y:S01]  /*6b220*/  IMAD.MOV.U32 R50, RZ, RZ, R10 ;  /* 0x000000ffff327224 */ /* 0x000fe200078e000a */
[----:B---3--:R-:W-:Y:S04]  /*6b230*/  STL.64 [R1+0x5388], R34 ;  /* 0x0053882201007387 */ /* 0x008fe80000100a00 */
[----:B--2---:R-:W-:Y:S04]  /*6b240*/  STL.64 [R1+0x5380], R32 ;  /* 0x0053802001007387 */ /* 0x004fe80000100a00 */
[----:B------:R-:W-:Y:S04]  /*6b250*/  STL.64 [R1+0x5368], R46 ;  /* 0x0053682e01007387 */ /* 0x000fe80000100a00 */
[----:B------:R-:W-:Y:S04]  /*6b260*/  STL.64 [R1+0x5360], R44 ;  /* 0x0053602c01007387 */ /* 0x000fe80000100a00 */
[----:B------:R-:W-:Y:S04]  /*6b270*/  STL.64 [R1+0x4e38], R30 ;  /* 0x004e381e01007387 */ /* 0x000fe80000100a00 */
[----:B------:R-:W-:Y:S04]  /*6b280*/  STL.64 [R1+0x4e30], R28 ;  /* 0x004e301c01007387 */ /* 0x000fe80000100a00 */
[----:B------:R-:W-:Y:S04]  /*6b290*/  STL.64 [R1+0x5358], R58 ;  /* 0x0053583a01007387 */ /* 0x000fe80000100a00 */
[----:B------:R-:W-:Y:S04]  /*6b2a0*/  STL.64 [R1+0x5350], R56 ;  /* 0x0053503801007387 */ /* 0x000fe80000100a00 */
[----:B------:R-:W-:Y:S04]  /*6b2b0*/  STL.64 [R1+0x4e48], R26 ;  /* 0x004e481a01007387 */ /* 0x000fe80000100a00 */
[----:B------:R0:W-:Y:S04]  /*6b2c0*/  STL.64 [R1+0x4e40], R24 ;  /* 0x004e401801007387 */ /* 0x0001e80000100a00 */
[----:B------:R-:W-:Y:S04]  /*6b2d0*/  STL.64 [R1+0x5348], R50 ;  /* 0x0053483201007387 */ /* 0x000fe80000100a00 */
[----:B------:R1:W-:Y:S04]  /*6b2e0*/  STL.64 [R1+0x5340], R48 ;  /* 0x0053403001007387 */ /* 0x0003e80000100a00 */
[----:B------:R2:W-:Y:S04]  /*6b2f0*/  STL.64 [R1+0xd0], R4 ;  /* 0x0000d00401007387 */ /* 0x0005e80000100a00 */
[----:B------:R3:W-:Y:S04]  /*6b300*/  STL.64 [R1+0xd8], R6 ;  /* 0x0000d80601007387 */ /* 0x0007e80000100a00 */
[----:B0-----:R-:W4:Y:S04]  /*6b310*/  LDL.LU R24, [R1+0x4e0] ;  /* 0x0004e00001187983 */ /* 0x001f280000300800 */
        /* <DEDUP_REMOVED lines=11> */
[----:B--2---:R-:W2:Y:S04]  /*6b3d0*/  LDL.LU R4, [R1+0x440] ;  /* 0x0004400001047983 */ /* 0x004ea80000300800 */
[----:B------:R-:W2:Y:S04]  /*6b3e0*/  LDL.LU R5, [R1+0x444] ;  /* 0x0004440001057983 */ /* 0x000ea80000300800 */
[----:B---3--:R-:W2:Y:S04]  /*6b3f0*/  LDL.LU R6, [R1+0x448] ;  /* 0x0004480001067983 */ /* 0x008ea80000300800 */
        /* <DEDUP_REMOVED lines=17> */
[----:B------:R-:W-:-:S02]  /*6b510*/  IMAD.MOV.U32 R2, RZ, RZ, R11 ;  /* 0x000000ffff027224 */ /* 0x000fc400078e000b */
[----:B------:R-:W-:Y:S02]  /*6b520*/  IMAD.MOV.U32 R42, RZ, RZ, R12 ;  /* 0x000000ffff2a7224 */ /* 0x000fe400078e000c */
[----:B------:R-:W-:Y:S02]  /*6b530*/  IMAD.MOV.U32 R43, RZ, RZ, R13 ;  /* 0x000000ffff2b7224 */ /* 0x000fe400078e000d */
[----:B------:R-:W-:Y:S01]  /*6b540*/  IMAD.MOV.U32 R60, RZ, RZ, R14 ;  /* 0x000000ffff3c7224 */ /* 0x000fe200078e000e */
[----:B----4-:R-:W-:Y:S04]  /*6b550*/  STL.64 [R1+0x5338], R26 ;  /* 0x0053381a01007387 */ /* 0x010fe80000100a00 */
[----:B------:R0:W-:Y:S04]  /*6b560*/  STL.64 [R1+0x5330], R24 ;  /* 0x0053301801007387 */ /* 0x0001e80000100a00 */
[----:B0-----:R-:W4:Y:S04]  /*6b570*/  LDL.LU R24, [R1+0x9b0] ;  /* 0x0009b00001187983 */ /* 0x001f280000300800 */
[----:B------:R-:W4:Y:S04]  /*6b580*/  LDL.LU R25, [R1+0x9b4] ;  /* 0x0009b40001197983 */ /* 0x000f280000300800 */
[----:B------:R-:W4:Y:S01]  /*6b590*/  LDL.LU R26, [R1+0x9b8] ;  /* 0x0009b800011a7983 */ /* 0x000f220000300800 */
[C---:B---3--:R-:W-:Y:S03]  /*6b5a0*/  HMMA.16816.F32.BF16 R52, R20.reuse, R40, R52 ;  /* 0x000000281434723c */ /* 0x048fe60000041834 */
        /* <DEDUP_REMOVED lines=14> */
[----:B0-----:R-:W4:Y:S04]  /*6b690*/  LDL.LU.64 R54, [R1+0x53a8] ;  /* 0x0053a80001367983 */ /* 0x001f280000300a00 */
[----:B------:R-:W2:Y:S02]  /*6b6a0*/  LDL.LU.64 R52, [R1+0x53a0] ;  /* 0x0053a00001347983 */ /* 0x000ea40000300a00 */
[----:B--2---:R-:W-:Y:S02]  /*6b6b0*/  HMMA.16816.F32.BF16 R20, R20, R52, R4 ;  /* 0x000000341414723c */ /* 0x004fe40000041804 */
[----:B------:R-:W2:Y:S04]  /*6b6c0*/  LDL.LU.64 R6, [R1+0x5398] ;  /* 0x0053980001067983 */ /* 0x000ea80000300a00 */
[----:B------:R-:W2:-:S15]  /*6b6d0*/  LDL.LU.64 R4, [R1+0x5390] ;  /* 0x0053900001047983 */ /* 0x000e9e0000300a00 */
[----:B------:R-:W-:-:S02]  /*6b6e0*/  NOP ;  /* 0x0000000000007918 */ /* 0x000fc40000000000 */
[----:B------:R-:W-:Y:S04]  /*6b6f0*/  STL.64 [R1+0x4e08], R22 ;  /* 0x004e081601007387 */ /* 0x000fe80000100a00 */
[----:B------:R0:W-:Y:S04]  /*6b700*/  STL.64 [R1+0x4e00], R20 ;  /* 0x004e001401007387 */ /* 0x0001e80000100a00 */
[----:B0-----:R-:W2:Y:S01]  /*6b710*/  LDL.LU.64 R20, [R1+0x10] ;  /* 0x0000100001147983 */ /* 0x001ea20000300a00 */
[----:B------:R-:W-:Y:S02]  /*6b720*/  IMAD.MOV.U32 R0, RZ, RZ, R15 ;  /* 0x000000ffff007224 */ /* 0x000fe400078e000f */
[----:B------:R-:W-:Y:S01]  /*6b730*/  IMAD.MOV.U32 R15, RZ, RZ, R16 ;  /* 0x000000ffff0f7224 */ /* 0x000fe200078e0010 */
[----:B------:R-:W4:Y:S04]  /*6b740*/  LDL.64 R22, [R1+0x18] ;  /* 0x0000180001167983 */ /* 0x000f280000100a00 */
        /* <DEDUP_REMOVED lines=57> */
[----:B------:R-:W-:Y:S01]  /*6bae0*/  STL.64 [R1+0x52f0], R52 ;  /* 0x0052f03401007387 */ /* 0x000fe20000100a00 */
[----:B---3--:R-:W-:Y:S06]  /*6baf0*/  HMMA.16816.F32.BF16 R4, R4, R52, R48 ;  /* 0x000000340404723c */ /* 0x008fec0000041830 */
[----:B--2---:R-:W-:-:S15]  /*6bb00*/  HMMA.16816.F32.BF16 R16, R8, R20, R16 ;  /* 0x000000140810723c */ /* 0x004fde0000041810 */
[----:B------:R-:W-:-:S02]  /*6bb10*/  NOP ;  /* 0x0000000000007918 */ /* 0x000fc40000000000 */
[----:B------:R-:W-:Y:S04]  /*6bb20*/  STL.64 [R1+0x460], R4 ;  /* 0x0004600401007387 */ /* 0x000fe80000100a00 */
[----:B------:R4:W-:Y:S02]  /*6bb30*/  STL.64 [R1+0x468], R6 ;  /* 0x0004680601007387 */ /* 0x0009e40000100a00 */
[C---:B----4-:R-:W-:Y:S02]  /*6bb40*/  HMMA.16816.F32.BF16 R4, R8.reuse, R32, R24 ;  /* 0x000000200804723c */ /* 0x050fe40000041818 */
        /* <DEDUP_REMOVED lines=33> */
[----:B------:R-:W3:Y:S01]  /*6bd60*/  LDL.LU R27, [R1+0xb2c] ;  /* 0x000b2c00011b7983 */ /* 0x000ee20000300800 */
[----:B------:R-:W0:Y:S03]  /*6bd70*/  S2R R31, SR_TID.X ;  /* 0x00000000001f7919 */ /* 0x000e260000002100 */
[----:B---3--:R-:W-:Y:S04]  /*6bd80*/  STL.64 [R1+0x5298], R26 ;  /* 0x0052981a01007387 */ /* 0x008fe80000100a00 */
[----:B--2---:R1:W-:Y:S04]  /*6bd90*/  STL.64 [R1+0x5290], R24 ;  /* 0x0052901801007387 */ /* 0x0043e80000100a00 */
[----:B-1----:R-:W2:Y:S04]  /*6bda0*/  LDL.LU R24, [R1+0xb30] ;  /* 0x000b300001187983 */ /* 0x002ea80000300800 */
        /* <DEDUP_REMOVED lines=19> */
[C---:B0-----:R-:W-:Y:S01]  /*6bee0*/  LOP3.LUT R19, R31.reuse, 0x7, RZ, 0xc0, !PT ;  /* 0x000000071f137812 */ /* 0x041fe200078ec0ff */
[----:B------:R-:W-:-:S02]  /*6bef0*/  IMAD.SHL.U32 R17, R31, 0x2, RZ ;  /* 0x000000021f117824 */ /* 0x000fc400078e00ff */
[----:B------:R-:W4:Y:S04]  /*6bf00*/  LDL.LU R40, [R1+0x910] ;  /* 0x0009100001287983 */ /* 0x000f280000300800 */
[----:B------:R-:W4:Y:S01]  /*6bf10*/  LDL.LU R41, [R1+0x914] ;  /* 0x0009140001297983 */ /* 0x000f220000300800 */
[----:B------:R-:W-:Y:S02]  /*6bf20*/  IMAD R18, R19, 0x210, RZ ;  /* 0x0000021013127824 */ /* 0x000fe400078e02ff */
[----:B------:R-:W-:Y:S01]  /*6bf30*/  IMAD.SHL.U32 R19, R31, 0x100, RZ ;  /* 0x000001001f137824 */ /* 0x000fe200078e00ff */
[----:B------:R-:W4:Y:S04]  /*6bf40*/  LDL.LU R42, [R1+0x918] ;  /* 0x00091800012a7983 */ /* 0x000f280000300800 */
[----:B------:R-:W4:Y:S04]  /*6bf50*/  LDL.LU R43, [R1+0x91c] ;  /* 0x00091c00012b7983 */ /* 0x000f280000300800 */
[----:B------:R-:W4:Y:S01]  /*6bf60*/  LDL.LU R32, [R1+0x590] ;  /* 0x0005900001207983 */ /* 0x000f220000300800 */
[----:B------:R-:W-:-:S03]  /*6bf70*/  LOP3.LUT R7, R18, 0x10, R17, 0x78, !PT ;  /* 0x0000001012077812 */ /* 0x000fc600078e7811 */
[----:B------:R-:W4:Y:S04]  /*6bf80*/  LDL.LU R33, [R1+0x594] ;  /* 0x0005940001217983 */ /* 0x000f280000300800 */
[----:B------:R-:W4:Y:S04]  /*6bf90*/  LDL.LU R34, [R1+0x598] ;  /* 0x0005980001227983 */ /* 0x000f280000300800 */
[----:B------:R-:W4:Y:S01]  /*6bfa0*/  LDL.LU R35, [R1+0x59c] ;  /* 0x00059c0001237983 */ /* 0x000f220000300800 */
[----:B------:R-:W-:-:S03]  /*6bfb0*/  LOP3.LUT R7, R7, 0x1000, R19, 0xf8, !PT ;  /* 0x0000100007077812 */ /* 0x000fc600078ef813 */
[----:B------:R-:W4:Y:S04]  /*6bfc0*/  LDL.LU R44, [R1+0x560] ;  /* 0x00056000012c7983 */ /* 0x000f280000300800 */
[----:B------:R-:W4:Y:S04]  /*6bfd0*/  LDL.LU R45, [R1+0x564] ;  /* 0x00056400012d7983 */ /* 0x000f280000300800 */
[----:B------:R-:W4:Y:S01]  /*6bfe0*/  LDL.LU R46, [R1+0x568] ;  /* 0x00056800012e7983 */ /* 0x000f220000300800 */
[----:B------:R-:W-:-:S03]  /*6bff0*/  LOP3.LUT R7, R7, 0x20, RZ, 0x3c, !PT ;  /* 0x0000002007077812 */ /* 0x000fc600078e3cff */
[----:B------:R-:W4:Y:S04]  /*6c000*/  LDL.LU R47, [R1+0x56c] ;  /* 0x00056c00012f7983 */ /* 0x000f280000300800 */
[----:B------:R-:W0:Y:S04]  /*6c010*/  LDSM.16.MT88.4 R4, [R7+UR5+0x8100] ;  /* 0x008100050704783b */ /* 0x000e280008004200 */
[----:B---3--:R-:W-:Y:S04]  /*6c020*/  STL.64 [R1+0x52a8], R26 ;  /* 0x0052a81a01007387 */ /* 0x008fe80000100a00 */
[----:B--2---:R1:W-:Y:S04]  /*6c030*/  STL.64 [R1+0x52a0], R24 ;  /* 0x0052a01801007387 */ /* 0x0043e80000100a00 */
[----:B-1----:R-:W2:Y:S04]  /*6c040*/  LDL.LU R24, [R1+0x570] ;  /* 0x0005700001187983 */ /* 0x002ea80000300800 */
[----:B------:R-:W2:Y:S04]  /*6c050*/  LDL.LU R25, [R1+0x574] ;  /* 0x0005740001197983 */ /* 0x000ea80000300800 */
[----:B------:R-:W2:Y:S01]  /*6c060*/  LDL.LU R26, [R1+0x578] ;  /* 0x00057800011a7983 */ /* 0x000ea20000300800 */
[C---:B----4-:R-:W-:Y:S03]  /*6c070*/  HMMA.16816.F32.BF16 R48, R8.reuse, R56, R48 ;  /* 0x000000380830723c */ /* 0x050fe60000041830 */
        /* <DEDUP_REMOVED lines=36> */
[----:B------:R-:W-:Y:S01]  /*6c2c0*/  STL.64 [R1+0x4f8], R10 ;  /* 0x0004f80a01007387 */ /* 0x000fe20000100a00 */
        /* <DEDUP_REMOVED lines=17> */
[----:B------:R-:W3:Y:S01]  /*6c3e0*/  LDL.LU.64 R44, [R1+0x52b0] ;  /* 0x0052b000012c7983 */ /* 0x000ee20000300a00 */
[----:B------:R-:W0:Y:S01]  /*6c3f0*/  S2R R11, SR_TID.X ;  /* 0x00000000000b7919 */ /* 0x000e220000002100 */
[----:B------:R-:W1:Y:S01]  /*6c400*/  S2R R10, SR_TID.X ;  /* 0x00000000000a7919 */ /* 0x000e620000002100 */
[----:B---3--:R-:W-:-:S15]  /*6c410*/  HMMA.16816.F32.BF16 R24, R12, R44, R24 ;  /* 0x0000002c0c18723c */ /* 0x008fde0000041818 */
[----:B------:R-:W-:-:S08]  /*6c420*/  NOP ;  /* 0x0000000000007918 */ /* 0x000fd00000000000 */
[----:B------:R-:W-:Y:S04]  /*6c430*/  STL.64 [R1+0x570], R24 ;  /* 0x0005701801007387 */ /* 0x000fe80000100a00 */
[----:B------:R3:W-:Y:S04]  /*6c440*/  STL.64 [R1+0x578], R26 ;  /* 0x0005781a01007387 */ /* 0x0007e80000100a00 */
[----:B---3--:R-:W3:Y:S04]  /*6c450*/  LDL.LU.64 R26, [R1+0x52a8] ;  /* 0x0052a800011a7983 */ /* 0x008ee80000300a00 */
[----:B------:R-:W3:Y:S01]  /*6c460*/  LDL.LU.64 R24, [R1+0x52a0] ;  /* 0x0052a00001187983 */ /* 0x000ee20000300a00 */
        /* <DEDUP_REMOVED lines=26> */
[C---:B---3--:R-:W-:Y:S06]  /*6c610*/  HMMA.16816.F32.BF16 R24, R12.reuse, R40, R24 ;  /* 0x000000280c18723c */ /* 0x048fec0000041818 */
[----:B------:R-:W-:-:S15]  /*6c620*/  HMMA.16816.F32.BF16 R12, R12, R52, R16 ;  /* 0x000000340c0c723c */ /* 0x000fde0000041810 */
[----:B------:R-:W-:-:S02]  /*6c630*/  NOP ;  /* 0x0000000000007918 */ /* 0x000fc40000000000 */
[----:B------:R-:W-:Y:S04]  /*6c640*/  STL.64 [R1+0x5c0], R24 ;  /* 0x0005c01801007387 */ /* 0x000fe80000100a00 */
[----:B------:R0:W-:Y:S04]  /*6c650*/  STL.64 [R1+0x5c8], R26 ;  /* 0x0005c81a01007387 */ /* 0x0001e80000100a00 */
[----:B0-----:R-:W3:Y:S04]  /*6c660*/  LDL.LU.64 R26, [R1+0x5278] ;  /* 0x00527800011a7983 */ /* 0x001ee80000300a00 */
[----:B------:R-:W3:Y:S04]  /*6c670*/  LDL.LU.64 R24, [R1+0x5270] ;  /* 0x0052700001187983 */ /* 0x000ee80000300a00 */
[----:B------:R-:W-:Y:S04]  /*6c680*/  STL.64 [R1+0x5258], R42 ;  /* 0x0052582a01007387 */ /* 0x000fe80000100a00 */
[----:B------:R0:W-:Y:S04]  /*6c690*/  STL.64 [R1+0x5250], R40 ;  /* 0x0052502801007387 */ /* 0x0001e80000100a00 */
[----:B0-----:R-:W4:Y:S04]  /*6c6a0*/  LDL.LU R40, [R1+0x800] ;  /* 0x0008000001287983 */ /* 0x001f280000300800 */
[----:B------:R-:W4:Y:S04]  /*6c6b0*/  LDL.LU R41, [R1+0x804] ;  /* 0x0008040001297983 */ /* 0x000f280000300800 */
[----:B------:R-:W4:Y:S04]  /*6c6c0*/  LDL.LU R42, [R1+0x808] ;  /* 0x00080800012a7983 */ /* 0x000f280000300800 */
[----:B------:R-:W4:Y:S04]  /*6c6d0*/  LDL.LU R43, [R1+0x80c] ;  /* 0x00080c00012b7983 */ /* 0x000f280000300800 */
[----:B------:R-:W4:Y:S04]  /*6c6e0*/  LDL.LU.64 R18, [R1+0x5268] ;  /* 0x0052680001127983 */ /* 0x000f280000300a00 */
[----:B------:R-:W4:Y:S04]  /*6c6f0*/  LDL.LU.64 R16, [R1+0x5260] ;  /* 0x0052600001107983 */ /* 0x000f280000300a00 */
[----:B------:R-:W-:Y:S04]  /*6c700*/  STL.64 [R1+0x5248], R54 ;  /* 0x0052483601007387 */ /* 0x000fe80000100a00 */
[----:B------:R-:W-:Y:S04]  /*6c710*/  STL.64 [R1+0x5240], R52 ;  /* 0x0052403401007387 */ /* 0x000fe80000100a00 */
[----:B------:R-:W-:Y:S04]  /*6c720*/  STL.64 [R1+0x5b0], R12 ;  /* 0x0005b00c01007387 */ /* 0x000fe80000100a00 */
[----:B------:R4:W-:Y:S04]  /*6c730*/  STL.64 [R1+0x5b8], R14 ;  /* 0x0005b80e01007387 */ /* 0x0009e80000100a00 */
[----:B------:R-:W-:Y:S01]  /*6c740*/  STL.64 [R1+0x5228], R34 ;  /* 0x0052282201007387 */ /* 0x000fe20000100a00 */
[C---:B----4-:R-:W-:Y:S06]  /*6c750*/  HMMA.16816.F32.BF16 R12, R16.reuse, R20, R40 ;  /* 0x00000014100c723c */ /* 0x050fec0000041828 */
[C---:B--2---:R-:W-:Y:S06]  /*6c760*/  HMMA.16816.F32.BF16 R8, R16.reuse, R32, R8 ;  /* 0x000000201008723c */ /* 0x044fec0000041808 */
[C---:B------:R-:W-:Y:S11]  /*6c770*/  HMMA.16816.F32.BF16 R4, R16.reuse, R36, R4 ;  /* 0x000000241004723c */ /* 0x040ff60000041804 */
[----:B------:R-:W-:Y:S04]  /*6c780*/  STL.64 [R1+0x5f0], R12 ;  /* 0x0005f00c01007387 */ /* 0x000fe80000100a00 */
[----:B------:R-:W-:Y:S04]  /*6c790*/  STL.64 [R1+0x5f8], R14 ;  /* 0x0005f80e01007387 */ /* 0x000fe80000100a00 */
[----:B------:R-:W-:Y:S04]  /*6c7a0*/  STL.64 [R1+0x5220], R32 ;  /* 0x0052202001007387 */ /* 0x000fe80000100a00 */
[----:B------:R-:W-:Y:S04]  /*6c7b0*/  STL.64 [R1+0x620], R8 ;  /* 0x0006200801007387 */ /* 0x000fe80000100a00 */
[----:B------:R0:W-:Y:S04]  /*6c7c0*/  STL.64 [R1+0x628], R10 ;  /* 0x0006280a01007387 */ /* 0x0001e80000100a00 */
[----:B------:R-:W-:Y:S04]  /*6c7d0*/  STL.64 [R1+0x5218], R38 ;  /* 0x0052182601007387 */ /* 0x000fe80000100a00 */
[----:B------:R-:W-:Y:S04]  /*6c7e0*/  STL.64 [R1+0x5210], R36 ;  /* 0x0052102401007387 */ /* 0x000fe80000100a00 */
[----:B------:R-:W-:Y:S04]  /*6c7f0*/  STL.64 [R1+0x630], R4 ;  /* 0x0006300401007387 */ /* 0x000fe80000100a00 */
[----:B------:R3:W-:Y:S01]  /*6c800*/  STL.64 [R1+0x638], R6 ;  /* 0x0006380601007387 */ /* 0x0007e20000100a00 */
[C---:B0-----:R-:W-:Y:S06]  /*6c810*/  HMMA.16816.F32.BF16 R8, R16.reuse, R56, R28 ;  /* 0x000000381008723c */ /* 0x041fec000004181c */
[----:B---3--:R-:W-:Y:S01]  /*6c820*/  HMMA.16816.F32.BF16 R4, R16, R44, R24 ;  /* 0x0000002c1004723c */ /* 0x008fe20000041818 */
[----:B------:R-:W-:Y:S05]  /*6c830*/  STL.64 [R1+0x5208], R46 ;  /* 0x0052082e01007387 */ /* 0x000fea0000100a00 */
[----:B------:R-:W-:-:S15]  /*6c840*/  STL.64 [R1+0x5200], R44 ;  /* 0x0052002c01007387 */ /* 0x000fde0000100a00 */
[----:B------:R-:W-:-:S02]  /*6c850*/  NOP ;  /* 0x0000000000007918 */ /* 0x000fc40000000000 */
        /* <DEDUP_REMOVED lines=8> */
[----:B------:R-:W4:Y:S04]  /*6c8e0*/  LDL.LU R52, [R1+0xa10] ;  /* 0x000a100001347983 */ /* 0x000f280000300800 */
[----:B------:R-:W4:Y:S04]  /*6c8f0*/  LDL.LU R53, [R1+0xa14] ;  /* 0x000a140001357983 */ /* 0x000f280000300800 */
[----:B------:R-:W4:Y:S04]  /*6c900*/  LDL.LU R54, [R1+0xa18] ;  /* 0x000a180001367983 */ /* 0x000f280000300800 */
[----:B------:R-:W4:Y:S04]  /*6c910*/  LDL.LU R55, [R1+0xa1c] ;  /* 0x000a1c0001377983 */ /* 0x000f280000300800 */
[----:B------:R-:W2:Y:S04]  /*6c920*/  LDL.LU R40, [R1+0xa20] ;  /* 0x000a200001287983 */ /* 0x000ea80000300800 */
[----:B------:R-:W2:Y:S04]  /*6c930*/  LDL.LU R41, [R1+0xa24] ;  /* 0x000a240001297983 */ /* 0x000ea80000300800 */
[----:B------:R-:W2:Y:S04]  /*6c940*/  LDL.LU R42, [R1+0xa28] ;  /* 0x000a2800012a7983 */ /* 0x000ea80000300800 */
[----:B------:R-:W2:Y:S01]  /*6c950*/  LDL.LU R43, [R1+0xa2c] ;  /* 0x000a2c00012b7983 */ /* 0x000ea20000300800 */
[----:B------:R-:W1:Y:S03]  /*6c960*/  S2R R31, SR_TID.X ;  /* 0x00000000001f7919 */ /* 0x000e660000002100 */
        /* <DEDUP_REMOVED lines=15> */
[----:B---3--:R-:W3:Y:S04]  /*6ca60*/  LDL.LU R10, [R1+0x968] ;  /* 0x00096800010a7983 */ /* 0x008ee80000300800 */
[----:B------:R-:W3:Y:S01]  /*6ca70*/  LDL.LU R11, [R1+0x96c] ;  /* 0x00096c00010b7983 */ /* 0x000ee20000300800 */
[C---:B-1----:R-:W-:Y:S01]  /*6ca80*/  LOP3.LUT R30, R31.reuse, 0x7, RZ, 0xc0, !PT ;  /* 0x000000071f1e7812 */ /* 0x042fe200078ec0ff */
[----:B------:R-:W-:-:S04]  /*6ca90*/  IMAD.SHL.U32 R29, R31, 0x2, RZ ;  /* 0x000000021f1d7824 */ /* 0x000fc800078e00ff */
[----:B------:R-:W-:Y:S02]  /*6caa0*/  IMAD R30, R30, 0x210, RZ ;  /* 0x000002101e1e7824 */ /* 0x000fe400078e02ff */
[----:B------:R-:W-:-:S03]  /*6cab0*/  IMAD.SHL.U32 R31, R31, 0x100, RZ ;  /* 0x000001001f1f7824 */ /* 0x000fc600078e00ff */
[----:B------:R-:W-:Y:S02]  /*6cac0*/  LOP3.LUT R27, R30, 0x10, R29, 0x78, !PT ;  /* 0x000000101e1b7812 */ /* 0x000fe400078e781d */
[----:B------:R-:W3:Y:S04]  /*6cad0*/  LDL.LU R29, [R1+0x8f4] ;  /* 0x0008f400011d7983 */ /* 0x000ee80000300800 */
[----:B------:R-:W3:Y:S01]  /*6cae0*/  LDL.LU R30, [R1+0x8f8] ;  /* 0x0008f800011e7983 */ /* 0x000ee20000300800 */
[----:B------:R-:W-:-:S03]  /*6caf0*/  LOP3.LUT R27, R27, 0x1000, R31, 0xf8, !PT ;  /* 0x000010001b1b7812 */ /* 0x000fc600078ef81f */
[----:B------:R-:W3:Y:S01]  /*6cb00*/  LDL.LU R31, [R1+0x8fc] ;  /* 0x0008fc00011f7983 */ /* 0x000ee20000300800 */
[----:B------:R-:W-:-:S05]  /*6cb10*/  LOP3.LUT R27, R27, 0x40, RZ, 0x3c, !PT ;  /* 0x000000401b1b7812 */ /* 0x000fca00078e3cff */
[----:B------:R-:W0:Y:S04]  /*6cb20*/  LDSM.16.MT88.4 R12, [R27+UR5+0x8000] ;  /* 0x008000051b0c783b */ /* 0x000e280008004200 */
[----:B0-----:R-:W-:Y:S04]  /*6cb30*/  STL.64 [R1+0x5188], R14 ;  /* 0x0051880e01007387 */ /* 0x001fe80000100a00 */
[----:B------:R0:W-:Y:S04]  /*6cb40*/  STL.64 [R1+0x5180], R12 ;  /* 0x0051800c01007387 */ /* 0x0001e80000100a00 */
[----:B0-----:R-:W3:Y:S04]  /*6cb50*/  LDL.LU R12, [R1+0x400] ;  /* 0x00040000010c7983 */ /* 0x001ee80000300800 */
[----:B------:R-:W3:Y:S04]  /*6cb60*/  LDL.LU R13, [R1+0x404] ;  /* 0x00040400010d7983 */ /* 0x000ee80000300800 */
[----:B------:R-:W3:Y:S04]  /*6cb70*/  LDL.LU R14, [R1+0x408] ;  /* 0x00040800010e7983 */ /* 0x000ee80000300800 */
[----:B------:R-:W3:Y:S01]  /*6cb80*/  LDL.LU R15, [R1+0x40c] ;  /* 0x00040c00010f7983 */ /* 0x000ee20000300800 */
        /* <DEDUP_REMOVED lines=42> */
[----:B------:R-:W3:Y:S04]  /*6ce30*/  LDL.LU.64 R44, [R1+0x5200] ;  /* 0x00520000012c7983 */ /* 0x000ee80000300a00 */
[----:B----4-:R-:W-:Y:S04]  /*6ce40*/  STL.64 [R1+0x51e8], R38 ;  /* 0x0051e82601007387 */ /* 0x010fe80000100a00 */
        /* <DEDUP_REMOVED lines=16> */
[----:B------:R-:W2:Y:S01]  /*6cf50*/  LDL.LU R47, [R1+0x95c] ;  /* 0x00095c00012f7983 */ /* 0x000ea20000300800 */
[C---:B----4-:R-:W-:Y:S06]  /*6cf60*/  HMMA.16816.F32.BF16 R36, R4.reuse, R48, R36 ;  /* 0x000000300424723c */ /* 0x050fec0000041824 */
[C---:B------:R-:W-:Y:S01]  /*6cf70*/  HMMA.16816.F32.BF16 R16, R4.reuse, R40, R16 ;  /* 0x000000280410723c */ /* 0x040fe20000041810 */
        /* <DEDUP_REMOVED lines=19> */
[----:B------:R-:W0:Y:S01]  /*6d0b0*/  LDSM.16.MT88.4 R4, [R27+UR5+0x8100] ;  /* 0x008100051b04783b */ /* 0x000e220008004200 */
[----:B---3--:R-:W-:Y:S03]  /*6d0c0*/  HMMA.16816.F32.BF16 R12, R8, R20, R28 ;  /* 0x00000014080c723c */ /* 0x008fe6000004181c */
[----:B0-----:R-:W-:Y:S04]  /*6d0d0*/  STL.64 [R1+0x50d0], R6 ;  /* 0x0050d00601007387 */ /* 0x001fe80000100a00 */
[----:B------:R0:W-:Y:S04]  /*6d0e0*/  STL.64 [R1+0x50c8], R4 ;  /* 0x0050c80401007387 */ /* 0x0001e80000100a00 */
[----:B0-----:R-:W2:-:S12]  /*6d0f0*/  LDL.LU R4, [R1+0x290] ;  /* 0x0002900001047983 */ /* 0x001e980000300800 */
        /* <DEDUP_REMOVED lines=127> */
[----:B------:R0:W-:Y:S02]  /*6d8f0*/  STL.64 [R1+0x778], R10 ;  /* 0x0007780a01007387 */ /* 0x0001e40000100a00 */
[----:B0-----:R-:W0:Y:S01]  /*6d900*/  S2R R11, SR_TID.X ;  /* 0x00000000000b7919 */ /* 0x001e220000002100 */
        /* <DEDUP_REMOVED lines=64> */
[----:B------:R-:W2:Y:S04]  /*6dd10*/  LDL.LU.64 R18, [R1+0x5108] ;  /* 0x0051080001127983 */ /* 0x000ea80000300a00 */
[----:B------:R-:W2:Y:S04]  /*6dd20*/  LDL.LU.64 R16, [R1+0x5100] ;  /* 0x0051000001107983 */ /* 0x000ea80000300a00 */
[----:B----4-:R-:W-:Y:S04]  /*6dd30*/  STL.64 [R1+0x50e0], R54 ;  /* 0x0050e03601007387 */ /* 0x010fe80000100a00 */
[----:B------:R-:W-:Y:S04]  /*6dd40*/  STL.64 [R1+0x50d8], R52 ;  /* 0x0050d83401007387 */ /* 0x000fe80000100a00 */
[----:B------:R-:W-:Y:S04]  /*6dd50*/  STL.64 [R1+0x7f0], R12 ;  /* 0x0007f00c01007387 */ /* 0x000fe80000100a00 */
[----:B------:R2:W-:Y:S02]  /*6dd60*/  STL.64 [R1+0x7f8], R14 ;  /* 0x0007f80e01007387 */ /* 0x0005e40000100a00 */
[C---:B--2---:R-:W-:Y:S06]  /*6dd70*/  HMMA.16816.F32.BF16 R12, R16.reuse, R20, R40 ;  /* 0x00000014100c723c */ /* 0x044fec0000041828 */
[C---:B------:R-:W-:Y:S06]  /*6dd80*/  HMMA.16816.F32.BF16 R8, R16.reuse, R32, R8 ;  /* 0x000000201008723c */ /* 0x040fec0000041808 */
[C---:B---3--:R-:W-:Y:S11]  /*6dd90*/  HMMA.16816.F32.BF16 R4, R16.reuse, R36, R4 ;  /* 0x000000241004723c */ /* 0x048ff60000041804 */
        /* <DEDUP_REMOVED lines=28> */
[----:B-1----:R-:W3:Y:S04]  /*6df60*/  LDL.LU R4, [R1+0x260] ;  /* 0x0002600001047983 */ /* 0x002ee80000300800 */
[----:B------:R-:W3:Y:S04]  /*6df70*/  LDL.LU R5, [R1+0x264] ;  /* 0x0002640001057983 */ /* 0x000ee80000300800 */
[----:B--2---:R-:W3:Y:S04]  /*6df80*/  LDL.LU R6, [R1+0x268] ;  /* 0x0002680001067983 */ /* 0x004ee80000300800 */
[----:B------:R-:W3:Y:S04]  /*6df90*/  LDL.LU R7, [R1+0x26c] ;  /* 0x00026c0001077983 */ /* 0x000ee80000300800 */
[----:B------:R-:W2:Y:S04]  /*6dfa0*/  LDL.LU R40, [R1+0x530] ;  /* 0x0005300001287983 */ /* 0x000ea80000300800 */
[----:B------:R-:W2:Y:S04]  /*6dfb0*/  LDL.LU R41, [R1+0x534] ;  /* 0x0005340001297983 */ /* 0x000ea80000300800 */
[----:B------:R-:W2:Y:S04]  /*6dfc0*/  LDL.LU R42, [R1+0x538] ;  /* 0x00053800012a7983 */ /* 0x000ea80000300800 */
[----:B------:R-:W2:Y:S04]  /*6dfd0*/  LDL.LU R43, [R1+0x53c] ;  /* 0x00053c00012b7983 */ /* 0x000ea80000300800 */
        /* <DEDUP_REMOVED lines=21> */
[----:B------:R-:W-:Y:S01]  /*6e130*/  IMAD.MOV.U32 R30, RZ, RZ, R61 ;  /* 0x000000ffff1e7224 */ /* 0x000fe200078e003d */
[C---:B--2---:R-:W-:Y:S02]  /*6e140*/  HMMA.16816.F32.BF16 R40, R16.reuse, R48, R40 ;  /* 0x000000301028723c */ /* 0x044fe40000041828 */
[----:B---3--:R-:W-:Y:S04]  /*6e150*/  STL.64 [R1+0x5090], R26 ;  /* 0x0050901a01007387 */ /* 0x008fe80000100a00 */
[----:B----4-:R1:W-:Y:S04]  /*6e160*/  STL.64 [R1+0x5088], R24 ;  /* 0x0050881801007387 */ /* 0x0103e80000100a00 */
        /* <DEDUP_REMOVED lines=10> */
[----:B------:R-:W2:Y:S04]  /*6e210*/  LDL.LU R61, [R1+0x50f8] ;  /* 0x0050f800013d7983 */ /* 0x000ea80000300800 */
[----:B------:R-:W4:Y:S04]  /*6e220*/  LDL.LU R31, [R1+0x1bc] ;  /* 0x0001bc00011f7983 */ /* 0x000f280000300800 */
[----:B0-----:R-:W-:Y:S04]  /*6e230*/  STL.64 [R1+0x5030], R14 ;  /* 0x0050300e01007387 */ /* 0x001fe80000100a00 */
[----:B------:R0:W-:Y:S04]  /*6e240*/  STL.64 [R1+0x5028], R12 ;  /* 0x0050280c01007387 */ /* 0x0001e80000100a00 */
[----:B0-----:R-:W4:Y:S04]  /*6e250*/  LDL.LU R12, [R1+0x1d0] ;  /* 0x0001d000010c7983 */ /* 0x001f280000300800 */
[----:B------:R-:W4:Y:S04]  /*6e260*/  LDL.LU R13, [R1+0x1d4] ;  /* 0x0001d400010d7983 */ /* 0x000f280000300800 */
[----:B------:R-:W4:Y:S04]  /*6e270*/  LDL.LU R14, [R1+0x1d8] ;  /* 0x0001d800010e7983 */ /* 0x000f280000300800 */
        /* <DEDUP_REMOVED lines=9> */
[----:B------:R-:W4:Y:S01]  /*6e310*/  LDL.LU.64 R52, [R1+0x50d8] ;  /* 0x0050d80001347983 */ /* 0x000f220000300a00 */
[----:B--2---:R-:W-:Y:S01]  /*6e320*/  IMAD.MOV.U32 R15, RZ, RZ, R61 ;  /* 0x000000ffff0f7224 */ /* 0x004fe200078e003d */
[----:B----4-:R-:W-:Y:S02]  /*6e330*/  HMMA.16816.F32.BF16 R16, R16, R52, R4 ;  /* 0x000000341010723c */ /* 0x010fe40000041804 */
[----:B------:R-:W2:Y:S04]  /*6e340*/  LDL.LU.64 R6, [R1+0x50d0] ;  /* 0x0050d00001067983 */ /* 0x000ea80000300a00 */
[----:B------:R-:W2:-:S15]  /*6e350*/  LDL.LU.64 R4, [R1+0x50c8] ;  /* 0x0050c80001047983 */ /* 0x000e9e0000300a00 */
[----:B------:R-:W-:-:S02]  /*6e360*/  NOP ;  /* 0x0000000000007918 */ /* 0x000fc40000000000 */
[----:B------:R0:W-:Y:S04]  /*6e370*/  STL.64 [R1+0x8c0], R16 ;  /* 0x0008c01001007387 */ /* 0x0001e80000100a00 */
[----:B------:R1:W-:Y:S01]  /*6e380*/  STL [R1+0x8c8], R18 ;  /* 0x0008c81201007387 */ /* 0x0003e20000100800 */
[----:B------:R-:W-:-:S03]  /*6e390*/  IMAD.MOV.U32 R61, RZ, RZ, R19 ;  /* 0x000000ffff3d7224 */ /* 0x000fc600078e0013 */
[----:B0-----:R-:W4:Y:S04]  /*6e3a0*/  LDL.LU R16, [R1+0x240] ;  /* 0x0002400001107983 */ /* 0x001f280000300800 */
[----:B------:R-:W4:Y:S04]  /*6e3b0*/  LDL.LU R17, [R1+0x244] ;  /* 0x0002440001117983 */ /* 0x000f280000300800 */
[----:B-1----:R-:W4:Y:S04]  /*6e3c0*/  LDL.LU R18, [R1+0x248] ;  /* 0x0002480001127983 */ /* 0x002f280000300800 */
[----:B------:R-:W4:Y:S01]  /*6e3d0*/  LDL.LU R19, [R1+0x24c] ;  /* 0x00024c0001137983 */ /* 0x000f220000300800 */
[C---:B--2---:R-:W-:Y:S06]  /*6e3e0*/  HMMA.16816.F32.BF16 R36, R4.reuse, R32, R36 ;  /* 0x000000200424723c */ /* 0x044fec0000041824 */
[----:B----4-:R-:W-:-:S15]  /*6e3f0*/  HMMA.16816.F32.BF16 R16, R4, R20, R16 ;  /* 0x000000140410723c */ /* 0x010fde0000041810 */
[----:B------:R-:W-:-:S08]  /*6e400*/  NOP ;  /* 0x0000000000007918 */ /* 0x000fd00000000000 */
[----:B------:R-:W-:Y:S04]  /*6e410*/  STL.64 [R1+0x980], R16 ;  /* 0x0009801001007387 */ /* 0x000fe80000100a00 */
[----:B------:R-:W-:Y:S04]  /*6e420*/  STL.64 [R1+0x988], R18 ;  /* 0x0009881201007387 */ /* 0x000fe80000100a00 */
        /* <DEDUP_REMOVED lines=17> */
[----:B------:R-:W2:Y:S01]  /*6e540*/  LDL.LU.64 R56, [R1+0x5098] ;  /* 0x0050980001387983 */ /* 0x000ea20000300a00 */
        /* <DEDUP_REMOVED lines=8> */
[C---:B------:R-:W-:Y:S06]  /*6e5d0*/  HMMA.16816.F32.BF16 R8, R4.reuse, R48, R8 ;  /* 0x000000300408723c */ /* 0x040fec0000041808 */
[----:B--2---:R-:W-:-:S15]  /*6e5e0*/  HMMA.16816.F32.BF16 R24, R4, R56, R24 ;  /* 0x000000380418723c */ /* 0x004fde0000041818 */
[----:B------:R-:W-:-:S08]  /*6e5f0*/  NOP ;  /* 0x0000000000007918 */ /* 0x000fd00000000000 */
[----:B------:R-:W-:Y:S04]  /*6e600*/  STL.64 [R1+0x940], R24 ;  /* 0x0009401801007387 */ /* 0x000fe80000100a00 */
[----:B------:R1:W-:Y:S04]  /*6e610*/  STL.64 [R1+0x948], R26 ;  /* 0x0009481a01007387 */ /* 0x0003e80000100a00 */
[----:B-1----:R-:W2:Y:S04]  /*6e620*/  LDL.LU.64 R26, [R1+0x5090] ;  /* 0x00509000011a7983 */ /* 0x002ea80000300a00 */
[----:B------:R-:W2:Y:S04]  /*6e630*/  LDL.LU.64 R24, [R1+0x5088] ;  /* 0x0050880001187983 */ /* 0x000ea80000300a00 */
[----:B---3--:R-:W-:Y:S04]  /*6e640*/  STL.64 [R1+0x5070], R58 ;  /* 0x0050703a01007387 */ /* 0x008fe80000100a00 */
[----:B------:R1:W-:Y:S04]  /*6e650*/  STL.64 [R1+0x5068], R56 ;  /* 0x0050683801007387 */ /* 0x0003e80000100a00 */
[----:B-1----:R-:W3:Y:S04]  /*6e660*/  LDL.LU R56, [R1+0x1f0] ;  /* 0x0001f00001387983 */ /* 0x002ee80000300800 */
        /* <DEDUP_REMOVED lines=17> */
[C---:B----4-:R-:W-:Y:S06]  /*6e780*/  HMMA.16816.F32.BF16 R16, R4.reuse, R40, R16 ;  /* 0x000000280410723c */ /* 0x050fec0000041810 */
[----:B---3--:R-:W-:Y:S06]  /*6e790*/  HMMA.16816.F32.BF16 R4, R4, R52, R56 ;  /* 0x000000340404723c */ /* 0x008fec0000041838 */
[C---:B--2---:R-:W-:Y:S11]  /*6e7a0*/  HMMA.16816.F32.BF16 R12, R8.reuse, R20, R12 ;  /* 0x00000014080c723c */ /* 0x044ff6000004180c */
[----:B------:R-:W-:Y:S04]  /*6e7b0*/  STL.64 [R1+0x920], R16 ;  /* 0x0009201001007387 */ /* 0x000fe80000100a00 */
[----:B------:R-:W-:Y:S04]  /*6e7c0*/  STL.64 [R1+0x928], R18 ;  /* 0x0009281201007387 */ /* 0x000fe80000100a00 */
[----:B------:R-:W-:Y:S04]  /*6e7d0*/  STL.64 [R1+0x5040], R54 ;  /* 0x0050403601007387 */ /* 0x000fe80000100a00 */
[----:B------:R-:W-:Y:S04]  /*6e7e0*/  STL.64 [R1+0x5038], R52 ;  /* 0x0050383401007387 */ /* 0x000fe80000100a00 */
[----:B------:R-:W-:Y:S04]  /*6e7f0*/  STL.64 [R1+0x8b0], R4 ;  /* 0x0008b00401007387 */ /* 0x000fe80000100a00 */
[----:B------:R0:W-:Y:S02]  /*6e800*/  STL.64 [R1+0x8b8], R6 ;  /* 0x0008b80601007387 */ /* 0x0001e40000100a00 */
[C---:B0-----:R-:W-:Y:S02]  /*6e810*/  HMMA.16816.F32.BF16 R4, R8.reuse, R32, R24 ;  /* 0x000000200804723c */ /* 0x041fe40000041818 */
[----:B------:R-:W-:Y:S04]  /*6e820*/  STL.64 [R1+0x5020], R34 ;  /* 0x0050202201007387 */ /* 0x000fe80000100a00 */
[----:B------:R0:W-:Y:S04]  /*6e830*/  STL.64 [R1+0x8a0], R12 ;  /* 0x0008a00c01007387 */ /* 0x0001e80000100a00 */
[----:B------:R-:W-:Y:S04]  /*6e840*/  STL.64 [R1+0x8a8], R14 ;  /* 0x0008a80e01007387 */ /* 0x000fe80000100a00 */
[----:B------:R-:W-:Y:S09]  /*6e850*/  STL.64 [R1+0x5018], R32 ;  /* 0x0050182001007387 */ /* 0x000ff20000100a00 */
        /* <DEDUP_REMOVED lines=18> */
[----:B------:R-:W0:Y:S03]  /*6e980*/  S2R R31, SR_TID.X ;  /* 0x00000000001f7919 */ /* 0x000e260000002100 */
        /* <DEDUP_REMOVED lines=10> */
[----:B-1----:R-:W3:Y:S04]  /*6ea30*/  LDL.LU R36, [R1+0x5e0] ;  /* 0x0005e00001247983 */ /* 0x002ee80000300800 */
        /* <DEDUP_REMOVED lines=9> */
[C---:B0-----:R-:W-:Y:S01]  /*6ead0*/  LOP3.LUT R30, R31.reuse, 0x7, RZ, 0xc0, !PT ;  /* 0x000000071f1e7812 */ /* 0x041fe200078ec0ff */
[----:B------:R-:W-:-:S02]  /*6eae0*/  IMAD.SHL.U32 R6, R31, 0x2, RZ ;  /* 0x000000021f067824 */ /* 0x000fc400078e00ff */
[----:B------:R-:W3:Y:S04]  /*6eaf0*/  LDL.LU R26, [R1+0x3c8] ;  /* 0x0003c800011a7983 */ /* 0x000ee80000300800 */
[----:B------:R-:W3:Y:S01]  /*6eb00*/  LDL.LU R27, [R1+0x3cc] ;  /* 0x0003cc00011b7983 */ /* 0x000ee20000300800 */
[----:B------:R-:W-:-:S03]  /*6eb10*/  IMAD R7, R30, 0x210, RZ ;  /* 0x000002101e077824 */ /* 0x000fc600078e02ff */
[----:B------:R-:W3:Y:S04]  /*6eb20*/  LDL.LU R16, [R1+0x5d0] ;  /* 0x0005d00001107983 */ /* 0x000ee80000300800 */
[----:B------:R-:W3:Y:S01]  /*6eb30*/  LDL.LU R17, [R1+0x5d4] ;  /* 0x0005d40001117983 */ /* 0x000ee20000300800 */
[----:B------:R-:W-:-:S03]  /*6eb40*/  IMAD.SHL.U32 R31, R31, 0x100, RZ ;  /* 0x000001001f1f7824 */ /* 0x000fc600078e00ff */
[----:B------:R-:W3:Y:S01]  /*6eb50*/  LDL.LU R18, [R1+0x5d8] ;  /* 0x0005d80001127983 */ /* 0x000ee20000300800 */
[----:B------:R-:W-:-:S03]  /*6eb60*/  LOP3.LUT R7, R7, 0x10, R6, 0x78, !PT ;  /* 0x0000001007077812 */ /* 0x000fc600078e7806 */
[----:B------:R-:W3:Y:S04]  /*6eb70*/  LDL.LU R19, [R1+0x5dc] ;  /* 0x0005dc0001137983 */ /* 0x000ee80000300800 */
[----:B------:R-:W3:Y:S04]  /*6eb80*/  LDL.LU R28, [R1+0x2c0] ;  /* 0x0002c000011c7983 */ /* 0x000ee80000300800 */
[----:B------:R-:W3:Y:S04]  /*6eb90*/  LDL.LU R29, [R1+0x2c4] ;  /* 0x0002c400011d7983 */ /* 0x000ee80000300800 */
[----:B------:R-:W3:Y:S01]  /*6eba0*/  LDL.LU R30, [R1+0x2c8] ;  /* 0x0002c800011e7983 */ /* 0x000ee20000300800 */
[----:B------:R-:W-:-:S03]  /*6ebb0*/  LOP3.LUT R7, R7, 0x1000, R31, 0xf8, !PT ;  /* 0x0000100007077812 */ /* 0x000fc600078ef81f */
[----:B------:R-:W3:Y:S01]  /*6ebc0*/  LDL.LU R31, [R1+0x2cc] ;  /* 0x0002cc00011f7983 */ /* 0x000ee20000300800 */
[----:B----4-:R-:W-:-:S15]  /*6ebd0*/  HMMA.16816.F32.BF16 R56, R8, R44, R56 ;  /* 0x0000002c0838723c */ /* 0x010fde0000041838 */
[----:B------:R-:W-:-:S08]  /*6ebe0*/  NOP ;  /* 0x0000000000007918 */ /* 0x000fd00000000000 */
[----:B------:R-:W-:Y:S04]  /*6ebf0*/  STL.64 [R1+0x910], R56 ;  /* 0x0009103801007387 */ /* 0x000fe80000100a00 */
[----:B------:R0:W-:Y:S04]  /*6ec00*/  STL.64 [R1+0x918], R58 ;  /* 0x0009183a01007387 */ /* 0x0001e80000100a00 */
[----:B0-----:R-:W4:Y:S04]  /*6ec10*/  LDL.LU.64 R58, [R1+0x5070] ;  /* 0x00507000013a7983 */ /* 0x001f280000300a00 */
[----:B------:R-:W2:Y:S01]  /*6ec20*/  LDL.LU.64 R56, [R1+0x5068] ;  /* 0x0050680001387983 */ /* 0x000ea20000300a00 */
[----:B------:R-:W-:-:S06]  /*6ec30*/  LOP3.LUT R7, R7, 0x60, RZ, 0x3c, !PT ;  /* 0x0000006007077812 */ /* 0x000fcc00078e3cff */
[----:B------:R-:W0:Y:S01]  /*6ec40*/  LDSM.16.MT88.4 R4, [R7+UR5+0x8100] ;  /* 0x008100050704783b */ /* 0x000e220008004200 */
[----:B--2---:R-:W-:-:S15]  /*6ec50*/  HMMA.16816.F32.BF16 R48, R8, R56, R48 ;  /* 0x000000380830723c */ /* 0x004fde0000041830 */
[----:B------:R-:W-:-:S08]  /*6ec60*/  NOP ;  /* 0x0000000000007918 */ /* 0x000fd00000000000 */
[----:B------:R-:W-:Y:S04]  /*6ec70*/  STL.64 [R1+0x900], R48 ;  /* 0x0009003001007387 */ /* 0x000fe80000100a00 */
[----:B------:R1:W-:Y:S04]  /*6ec80*/  STL.64 [R1+0x908], R50 ;  /* 0x0009083201007387 */ /* 0x0003e80000100a00 */
[----:B-1----:R-:W2:Y:S04]  /*6ec90*/  LDL.LU.64 R50, [R1+0x5060] ;  /* 0x0050600001327983 */ /* 0x002ea80000300a00 */
[----:B------:R-:W3:Y:S04]  /*6eca0*/  LDL.LU.64 R48, [R1+0x5058] ;  /* 0x0050580001307983 */ /* 0x000ee80000300a00 */
        /* <DEDUP_REMOVED lines=51> */
[----:B------:R-:W2:Y:S04]  /*6efe0*/  LDL.LU.64 R36, [R1+0x5008] ;  /* 0x0050080001247983 */ /* 0x000ea80000300a00 */
[----:B----4-:R-:W-:Y:S04]  /*6eff0*/  STL.64 [R1+0x4ff0], R34 ;  /* 0x004ff02201007387 */ /* 0x010fe80000100a00 */
[----:B------:R0:W-:Y:S04]  /*6f000*/  STL.64 [R1+0x4fe8], R32 ;  /* 0x004fe82001007387 */ /* 0x0001e80000100a00 */
[----:B0-----:R-:W4:Y:S04]  /*6f010*/  LDL.LU R32, [R1+0x550] ;  /* 0x0005500001207983 */ /* 0x001f280000300800 */
[----:B------:R-:W4:Y:S04]  /*6f020*/  LDL.LU R33, [R1+0x554] ;  /* 0x0005540001217983 */ /* 0x000f280000300800 */
[----:B------:R-:W4:Y:S04]  /*6f030*/  LDL.LU R34, [R1+0x558] ;  /* 0x0005580001227983 */ /* 0x000f280000300800 */
[----:B------:R-:W4:Y:S01]  /*6f040*/  LDL.LU R35, [R1+0x55c] ;  /* 0x00055c0001237983 */ /* 0x000f220000300800 */
[C---:B---3--:R-:W-:Y:S06]  /*6f050*/  HMMA.16816.F32.BF16 R8, R12.reuse, R56, R8 ;  /* 0x000000380c08723c */ /* 0x048fec0000041808 */
[C---:B------:R-:W-:Y:S06]  /*6f060*/  HMMA.16816.F32.BF16 R4, R12.reuse, R48, R4 ;  /* 0x000000300c04723c */ /* 0x040fec0000041804 */
[C---:B--2---:R-:W-:Y:S06]  /*6f070*/  HMMA.16816.F32.BF16 R16, R12.reuse, R36, R16 ;  /* 0x000000240c10723c */ /* 0x044fec0000041810 */
[----:B----4-:R-:W-:-:S15]  /*6f080*/  HMMA.16816.F32.BF16 R32, R12, R44, R32 ;  /* 0x0000002c0c20723c */ /* 0x010fde0000041820 */
[----:B------:R-:W-:-:S02]  /*6f090*/  NOP ;  /* 0x0000000000007918 */ /* 0x000fc40000000000 */
[----:B------:R-:W-:Y:S04]  /*6f0a0*/  STL.64 [R1+0x9c0], R16 ;  /* 0x0009c01001007387 */ /* 0x000fe80000100a00 */
[----:B------:R0:W-:Y:S04]  /*6f0b0*/  STL.64 [R1+0x9c8], R18 ;  /* 0x0009c81201007387 */ /* 0x0001e80000100a00 */
[----:B0-----:R-:W2:Y:S04]  /*6f0c0*/  LDL.LU.64 R18, [R1+0x5000] ;  /* 0x0050000001127983 */ /* 0x001ea80000300a00 */
[----:B------:R-:W2:Y:S04]  /*6f0d0*/  LDL.LU.64 R16, [R1+0x4ff8] ;  /* 0x004ff80001107983 */ /* 0x000ea80000300a00 */
        /* <DEDUP_REMOVED lines=26> */
[----:B------:R-:W3:Y:S04]  /*6f280*/  LDL.LU R28, [R1+0x130] ;  /* 0x00013000011c7983 */ /* 0x000ee80000300800 */
[----:B------:R-:W3:Y:S04]  /*6f290*/  LDL.LU R29, [R1+0x134] ;  /* 0x00013400011d7983 */ /* 0x000ee80000300800 */
[----:B------:R-:W4:Y:S04]  /*6f2a0*/  LDL.LU R30, [R1+0x138] ;  /* 0x00013800011e7983 */ /* 0x000f280000300800 */
[----:B------:R-:W4:Y:S04]  /*6f2b0*/  LDL.LU R31, [R1+0x13c] ;  /* 0x00013c00011f7983 */ /* 0x000f280000300800 */
[----:B----4-:R-:W-:Y:S04]  /*6f2c0*/  STL.64 [R1+0x4f08], R30 ;  /* 0x004f081e01007387 */ /* 0x010fe80000100a00 */
[----:B---3--:R1:W-:Y:S04]  /*6f2d0*/  STL.64 [R1+0x4f00], R28 ;  /* 0x004f001c01007387 */ /* 0x0083e80000100a00 */
[----:B------:R-:W3:Y:S04]  /*6f2e0*/  LDL.LU R24, [R1+0x140] ;  /* 0x0001400001187983 */ /* 0x000ee80000300800 */
[----:B------:R-:W3:Y:S04]  /*6f2f0*/  LDL.LU R25, [R1+0x144] ;  /* 0x0001440001197983 */ /* 0x000ee80000300800 */
[----:B------:R-:W4:Y:S04]  /*6f300*/  LDL.LU R26, [R1+0x148] ;  /* 0x00014800011a7983 */ /* 0x000f280000300800 */
[----:B------:R-:W4:Y:S04]  /*6f310*/  LDL.LU R27, [R1+0x14c] ;  /* 0x00014c00011b7983 */ /* 0x000f280000300800 */
[----:B----4-:R-:W-:Y:S04]  /*6f320*/  STL.64 [R1+0x4f18], R26 ;  /* 0x004f181a01007387 */ /* 0x010fe80000100a00 */
[----:B---3--:R3:W-:Y:S04]  /*6f330*/  STL.64 [R1+0x4f10], R24 ;  /* 0x004f101801007387 */ /* 0x0087e80000100a00 */
[----:B-1----:R-:W4:Y:S04]  /*6f340*/  LDL.LU R28, [R1+0x610] ;  /* 0x00061000011c7983 */ /* 0x002f280000300800 */
[----:B------:R-:W4:Y:S04]  /*6f350*/  LDL.LU R29, [R1+0x614] ;  /* 0x00061400011d7983 */ /* 0x000f280000300800 */
[----:B------:R-:W2:Y:S04]  /*6f360*/  LDL.LU R30, [R1+0x618] ;  /* 0x00061800011e7983 */ /* 0x000ea80000300800 */
[----:B------:R-:W2:Y:S04]  /*6f370*/  LDL.LU R31, [R1+0x61c] ;  /* 0x00061c00011f7983 */ /* 0x000ea80000300800 */
[----:B--2---:R-:W-:Y:S04]  /*6f380*/  STL.64 [R1+0x4f28], R30 ;  /* 0x004f281e01007387 */ /* 0x004fe80000100a00 */
[----:B----4-:R-:W-:Y:S04]  /*6f390*/  STL.64 [R1+0x4f20], R28 ;  /* 0x004f201c01007387 */ /* 0x010fe80000100a00 */
[----:B---3--:R-:W2:Y:S04]  /*6f3a0*/  LDL.LU R24, [R1+0xc00] ;  /* 0x000c000001187983 */ /* 0x008ea80000300800 */
[----:B------:R-:W2:Y:S04]  /*6f3b0*/  LDL.LU R25, [R1+0xc04] ;  /* 0x000c040001197983 */ /* 0x000ea80000300800 */
[----:B------:R-:W3:Y:S04]  /*6f3c0*/  LDL.LU R26, [R1+0xc08] ;  /* 0x000c0800011a7983 */ /* 0x000ee80000300800 */
[----:B------:R-:W3:Y:S04]  /*6f3d0*/  LDL.LU R27, [R1+0xc0c] ;  /* 0x000c0c00011b7983 */ /* 0x000ee80000300800 */
[----:B---3--:R-:W-:Y:S04]  /*6f3e0*/  STL.64 [R1+0x4f38], R26 ;  /* 0x004f381a01007387 */ /* 0x008fe80000100a00 */
[----:B--2---:R1:W-:Y:S04]  /*6f3f0*/  STL.64 [R1+0x4f30], R24 ;  /* 0x004f301801007387 */ /* 0x0043e80000100a00 */
[----:B-1----:R-:W2:Y:S04]  /*6f400*/  LDL.LU R24, [R1+0xbe0] ;  /* 0x000be00001187983 */ /* 0x002ea80000300800 */
        /* <DEDUP_REMOVED lines=113> */
[----:B------:R-:W-:Y:S04]  /*6fb20*/  STL.64 [R1+0x6b8], R18 ;  /* 0x0006b81201007387 */ /* 0x000fe80000100a00 */
[----:B------:R-:W0:Y:S04]  /*6fb30*/  LDSM.16.MT88.4 R16, [R3+UR5+0xa080] ;  /* 0x00a080050310783b */ /* 0x000e280008004200 */
[----:B0-----:R4:W-:Y:S04]  /*6fb40*/  STL.64 [R1+0x4e58], R18 ;  /* 0x004e581201007387 */ /* 0x0019e80000100a00 */
[----:B------:R0:W-:Y:S01]  /*6fb50*/  STL.64 [R1+0x4e50], R16 ;  /* 0x004e501001007387 */ /* 0x0001e20000100a00 */
[----:B----4-:R-:W-:-:S03]  /*6fb60*/  IMAD.MOV.U32 R18, RZ, RZ, R54 ;  /* 0x000000ffff127224 */ /* 0x010fc600078e0036 */
[----:B0-----:R-:W4:Y:S04]  /*6fb70*/  LDL.LU R16, [R1+0x160] ;  /* 0x0001600001107983 */ /* 0x001f280000300800 */
[----:B------:R-:W4:Y:S04]  /*6fb80*/  LDL.LU R17, [R1+0x164] ;  /* 0x0001640001117983 */ /* 0x000f280000300800 */
[----:B------:R-:W4:Y:S01]  /*6fb90*/  LDL.LU R54, [R1+0x4f74] ;  /* 0x004f740001367983 */ /* 0x000f220000300800 */
[----:B------:R-:W-:-:S03]  /*6fba0*/  IMAD.MOV.U32 R19, RZ, RZ, R55 ;  /* 0x000000ffff137224 */ /* 0x000fc600078e0037 */
        /* <DEDUP_REMOVED lines=19> */
[C---:B------:R-:W-:Y:S06]  /*6fce0*/  HMMA.16816.F32.BF16 R28, R4.reuse, R56, R28 ;  /* 0x00000038041c723c */ /* 0x040fec000004181c */
        /* <DEDUP_REMOVED lines=10> */
[C---:B--2---:R-:W-:Y:S06]  /*6fd90*/  HMMA.16816.F32.BF16 R24, R4.reuse, R48, R24 ;  /* 0x000000300418723c */ /* 0x044fec0000041818 */
[----:B---3--:R-:W-:-:S15]  /*6fda0*/  HMMA.16816.F32.BF16 R28, R4, R40, R28 ;  /* 0x00000028041c723c */ /* 0x008fde000004181c */
[----:B------:R-:W-:-:S02]  /*6fdb0*/  NOP ;  /* 0x0000000000007918 */ /* 0x000fc40000000000 */
[----:B------:R-:W-:Y:S04]  /*6fdc0*/  STL.64 [R1+0xb80], R24 ;  /* 0x000b801801007387 */ /* 0x000fe80000100a00 */
[----:B------:R0:W-:Y:S04]  /*6fdd0*/  STL.64 [R1+0xb88], R26 ;  /* 0x000b881a01007387 */ /* 0x0001e80000100a00 */
[----:B0-----:R-:W2:Y:S04]  /*6fde0*/  LDL.LU.64 R26, [R1+0x4f18] ;  /* 0x004f1800011a7983 */ /* 0x001ea80000300a00 */
[----:B------:R-:W2:Y:S04]  /*6fdf0*/  LDL.LU.64 R24, [R1+0x4f10] ;  /* 0x004f100001187983 */ /* 0x000ea80000300a00 */
[----:B------:R-:W-:Y:S04]  /*6fe00*/  STL.64 [R1+0xb60], R28 ;  /* 0x000b601c01007387 */ /* 0x000fe80000100a00 */
[----:B------:R0:W-:Y:S01]  /*6fe10*/  STL.64 [R1+0xb68], R30 ;  /* 0x000b681e01007387 */ /* 0x0001e20000100a00 */
[----:B------:R-:W-:Y:S03]  /*6fe20*/  HMMA.16816.F32.BF16 R4, R4, R52, R8 ;  /* 0x000000340404723c */ /* 0x000fe60000041808 */
[----:B0-----:R-:W3:Y:S04]  /*6fe30*/  LDL.LU.64 R30, [R1+0x4f08] ;  /* 0x004f0800011e7983 */ /* 0x001ee80000300a00 */
[----:B------:R-:W3:Y:S04]  /*6fe40*/  LDL.LU.64 R28, [R1+0x4f00] ;  /* 0x004f0000011c7983 */ /* 0x000ee80000300a00 */
[----:B------:R-:W-:Y:S04]  /*6fe50*/  STL.64 [R1+0x4ec8], R42 ;  /* 0x004ec82a01007387 */ /* 0x000fe80000100a00 */
[----:B------:R0:W-:Y:S02]  /*6fe60*/  STL.64 [R1+0x4ec0], R40 ;  /* 0x004ec02801007387 */ /* 0x0001e40000100a00 */
[----:B0-----:R-:W-:-:S02]  /*6fe70*/  IMAD.MOV.U32 R40, RZ, RZ, R58 ;  /* 0x000000ffff287224 */ /* 0x001fc400078e003a */
[----:B------:R-:W-:Y:S01]  /*6fe80*/  IMAD.MOV.U32 R41, RZ, RZ, R59 ;  /* 0x000000ffff297224 */ /* 0x000fe200078e003b */
[----:B------:R-:W3:Y:S04]  /*6fe90*/  LDL.LU R58, [R1+0x4efc] ;  /* 0x004efc00013a7983 */ /* 0x000ee80000300800 */
[----:B------:R-:W3:Y:S01]  /*6fea0*/  LDL.LU R59, [R1+0x4ef8] ;  /* 0x004ef800013b7983 */ /* 0x000ee20000300800 */
[----:B------:R-:W-:Y:S02]  /*6feb0*/  IMAD.MOV.U32 R42, RZ, RZ, R46 ;  /* 0x000000ffff2a7224 */ /* 0x000fe400078e002e */
[----:B------:R-:W-:Y:S01]  /*6fec0*/  IMAD.MOV.U32 R43, RZ, RZ, R47 ;  /* 0x000000ffff2b7224 */ /* 0x000fe200078e002f */
[----:B------:R-:W3:Y:S04]  /*6fed0*/  LDL.LU R46, [R1+0x4ef4] ;  /* 0x004ef400012e7983 */ /* 0x000ee80000300800 */
[----:B------:R-:W3:Y:S04]  /*6fee0*/  LDL.LU R47, [R1+0x4ef0] ;  /* 0x004ef000012f7983 */ /* 0x000ee80000300800 */
[----:B------:R-:W2:Y:S04]  /*6fef0*/  LDL.LU.64 R10, [R1+0x4ee8] ;  /* 0x004ee800010a7983 */ /* 0x000ea80000300a00 */
[----:B------:R-:W2:Y:S04]  /*6ff00*/  LDL.LU.64 R8, [R1+0x4ee0] ;  /* 0x004ee00001087983 */ /* 0x000ea80000300a00 */
[----:B----4-:R-:W-:Y:S04]  /*6ff10*/  STL.64 [R1+0x4eb8], R54 ;  /* 0x004eb83601007387 */ /* 0x010fe80000100a00 */
[----:B------:R-:W-:Y:S04]  /*6ff20*/  STL.64 [R1+0x4eb0], R52 ;  /* 0x004eb03401007387 */ /* 0x000fe80000100a00 */
[----:B------:R-:W-:Y:S04]  /*6ff30*/  STL.64 [R1+0xb00], R4 ;  /* 0x000b000401007387 */ /* 0x000fe80000100a00 */
[----:B------:R2:W-:Y:S04]  /*6ff40*/  STL.64 [R1+0xb08], R6 ;  /* 0x000b080601007387 */ /* 0x0005e80000100a00 */
[----:B------:R-:W-:Y:S01]  /*6ff50*/  STL.64 [R1+0x4e88], R34 ;  /* 0x004e882201007387 */ /* 0x000fe20000100a00 */
[C---:B--2---:R-:W-:Y:S06]  /*6ff60*/  HMMA.16816.F32.BF16 R4, R8.reuse, R20, R40 ;  /* 0x000000140804723c */ /* 0x044fec0000041828 */
[----:B------:R-:W-:-:S15]  /*6ff70*/  HMMA.16816.F32.BF16 R16, R8, R32, R16 ;  /* 0x000000200810723c */ /* 0x000fde0000041810 */
[----:B------:R-:W-:-:S02]  /*6ff80*/  NOP ;  /* 0x0000000000007918 */ /* 0x000fc40000000000 */
[----:B------:R-:W-:Y:S04]  /*6ff90*/  STL.64 [R1+0xaf0], R4 ;  /* 0x000af00401007387 */ /* 0x000fe80000100a00 */
[----:B------:R0:W-:Y:S02]  /*6ffa0*/  STL.64 [R1+0xaf8], R6 ;  /* 0x000af80601007387 */ /* 0x0001e40000100a00 */
[C---:B0-----:R-:W-:Y:S02]  /*6ffb0*/  HMMA.16816.F32.BF16 R4, R8.reuse, R36, R12 ;  /* 0x000000240804723c */ /* 0x041fe4000004180c */
[----:B------:R-:W-:Y:S04]  /*6ffc0*/  STL.64 [R1+0xae0], R16 ;  /* 0x000ae01001007387 */ /* 0x000fe80000100a00 */
[----:B------:R-:W-:Y:S01]  /*6ffd0*/  STL.64 [R1+0xae8], R18 ;  /* 0x000ae81201007387 */ /* 0x000fe20000100a00 */
[----:B------:R-:W-:Y:S03]  /*6ffe0*/  HMMA.16816.F32.BF16 R12, R8, R44, R24 ;  /* 0x0000002c080c723c */ /* 0x000fe60000041818 */
[----:B---3--:R-:W-:-:S13]  /*6fff0*/  STL.64 [R1+0x4e78], R46 ;  /* 0x004e782e01007387 */ /* 0x008fda0000100a00 */
[----:B------:R-:W-:Y:S04]  /*70000*/  STL.64 [R1+0xad0], R4 ;  /* 0x000ad00401007387 */ /* 0x000fe80000100a00 */
[----:B------:R0:W-:Y:S02]  /*70010*/  STL.64 [R1+0xad8], R6 ;  /* 0x000ad80601007387 */ /* 0x0001e40000100a00 */
[----:B0-----:R-:W-:Y:S02]  /*70020*/  HMMA.16816.F32.BF16 R4, R8, R56, R28 ;  /* 0x000000380804723c */ /* 0x001fe4000004181c */
[----:B------:R-:W-:Y:S04]  /*70030*/  STL.64 [R1+0xac0], R12 ;  /* 0x000ac00c01007387 */ /* 0x000fe80000100a00 */
[----:B------:R-:W-:Y:S04]  /*70040*/  STL.64 [R1+0xac8], R14 ;  /* 0x000ac80e01007387 */ /* 0x000fe80000100a00 */
[----:B------:R0:W-:Y:S04]  /*70050*/  STL.64 [R1+0x4e80], R58 ;  /* 0x004e803a01007387 */ /* 0x0001e80000100a00 */
[----:B------:R-:W2:Y:S09]  /*70060*/  LDL.LU R28, [R1+0x50] ;  /* 0x00005000011c7983 */ /* 0x000eb20000300800 */
[----:B------:R-:W-:Y:S04]  /*70070*/  STL.64 [R1+0xab0], R4 ;  /* 0x000ab00401007387 */ /* 0x000fe80000100a00 */
[----:B------:R-:W-:Y:S04]  /*70080*/  STL.64 [R1+0xab8], R6 ;  /* 0x000ab80601007387 */ /* 0x000fe80000100a00 */
[----:B------:R-:W2:Y:S04]  /*70090*/  LDL.LU R29, [R1+0x54] ;  /* 0x00005400011d7983 */ /* 0x000ea80000300800 */
[----:B------:R-:W3:Y:S04]  /*700a0*/  LDL.LU R30, [R1+0x58] ;  /* 0x00005800011e7983 */ /* 0x000ee80000300800 */
[----:B------:R-:W3:Y:S04]  /*700b0*/  LDL.LU R31, [R1+0x5c] ;  /* 0x00005c00011f7983 */ /* 0x000ee80000300800 */
        /* <DEDUP_REMOVED lines=23> */
[----:B--2---:R1:W-:Y:S04]  /*70230*/  STL.64 [R1+0x4e60], R28 ;  /* 0x004e601c01007387 */ /* 0x0043e80000100a00 */
[----:B------:R-:W2:Y:S04]  /*70240*/  LDL.LU R16, [R1+0xf0] ;  /* 0x0000f00001107983 */ /* 0x000ea80000300800 */
[----:B------:R-:W2:Y:S04]  /*70250*/  LDL.LU R17, [R1+0xf4] ;  /* 0x0000f40001117983 */ /* 0x000ea80000300800 */
[----:B------:R-:W2:Y:S04]  /*70260*/  LDL.LU R18, [R1+0xf8] ;  /* 0x0000f80001127983 */ /* 0x000ea80000300800 */
[----:B------:R-:W2:Y:S04]  /*70270*/  LDL.LU R19, [R1+0xfc] ;  /* 0x0000fc0001137983 */ /* 0x000ea80000300800 */
[----:B------:R-:W3:Y:S04]  /*70280*/  LDL.LU R44, [R1+0x70] ;  /* 0x00007000012c7983 */ /* 0x000ee80000300800 */
[----:B------:R-:W3:Y:S04]  /*70290*/  LDL.LU R45, [R1+0x74] ;  /* 0x00007400012d7983 */ /* 0x000ee80000300800 */
[----:B------:R-:W3:Y:S04]  /*702a0*/  LDL.LU R46, [R1+0x78] ;  /* 0x00007800012e7983 */ /* 0x000ee80000300800 */
[----:B------:R-:W3:Y:S01]  /*702b0*/  LDL.LU R47, [R1+0x7c] ;  /* 0x00007c00012f7983 */ /* 0x000ee20000300800 */
[----:B----4-:R-:W-:Y:S03]  /*702c0*/  HMMA.16816.F32.BF16 R40, R8, R48, R40 ;  /* 0x000000300828723c */ /* 0x010fe60000041828 */
[----:B-1----:R-:W4:Y:S04]  /*702d0*/  LDL.LU R28, [R1+0x100] ;  /* 0x00010000011c7983 */ /* 0x002f280000300800 */
[----:B------:R-:W4:Y:S04]  /*702e0*/  LDL.LU R29, [R1+0x104] ;  /* 0x00010400011d7983 */ /* 0x000f280000300800 */
[----:B------:R-:W4:Y:S04]  /*702f0*/  LDL.LU R30, [R1+0x108] ;  /* 0x00010800011e7983 */ /* 0x000f280000300800 */
[----:B------:R-:W4:Y:S04]  /*70300*/  LDL.LU R31, [R1+0x10c] ;  /* 0x00010c00011f7983 */ /* 0x000f280000300800 */
[----:B------:R-:W4:Y:S04]  /*70310*/  LDL.LU R24, [R1+0xe0] ;  /* 0x0000e00001187983 */ /* 0x000f280000300800 */
[----:B------:R-:W4:Y:S04]  /*70320*/  LDL.LU R25, [R1+0xe4] ;  /* 0x0000e40001197983 */ /* 0x000f280000300800 */
[----:B------:R-:W4:Y:S04]  /*70330*/  LDL.LU R26, [R1+0xe8] ;  /* 0x0000e800011a7983 */ /* 0x000f280000300800 */
[----:B------:R-:W2:Y:S04]  /*70340*/  LDL.LU R39, [R1+0x4edc] ;  /* 0x004edc0001277983 */ /* 0x000ea80000300800 */
[----:B0-----:R-:W-:Y:S04]  /*70350*/  STL.64 [R1+0x4e18], R6 ;  /* 0x004e180601007387 */ /* 0x001fe80000100a00 */
[----:B------:R0:W-:Y:S02]  /*70360*/  STL.64 [R1+0x4e10], R4 ;  /* 0x004e100401007387 */ /* 0x0001e40000100a00 */
[----:B0-----:R-:W-:-:S02]  /*70370*/  IMAD.MOV.U32 R4, RZ, RZ, R38 ;  /* 0x000000ffff047224 */ /* 0x001fc400078e0026 */
[----:B------:R-:W-:Y:S01]  /*70380*/  IMAD.MOV.U32 R5, RZ, RZ, R51 ;  /* 0x000000ffff057224 */ /* 0x000fe200078e0033 */
[----:B------:R-:W3:Y:S04]  /*70390*/  LDL.LU R38, [R1+0x4ed8] ;  /* 0x004ed80001267983 */ /* 0x000ee80000300800 */
[----:B------:R-:W4:Y:S01]  /*703a0*/  LDL.LU R51, [R1+0x4ed4] ;  /* 0x004ed40001337983 */ /* 0x000f220000300800 */
[----:B------:R-:W-:Y:S02]  /*703b0*/  IMAD.MOV.U32 R6, RZ, RZ, R50 ;  /* 0x000000ffff067224 */ /* 0x000fe400078e0032 */
[----:B------:R-:W-:Y:S01]  /*703c0*/  IMAD.MOV.U32 R7, RZ, RZ, R2 ;  /* 0x000000ffff077224 */ /* 0x000fe200078e0002 */
[----:B------:R-:W2:Y:S04]  /*703d0*/  LDL.LU R50, [R1+0x4ed0] ;  /* 0x004ed00001327983 */ /* 0x000ea80000300800 */
[----:B------:R-:W-:Y:S04]  /*703e0*/  STL.64 [R1+0xaa0], R40 ;  /* 0x000aa02801007387 */ /* 0x000fe80000100a00 */
[----:B------:R0:W-:Y:S01]  /*703f0*/  STL [R1+0xaa8], R42 ;  /* 0x000aa82a01007387 */ /* 0x0001e20000100800 */
[----:B------:R-:W-:-:S03]  /*70400*/  IMAD.MOV.U32 R2, RZ, RZ, R43 ;  /* 0x000000ffff027224 */ /* 0x000fc600078e002b */
[----:B0-----:R-:W3:Y:S04]  /*70410*/  LDL.LU.64 R42, [R1+0x4ec8] ;  /* 0x004ec800012a7983 */ /* 0x001ee80000300a00 */
[----:B------:R-:W4:Y:S04]  /*70420*/  LDL.LU.64 R40, [R1+0x4ec0] ;  /* 0x004ec00001287983 */ /* 0x000f280000300a00 */
[----:B------:R-:W-:Y:S01]  /*70430*/  STL [R1+0x4a70], R2 ;  /* 0x004a700201007387 */ /* 0x000fe20000100800 */
        /* <DEDUP_REMOVED lines=10> */
[----:B------:R0:W-:Y:S04]  /*704e0*/  STL.64 [R1+0x610], R8 ;  /* 0x0006100801007387 */ /* 0x0001e80000100a00 */
[----:B------:R3:W-:Y:S01]  /*704f0*/  STL.64 [R1+0x618], R10 ;  /* 0x0006180a01007387 */ /* 0x0007e20000100a00 */
[----:B0-----:R-:W-:Y:S02]  /*70500*/  IMAD.MOV.U32 R8, RZ, RZ, R50 ;  /* 0x000000ffff087224 */ /* 0x001fe400078e0032 */
[----:B------:R-:W-:Y:S01]  /*70510*/  IMAD.MOV.U32 R9, RZ, RZ, R51 ;  /* 0x000000ffff097224 */ /* 0x000fe200078e0033 */
[----:B------:R-:W4:Y:S04]  /*70520*/  LDL.LU R50, [R1+0x4e9c] ;  /* 0x004e9c0001327983 */ /* 0x000f280000300800 */
[----:B------:R-:W4:Y:S01]  /*70530*/  LDL.LU R51, [R1+0x4e98] ;  /* 0x004e980001337983 */ /* 0x000f220000300800 */
[----:B---3--:R-:W-:-:S02]  /*70540*/  IMAD.MOV.U32 R10, RZ, RZ, R38 ;  /* 0x000000ffff0a7224 */ /* 0x008fc400078e0026 */
[----:B------:R-:W-:Y:S01]  /*70550*/  IMAD.MOV.U32 R11, RZ, RZ, R39 ;  /* 0x000000ffff0b7224 */ /* 0x000fe200078e0027 */
[----:B------:R-:W3:Y:S04]  /*70560*/  LDL.LU R38, [R1+0x4e94] ;  /* 0x004e940001267983 */ /* 0x000ee80000300800 */
[----:B------:R-:W3:Y:S01]  /*70570*/  LDL.LU R39, [R1+0x4e90] ;  /* 0x004e900001277983 */ /* 0x000ee20000300800 */
[----:B--2---:R-:W-:-:S15]  /*70580*/  HMMA.16816.F32.BF16 R32, R12, R22, R32 ;  /* 0x000000160c20723c */ /* 0x004fde0000041820 */
[----:B------:R-:W-:-:S08]  /*70590*/  NOP ;  /* 0x0000000000007918 */ /* 0x000fd00000000000 */
[----:B------:R-:W-:Y:S04]  /*705a0*/  STL.64 [R1+0x600], R32 ;  /* 0x0006002001007387 */ /* 0x000fe80000100a00 */
[----:B------:R0:W-:Y:S04]  /*705b0*/  STL.64 [R1+0x608], R34 ;  /* 0x0006082201007387 */ /* 0x0001e80000100a00 */
[----:B0-----:R-:W2:Y:S01]  /*705c0*/  LDL.LU.64 R34, [R1+0x4e88] ;  /* 0x004e880001227983 */ /* 0x001ea20000300a00 */
[C---:B---3--:R-:W-:Y:S06]  /*705d0*/  HMMA.16816.F32.BF16 R44, R12.reuse, R38, R44 ;  /* 0x000000260c2c723c */ /* 0x048fec000004182c */
[----:B--2---:R-:W-:-:S15]  /*705e0*/  HMMA.16816.F32.BF16 R56, R12, R34, R56 ;  /* 0x000000220c38723c */ /* 0x004fde0000041838 */
[----:B------:R-:W-:-:S09]  /*705f0*/  NOP ;  /* 0x0000000000007918 */ /* 0x000fd20000000000 */
[----:B------:R-:W-:Y:S02]  /*70600*/  IMAD.MOV.U32 R37, RZ, RZ, R58 ;  /* 0x000000ffff257224 */ /* 0x000fe400078e003a */
[----:B------:R-:W-:Y:S01]  /*70610*/  IMAD.MOV.U32 R36, RZ, RZ, R59 ;  /* 0x000000ffff247224 */ /* 0x000fe200078e003b */
[----:B------:R-:W-:Y:S04]  /*70620*/  STL.64 [R1+0x5e0], R56 ;  /* 0x0005e03801007387 */ /* 0x000fe80000100a00 */
[----:B------:R-:W2:Y:S04]  /*70630*/  LDL.LU.64 R58, [R1+0x4e80] ;  /* 0x004e8000013a7983 */ /* 0x000ea80000300a00 */
[----:B------:R-:W-:Y:S04]  /*70640*/  STL [R1+0x49a4], R37 ;  /* 0x0049a42501007387 */ /* 0x000fe80000100800 */
[----:B------:R-:W-:Y:S04]  /*70650*/  STL [R1+0x49a0], R36 ;  /* 0x0049a02401007387 */ /* 0x000fe80000100800 */
[----:B------:R-:W-:Y:S04]  /*70660*/  STL.64 [R1+0x5d0], R44 ;  /* 0x0005d02c01007387 */ /* 0x000fe80000100a00 */
[----:B------:R0:W-:Y:S04]  /*70670*/  STL.64 [R1+0x5d8], R46 ;  /* 0x0005d82e01007387 */ /* 0x0001e80000100a00 */
[----:B0-----:R-:W3:Y:S01]  /*70680*/  LDL.LU.64 R46, [R1+0x4e78] ;  /* 0x004e7800012e7983 */ /* 0x001ee20000300a00 */
[----:B----4-:R-:W-:-:S15]  /*70690*/  HMMA.16816.F32.BF16 R16, R12, R50, R16 ;  /* 0x000000320c10723c */ /* 0x010fde0000041810 */
[----:B------:R-:W-:-:S09]  /*706a0*/  NOP ;  /* 0x0000000000007918 */ /* 0x000fd20000000000 */
[----:B------:R-:W-:Y:S02]  /*706b0*/  IMAD.MOV.U32 R37, RZ, RZ, R16 ;  /* 0x000000ffff257224 */ /* 0x000fe400078e0010 */
[----:B------:R-:W-:Y:S01]  /*706c0*/  IMAD.MOV.U32 R36, RZ, RZ, R17 ;  /* 0x000000ffff247224 */ /* 0x000fe200078e0011 */
[----:B---3--:R-:W-:-:S15]  /*706d0*/  HMMA.16816.F32.BF16 R8, R12, R46, R8 ;  /* 0x0000002e0c08723c */ /* 0x008fde0000041808 */
[----:B------:R-:W-:-:S08]  /*706e0*/  NOP ;  /* 0x0000000000007918 */ /* 0x000fd00000000000 */
[----:B------:R-:W-:Y:S04]  /*706f0*/  STL.64 [R1+0x5a0], R8 ;  /* 0x0005a00801007387 */ /* 0x000fe80000100a00 */
[----:B------:R-:W-:Y:S04]  /*70700*/  STL.64 [R1+0x5a8], R10 ;  /* 0x0005a80a01007387 */ /* 0x000fe80000100a00 */
[----:B------:R-:W0:Y:S01]  /*70710*/  LDSM.16.MT88.4 R8, [R3+UR5+0xa180] ;  /* 0x00a180050308783b */ /* 0x000e220008004200 */
[----:B--2---:R-:W-:Y:S03]  /*70720*/  HMMA.16816.F32.BF16 R28, R12, R58, R28 ;  /* 0x0000003a0c1c723c */ /* 0x004fe6000004181c */
[----:B0-----:R-:W-:Y:S04]  /*70730*/  STL.64 [R1+0x4de0], R10 ;  /* 0x004de00a01007387 */ /* 0x001fe80000100a00 */
[----:B------:R0:W-:Y:S02]  /*70740*/  STL.64 [R1+0x4dd8], R8 ;  /* 0x004dd80801007387 */ /* 0x0001e40000100a00 */
[----:B0-----:R-:W-:-:S02]  /*70750*/  IMAD.MOV.U32 R8, RZ, RZ, R42 ;  /* 0x000000ffff087224 */ /* 0x001fc400078e002a */
[----:B------:R-:W-:Y:S01]  /*70760*/  IMAD.MOV.U32 R9, RZ, RZ, R43 ;  /* 0x000000ffff097224 */ /* 0x000fe200078e002b */
[----:B------:R-:W2:Y:S04]  /*70770*/  LDL.LU R42, [R1+0x4e74] ;  /* 0x004e7400012a7983 */ /* 0x000ea80000300800 */
[----:B------:R-:W2:Y:S07]  /*70780*/  LDL.LU R43, [R1+0x4e70] ;  /* 0x004e7000012b7983 */ /* 0x000eae0000300800 */
[----:B------:R-:W-:Y:S04]  /*70790*/  STL.64 [R1+0x550], R28 ;  /* 0x0005501c01007387 */ /* 0x000fe80000100a00 */
[----:B------:R0:W-:Y:S04]  /*707a0*/  STL.64 [R1+0x558], R30 ;  /* 0x0005581e01007387 */ /* 0x0001e80000100a00 */
[----:B0-----:R-:W3:Y:S04]  /*707b0*/  LDL.LU.64 R30, [R1+0x4e68] ;  /* 0x004e6800011e7983 */ /* 0x001ee80000300a00 */
[----:B------:R-:W3:Y:S04]  /*707c0*/  LDL.LU.64 R28, [R1+0x4e60] ;  /* 0x004e6000011c7983 */ /* 0x000ee80000300a00 */
[----:B------:R0:W-:Y:S04]  /*707d0*/  STL.64 [R1+0x538], R18 ;  /* 0x0005381201007387 */ /* 0x0001e80000100a00 */
[----:B0-----:R-:W4:Y:S04]  /*707e0*/  LDL.LU.64 R18, [R1+0x4e58] ;  /* 0x004e580001127983 */ /* 0x001f280000300a00 */
[----:B------:R-:W4:Y:S01]  /*707f0*/  LDL.LU.64 R16, [R1+0x4e50] ;  /* 0x004e500001107983 */ /* 0x000f220000300a00 */
[----:B------:R-:W-:-:S02]  /*70800*/  IMAD.MOV.U32 R10, RZ, RZ, R60 ;  /* 0x000000ffff0a7224 */ /* 0x000fc400078e003c */
[----:B------:R-:W-:Y:S01]  /*70810*/  IMAD.MOV.U32 R11, RZ, RZ, R0 ;  /* 0x000000ffff0b7224 */ /* 0x000fe200078e0000 */
[C---:B--2---:R-:W-:Y:S06]  /*70820*/  HMMA.16816.F32.BF16 R24, R12.reuse, R42, R24 ;  /* 0x0000002a0c18723c */ /* 0x044fec0000041818 */
[----:B---3--:R-:W-:-:S15]  /*70830*/  HMMA.16816.F32.BF16 R12, R12, R54, R28 ;  /* 0x000000360c0c723c */ /* 0x008fde000004181c */
[----:B------:R-:W-:-:S02]  /*70840*/  NOP ;  /* 0x0000000000007918 */ /* 0x000fc40000000000 */
[----:B------:R-:W-:Y:S04]  /*70850*/  STL.64 [R1+0x510], R24 ;  /* 0x0005101801007387 */ /* 0x000fe80000100a00 */
[----:B------:R0:W-:Y:S04]  /*70860*/  STL.64 [R1+0x518], R26 ;  /* 0x0005181a01007387 */ /* 0x0001e80000100a00 */
[----:B0-----:R-:W2:Y:S04]  /*70870*/  LDL.LU.64 R26, [R1+0x4e48] ;  /* 0x004e4800011a7983 */ /* 0x001ea80000300a00 */
[----:B------:R-:W2:Y:S04]  /*70880*/  LDL.LU.64 R24, [R1+0x4e40] ;  /* 0x004e400001187983 */ /* 0x000ea80000300a00 */
[----:B------:R-:W3:Y:S04]  /*70890*/  LDL.LU.64 R30, [R1+0x4e38] ;  /* 0x004e3800011e7983 */ /* 0x000ee80000300a00 */
[----:B------:R-:W3:Y:S04]  /*708a0*/  LDL.LU.64 R28, [R1+0x4e30] ;  /* 0x004e3000011c7983 */ /* 0x000ee80000300a00 */
[----:B------:R-:W-:Y:S04]  /*708b0*/  STL.64 [R1+0x4b0], R12 ;  /* 0x0004b00c01007387 */ /* 0x000fe80000100a00 */
[----:B------:R4:W-:Y:S02]  /*708c0*/  STL.64 [R1+0x4b8], R14 ;  /* 0x0004b80e01007387 */ /* 0x0009e40000100a00 */
[C---:B----4-:R-:W-:Y:S06]  /*708d0*/  HMMA.16816.F32.BF16 R12, R16.reuse, R22, R8 ;  /* 0x00000016100c723c */ /* 0x050fec0000041808 */
[----:B------:R-:W-:Y:S06]  /*708e0*/  HMMA.16816.F32.BF16 R4, R16, R34, R4 ;  /* 0x000000221004723c */ /* 0x000fec0000041804 */
[----:B------:R-:W-:-:S02]  /*708f0*/  IMAD.MOV.U32 R11, RZ, RZ, R34 ;  /* 0x000000ffff0b7224 */ /* 0x000fc400078e0022 */
[----:B------:R-:W-:-:S09]  /*70900*/  IMAD.MOV.U32 R10, RZ, RZ, R35 ;  /* 0x000000ffff0a7224 */ /* 0x000fd200078e0023 */
[----:B------:R-:W-:Y:S04]  /*70910*/  STL.64 [R1+0x420], R12 ;  /* 0x0004200c01007387 */ /* 0x000fe80000100a00 */
[----:B------:R3:W-:Y:S04]  /*70920*/  STL.64 [R1+0x428], R14 ;  /* 0x0004280e01007387 */ /* 0x0007e80000100a00 */
[----:B------:R-:W4:Y:S04]  /*70930*/  LDL.LU.64 R34, [R1+0x4e28] ;  /* 0x004e280001227983 */ /* 0x000f280000300a00 */
[----:B------:R-:W4:Y:S01]  /*70940*/  LDL.LU.64 R32, [R1+0x4e20] ;  /* 0x004e200001207983 */ /* 0x000f220000300a00 */
[----:B------:R-:W0:Y:S01]  /*70950*/  S2R R60, SR_TID.X ;  /* 0x00000000003c7919 */ /* 0x000e220000002100 */
[----:B------:R-:W-:-:S02]  /*70960*/  IMAD.MOV.U32 R9, RZ, RZ, R22 ;  /* 0x000000ffff097224 */ /* 0x000fc400078e0016 */
[----:B------:R4:W-:Y:S01]  /*70970*/  STL.64 [R1+0x400], R4 ;  /* 0x0004000401007387 */ /* 0x0009e20000100a00 */
[----:B------:R-:W-:Y:S02]  /*70980*/  IMAD.MOV.U32 R0, RZ, RZ, R7 ;  /* 0x000000ffff007224 */ /* 0x000fe400078e0007 */
[----:B------:R-:W-:Y:S02]  /*70990*/  IMAD.MOV.U32 R8, RZ, RZ, R23 ;  /* 0x000000ffff087224 */ /* 0x000fe400078e0017 */
[----:B------:R-:W1:Y:S01]  /*709a0*/  S2R R23, SR_TID.X ;  /* 0x0000000000177919 */ /* 0x000e620000002100 */
[----:B------:R-:W-:Y:S01]  /*709b0*/  STL [R1+0x4a78], R0 ;  /* 0x004a780001007387 */ /* 0x000fe20000100800 */
[----:B0-----:R-:W-:Y:S01]  /*709c0*/  LOP3.LUT R22, R60, 0x7, RZ, 0xc0, !PT ;  /* 0x000000073c167812 */ /* 0x001fe200078ec0ff */
[----:B------:R-:W-:-:S05]  /*709d0*/  IMAD.MOV.U32 R60, RZ, RZ, R6 ;  /* 0x000000ffff3c7224 */ /* 0x000fca00078e0006 */
[----:B------:R-:W-:Y:S04]  /*709e0*/  STL [R1+0x4a74], R60 ;  /* 0x004a743c01007387 */ /* 0x000fe80000100800 */
[----:B------:R-:W-:Y:S04]  /*709f0*/  STL.64 [R1+0x4df0], R38 ;  /* 0x004df02601007387 */ /* 0x000fe80000100a00 */
[----:B------:R-:W-:Y:S01]  /*70a00*/  STL.64 [R1+0x4de8], R36 ;  /* 0x004de82401007387 */ /* 0x000fe20000100a00 */
[----:B------:R-:W-:Y:S02]  /*70a10*/  IMAD R56, R22, 0x210, RZ ;  /* 0x0000021016387824 */ /* 0x000fe400078e02ff */
[----:B-1----:R-:W-:-:S02]  /*70a20*/  IMAD.SHL.U32 R2, R23, 0x2, RZ ;  /* 0x0000000217027824 */ /* 0x002fc400078e00ff */
[----:B------:R-:W-:Y:S01]  /*70a30*/  IMAD.SHL.U32 R57, R23, 0x100, RZ ;  /* 0x0000010017397824 */ /* 0x000fe200078e00ff */
[C---:B---3--:R-:W-:Y:S06]  /*70a40*/  HMMA.16816.F32.BF16 R12, R16.reuse, R46, R28 ;  /* 0x0000002e100c723c */ /* 0x048fec000004181c */
[----:B----4-:R-:W-:-:S15]  /*70a50*/  HMMA.16816.F32.BF16 R4, R16, R38, R32 ;  /* 0x000000261004723c */ /* 0x010fde0000041820 */
[----:B------:R-:W-:-:S08]  /*70a60*/  NOP ;  /* 0x0000000000007918 */ /* 0x000fd00000000000 */
[----:B------:R0:W-:Y:S04]  /*70a70*/  STL.64 [R1+0x3f0], R4 ;  /* 0x0003f00401007387 */ /* 0x0001e80000100a00 */
[----:B------:R1:W-:Y:S04]  /*70a80*/  STL.64 [R1+0x3f8], R6 ;  /* 0x0003f80601007387 */ /* 0x0003e80000100a00 */
[----:B0-----:R-:W3:Y:S04]  /*70a90*/  LDL.LU R4, [R1+0xd0] ;  /* 0x0000d00001047983 */ /* 0x001ee80000300800 */
[----:B------:R-:W-:Y:S04]  /*70aa0*/  STL.64 [R1+0x3e0], R12 ;  /* 0x0003e00c01007387 */ /* 0x000fe80000100a00 */
[----:B------:R2:W-:Y:S04]  /*70ab0*/  STL.64 [R1+0x3e8], R14 ;  /* 0x0003e80e01007387 */ /* 0x0005e80000100a00 */
[----:B------:R-:W3:Y:S04]  /*70ac0*/  LDL.LU R5, [R1+0xd4] ;  /* 0x0000d40001057983 */ /* 0x000ee80000300800 */
[----:B-1----:R-:W3:Y:S04]  /*70ad0*/  LDL.LU R6, [R1+0xd8] ;  /* 0x0000d80001067983 */ /* 0x002ee80000300800 */
[----:B------:R-:W3:Y:S04]  /*70ae0*/  LDL.LU R7, [R1+0xdc] ;  /* 0x0000dc0001077983 */ /* 0x000ee80000300800 */
[----:B------:R-:W4:Y:S04]  /*70af0*/  LDL.LU R20, [R1+0xc0] ;  /* 0x0000c00001147983 */ /* 0x000f280000300800 */
[----:B------:R-:W4:Y:S04]  /*70b00*/  LDL.LU R21, [R1+0xc4] ;  /* 0x0000c40001157983 */ /* 0x000f280000300800 */
[----:B------:R-:W4:Y:S04]  /*70b10*/  LDL.LU R22, [R1+0xc8] ;  /* 0x0000c80001167983 */ /* 0x000f280000300800 */
[----:B------:R-:W4:Y:S01]  /*70b20*/  LDL.LU R23, [R1+0xcc] ;  /* 0x0000cc0001177983 */ /* 0x000f220000300800 */
[----:B--2---:R-:W-:Y:S01]  /*70b30*/  HMMA.16816.F32.BF16 R12, R16, R58, R24 ;  /* 0x0000003a100c723c */ /* 0x004fe20000041818 */
[----:B------:R-:W-:-:S04]  /*70b40*/  LOP3.LUT R49, R56, 0x10, R2, 0x78, !PT ;  /* 0x0000001038317812 */ /* 0x000fc800078e7802 */
[----:B------:R-:W-:Y:S01]  /*70b50*/  LOP3.LUT R49, R49, 0x1000, R57, 0xf8, !PT ;  /* 0x0000100031317812 */ /* 0x000fe200078ef839 */
[----:B------:R0:W-:Y:S03]  /*70b60*/  STL.64 [R1+0x4df8], R46 ;  /* 0x004df82e01007387 */ /* 0x0001e60000100a00 */
[----:B------:R-:W-:-:S14]  /*70b70*/  LOP3.LUT R49, R49, 0x20, RZ, 0x3c, !PT ;  /* 0x0000002031317812 */ /* 0x000fdc00078e3cff */
[----:B------:R-:W-:Y:S04]  /*70b80*/  STL.64 [R1+0x3d0], R12 ;  /* 0x0003d00c01007387 */ /* 0x000fe80000100a00 */
[----:B------:R-:W-:Y:S04]  /*70b90*/  STL.64 [R1+0x3d8], R14 ;  /* 0x0003d80e01007387 */ /* 0x000fe80000100a00 */
[----:B------:R-:W1:Y:S04]  /*70ba0*/  LDSM.16.MT88.4 R12, [R49+UR5+0xa000] ;  /* 0x00a00005310c783b */ /* 0x000e680008004200 */
[----:B------:R-:W2:Y:S04]  /*70bb0*/  LDL.LU R44, [R1+0xb0] ;  /* 0x0000b000012c7983 */ /* 0x000ea80000300800 */
[----:B------:R-:W2:Y:S04]  /*70bc0*/  LDL.LU R45, [R1+0xb4] ;  /* 0x0000b400012d7983 */ /* 0x000ea80000300800 */
[----:B0-----:R-:W2:Y:S01]  /*70bd0*/  LDL.LU R46, [R1+0xb8] ;  /* 0x0000b800012e7983 */ /* 0x001ea20000300800 */
[----:B------:R-:W-:-:S03]  /*70be0*/  IMAD.MOV.U32 R39, RZ, RZ, R8 ;  /* 0x000000ffff277224 */ /* 0x000fc600078e0008 */
[----:B------:R-:W2:Y:S01]  /*70bf0*/  LDL.LU R47, [R1+0xbc] ;  /* 0x0000bc00012f7983 */ /* 0x000ea20000300800 */
[----:B------:R-:W-:-:S03]  /*70c00*/  IMAD.MOV.U32 R38, RZ, RZ, R9 ;  /* 0x000000ffff267224 */ /* 0x000fc600078e0009 */
[----:B------:R-:W2:Y:S01]  /*70c10*/  LDL.LU R8, [R1+0x40] ;  /* 0x0000400001087983 */ /* 0x000ea20000300800 */
        /* <DEDUP_REMOVED lines=15> */
[----:B0-----:R-:W2:Y:S04]  /*70d10*/  LDL.LU R12, [R1+0x450] ;  /* 0x00045000010c7983 */ /* 0x001ea80000300800 */
[----:B------:R-:W2:Y:S04]  /*70d20*/  LDL.LU R13, [R1+0x454] ;  /* 0x00045400010d7983 */ /* 0x000ea80000300800 */
[----:B------:R-:W2:Y:S04]  /*70d30*/  LDL.LU R14, [R1+0x458] ;  /* 0x00045800010e7983 */ /* 0x000ea80000300800 */
[----:B------:R-:W2:Y:S01]  /*70d40*/  LDL.LU R15, [R1+0x45c] ;  /* 0x00045c00010f7983 */ /* 0x000ea20000300800 */
[C---:B---3--:R-:W-:Y:S06]  /*70d50*/  HMMA.16816.F32.BF16 R4, R16.reuse, R50, R4 ;  /* 0x000000321004723c */ /* 0x048fec0000041804 */
[----:B----4-:R-:W-:-:S15]  /*70d60*/  HMMA.16816.F32.BF16 R20, R16, R42, R20 ;  /* 0x0000002a1014723c */ /* 0x010fde0000041814 */
[----:B------:R-:W-:-:S02]  /*70d70*/  NOP ;  /* 0x0000000000007918 */ /* 0x000fc40000000000 */
[----:B------:R-:W-:Y:S04]  /*70d80*/  STL.64 [R1+0x3c0], R4 ;  /* 0x0003c00401007387 */ /* 0x000fe80000100a00 */
[----:B------:R0:W-:Y:S04]  /*70d90*/  STL.64 [R1+0x3c8], R6 ;  /* 0x0003c80601007387 */ /* 0x0001e80000100a00 */
[----:B0-----:R-:W2:Y:S04]  /*70da0*/  LDL.LU.64 R6, [R1+0x4e18] ;  /* 0x004e180001067983 */ /* 0x001ea80000300a00 */
[----:B------:R-:W2:Y:S04]  /*70db0*/  LDL.LU.64 R4, [R1+0x4e10] ;  /* 0x004e100001047983 */ /* 0x000ea80000300a00 */
[----:B------:R-:W-:Y:S04]  /*70dc0*/  STL.64 [R1+0x3b0], R20 ;  /* 0x0003b01401007387 */ /* 0x000fe80000100a00 */
[----:B------:R0:W-:Y:S04]  /*70dd0*/  STL.64 [R1+0x3b8], R22 ;  /* 0x0003b81601007387 */ /* 0x0001e80000100a00 */
[----:B0-----:R-:W3:Y:S04]  /*70de0*/  LDL.LU.64 R22, [R1+0x4e08] ;  /* 0x004e080001167983 */ /* 0x001ee80000300a00 */
[----:B------:R-:W3:Y:S02]  /*70df0*/  LDL.LU.64 R20, [R1+0x4e00] ;  /* 0x004e000001147983 */ /* 0x000ee40000300a00 */
[----:B---3--:R-:W-:Y:S02]  /*70e00*/  HMMA.16816.F32.BF16 R16, R16, R54, R20 ;  /* 0x000000361010723c */ /* 0x008fe40000041814 */
[----:B------:R-:W3:-:S15]  /*70e10*/  LDL.LU R20, [R1+0x440] ;  /* 0x0004400001147983 */ /* 0x000ede0000300800 */
[----:B------:R-:W-:-:S06]  /*70e20*/  NOP ;  /* 0x0000000000007918 */ /* 0x000fcc0000000000 */
[----:B------:R-:W-:Y:S04]  /*70e30*/  STL.64 [R1+0x390], R16 ;  /* 0x0003901001007387 */ /* 0x000fe80000100a00 */
[----:B------:R-:W-:Y:S04]  /*70e40*/  STL.64 [R1+0x398], R18 ;  /* 0x0003981201007387 */ /* 0x000fe80000100a00 */
[----:B------:R-:W0:Y:S01]  /*70e50*/  LDSM.16.MT88.4 R16, [R49+UR5+0xa080] ;  /* 0x00a080053110783b */ /* 0x000e220008004200 */
[C---:B--2---:R-:W-:Y:S06]  /*70e60*/  HMMA.16816.F32.BF16 R36, R4.reuse, R38, R44 ;  /* 0x000000260424723c */ /* 0x044fec000004182c */
[C---:B------:R-:W-:Y:S01]  /*70e70*/  HMMA.16816.F32.BF16 R8, R4.reuse, R26, R8 ;  /* 0x0000001a0408723c */ /* 0x040fe20000041808 */
[----:B------:R-:W3:Y:S04]  /*70e80*/  LDL.LU R21, [R1+0x444] ;  /* 0x0004440001157983 */ /* 0x000ee80000300800 */
[----:B------:R-:W3:Y:S04]  /*70e90*/  LDL.LU R22, [R1+0x448] ;  /* 0x0004480001167983 */ /* 0x000ee80000300800 */
[----:B------:R-:W3:Y:S04]  /*70ea0*/  LDL.LU R23, [R1+0x44c] ;  /* 0x00044c0001177983 */ /* 0x000ee80000300800 */
[----:B0-----:R-:W-:Y:S04]  /*70eb0*/  STL.64 [R1+0x4d50], R18 ;  /* 0x004d501201007387 */ /* 0x001fe80000100a00 */
[----:B------:R0:W-:Y:S04]  /*70ec0*/  STL.64 [R1+0x4d48], R16 ;  /* 0x004d481001007387 */ /* 0x0001e80000100a00 */
[----:B0-----:R-:W2:Y:S04]  /*70ed0*/  LDL.LU R16, [R1+0x430] ;  /* 0x0004300001107983 */ /* 0x001ea80000300800 */
[----:B------:R-:W2:Y:S04]  /*70ee0*/  LDL.LU R17, [R1+0x434] ;  /* 0x0004340001117983 */ /* 0x000ea80000300800 */
[----:B------:R-:W2:Y:S04]  /*70ef0*/  LDL.LU R18, [R1+0x438] ;  /* 0x0004380001127983 */ /* 0x000ea80000300800 */
[----:B------:R-:W2:Y:S04]  /*70f00*/  LDL.LU R19, [R1+0x43c] ;  /* 0x00043c0001137983 */ /* 0x000ea80000300800 */
[----:B------:R-:W2:Y:S04]  /*70f10*/  LDL.LU.64 R46, [R1+0x4df8] ;  /* 0x004df800012e7983 */ /* 0x000ea80000300a00 */
[----:B------:R-:W-:Y:S04]  /*70f20*/  STL.64 [R1+0x290], R36 ;  /* 0x0002902401007387 */ /* 0x000fe80000100a00 */
[----:B------:R0:W-:Y:S04]  /*70f30*/  STL.64 [R1+0x298], R38 ;  /* 0x0002982601007387 */ /* 0x0001e80000100a00 */
[----:B0-----:R-:W4:Y:S04]  /*70f40*/  LDL.LU.64 R38, [R1+0x4df0] ;  /* 0x004df00001267983 */ /* 0x001f280000300a00 */
[----:B------:R-:W3:Y:S04]  /*70f50*/  LDL.LU.64 R36, [R1+0x4de8] ;  /* 0x004de80001247983 */ /* 0x000ee80000300a00 */
        /* <DEDUP_REMOVED lines=8> */
[----:B------:R-:W3:Y:S01]  /*70fe0*/  LDL.LU R27, [R1+0x41c] ;  /* 0x00041c00011b7983 */ /* 0x000ee20000300800 */
[----:B------:R-:W-:-:S15]  /*70ff0*/  HMMA.16816.F32.BF16 R12, R4, R50, R12 ;  /* 0x00000032040c723c */ /* 0x000fde000004180c */
[----:B------:R-:W-:-:S09]  /*71000*/  NOP ;  /* 0x0000000000007918 */ /* 0x000fd20000000000 */
[----:B------:R-:W-:Y:S02]  /*71010*/  IMAD.MOV.U32 R41, RZ, RZ, R14 ;  /* 0x000000ffff297224 */ /* 0x000fe400078e000e */
[----:B------:R-:W-:Y:S01]  /*71020*/  IMAD.MOV.U32 R40, RZ, RZ, R15 ;  /* 0x000000ffff287224 */ /* 0x000fe200078e000f */
[C---:B--2---:R-:W-:Y:S01]  /*71030*/  HMMA.16816.F32.BF16 R16, R4.reuse, R46, R16 ;  /* 0x0000002e0410723c */ /* 0x044fe20000041810 */
[----:B----4-:R-:W-:Y:S04]  /*71040*/  STL.64 [R1+0x4dc0], R38 ;  /* 0x004dc02601007387 */ /* 0x010fe80000100a00 */
[----:B---3--:R-:W-:Y:S01]  /*71050*/  STL.64 [R1+0x4db8], R36 ;  /* 0x004db82401007387 */ /* 0x008fe20000100a00 */
[----:B------:R-:W-:-:S15]  /*71060*/  HMMA.16816.F32.BF16 R24, R4, R38, R24 ;  /* 0x000000260418723c */ /* 0x000fde0000041818 */
[----:B------:R-:W-:-:S03]  /*71070*/  NOP ;  /* 0x0000000000007918 */ /* 0x000fc60000000000 */
[----:B------:R-:W-:Y:S02]  /*71080*/  IMAD.MOV.U32 R44, RZ, RZ, R16 ;  /* 0x000000ffff2c7224 */ /* 0x000fe400078e0010 */
[----:B------:R-:W-:-:S03]  /*71090*/  IMAD.MOV.U32 R45, RZ, RZ, R17 ;  /* 0x000000ffff2d7224 */ /* 0x000fc600078e0011 */
[----:B------:R-:W-:Y:S04]  /*710a0*/  STL.64 [R1+0x140], R24 ;  /* 0x0001401801007387 */ /* 0x000fe80000100a00 */
        /* <DEDUP_REMOVED lines=8> */
[----:B------:R-:W-:Y:S04]  /*71130*/  STL.64 [R1+0x288], R18 ;  /* 0x0002881201007387 */ /* 0x000fe80000100a00 */
[----:B------:R0:W-:Y:S02]  /*71140*/  STL.64 [R1+0x270], R12 ;  /* 0x0002700c01007387 */ /* 0x0001e40000100a00 */
[C---:B0-----:R-:W-:Y:S06]  /*71150*/  HMMA.16816.F32.BF16 R12, R4.reuse, R42, R28 ;  /* 0x0000002a040c723c */ /* 0x041fec000004181c */
[----:B------:R-:W-:Y:S01]  /*71160*/  HMMA.16816.F32.BF16 R4, R4, R54, R32 ;  /* 0x000000360404723c */ /* 0x000fe20000041820 */
[----:B------:R-:W-:Y:S04]  /*71170*/  STL [R1+0x4974], R40 ;  /* 0x0049742801007387 */ /* 0x000fe80000100800 */
[----:B------:R-:W-:Y:S04]  /*71180*/  STL [R1+0x4970], R41 ;  /* 0x0049702901007387 */ /* 0x000fe80000100800 */
[----:B------:R-:W-:Y:S08]  /*71190*/  STL.64 [R1+0x4dc8], R42 ;  /* 0x004dc82a01007387 */ /* 0x000ff00000100a00 */
[----:B------:R-:W-:Y:S04]  /*711a0*/  STL.64 [R1+0x260], R12 ;  /* 0x0002600c01007387 */ /* 0x000fe80000100a00 */
[----:B------:R-:W-:Y:S04]  /*711b0*/  STL.64 [R1+0x268], R14 ;  /* 0x0002680e01007387 */ /* 0x000fe80000100a00 */
[----:B------:R0:W-:Y:S04]  /*711c0*/  STL.64 [R1+0x4d80], R54 ;  /* 0x004d803601007387 */ /* 0x0001e80000100a00 */
[----:B------:R-:W2:Y:S04]  /*711d0*/  LDL.LU R20, [R1+0x560] ;  /* 0x0005600001147983 */ /* 0x000ea80000300800 */
[----:B------:R-:W-:Y:S04]  /*711e0*/  STL.64 [R1+0x120], R4 ;  /* 0x0001200401007387 */ /* 0x000fe80000100a00 */
[----:B------:R-:W-:Y:S04]  /*711f0*/  STL.64 [R1+0x128], R6 ;  /* 0x0001280601007387 */ /* 0x000fe80000100a00 */
[----:B------:R-:W2:Y:S04]  /*71200*/  LDL.LU R21, [R1+0x564] ;  /* 0x0005640001157983 */ /* 0x000ea80000300800 */
[----:B------:R-:W3:Y:S04]  /*71210*/  LDL.LU R22, [R1+0x568] ;  /* 0x0005680001167983 */ /* 0x000ee80000300800 */
[----:B------:R-:W3:Y:S04]  /*71220*/  LDL.LU R23, [R1+0x56c] ;  /* 0x00056c0001177983 */ /* 0x000ee80000300800 */
[----:B------:R-:W1:Y:S04]  /*71230*/  LDSM.16.MT88.4 R4, [R49+UR5+0xa100] ;  /* 0x00a100053104783b */ /* 0x000e680008004200 */
[----:B---3--:R-:W-:Y:S04]  /*71240*/  STL.64 [R1+0x4d90], R22 ;  /* 0x004d901601007387 */ /* 0x008fe80000100a00 */
[----:B--2---:R2:W-:Y:S04]  /*71250*/  STL.64 [R1+0x4d88], R20 ;  /* 0x004d881401007387 */ /* 0x0045e80000100a00 */
[----:B------:R-:W3:Y:S04]  /*71260*/  LDL.LU R52, [R1+0x4e0] ;  /* 0x0004e00001347983 */ /* 0x000ee80000300800 */
[----:B------:R-:W3:Y:S04]  /*71270*/  LDL.LU R53, [R1+0x4e4] ;  /* 0x0004e40001357983 */ /* 0x000ee80000300800 */
[----:B0-----:R-:W3:Y:S04]  /*71280*/  LDL.LU R54, [R1+0x4e8] ;  /* 0x0004e80001367983 */ /* 0x001ee80000300800 */
[----:B------:R-:W3:Y:S04]  /*71290*/  LDL.LU R55, [R1+0x4ec] ;  /* 0x0004ec0001377983 */ /* 0x000ee80000300800 */
[----:B--2---:R-:W2:Y:S04]  /*712a0*/  LDL.LU R20, [R1+0x4d0] ;  /* 0x0004d00001147983 */ /* 0x004ea80000300800 */
        /* <DEDUP_REMOVED lines=11> */
[----:B------:R-:W3:Y:S04]  /*71360*/  LDL.64 R42, [R1+0x18] ;  /* 0x00001800012a7983 */ /* 0x000ee80000100a00 */
        /* <DEDUP_REMOVED lines=24> */
[----:B-1----:R-:W-:Y:S04]  /*714f0*/  STL.64 [R1+0x4cf0], R6 ;  /* 0x004cf00601007387 */ /* 0x002fe80000100a00 */
        /* <DEDUP_REMOVED lines=9> */
[----:B0-----:R-:W2:Y:S01]  /*71590*/  LDL.LU.64 R26, [R1+0x4dd0] ;  /* 0x004dd000011a7983 */ /* 0x001ea20000300a00 */
[----:B------:R-:W-:Y:S02]  /*715a0*/  IMAD.MOV.U32 R24, RZ, RZ, R42 ;  /* 0x000000ffff187224 */ /* 0x000fe400078e002a */
[----:B------:R-:W-:-:S02]  /*715b0*/  IMAD.MOV.U32 R0, RZ, RZ, R43 ;  /* 0x000000ffff007224 */ /* 0x000fc400078e002b */
[----:B------:R-:W3:Y:S01]  /*715c0*/  LDL.LU.64 R42, [R1+0x4dc8] ;  /* 0x004dc800012a7983 */ /* 0x000ee20000300a00 */
[----:B--2---:R-:W-:-:S15]  /*715d0*/  HMMA.16816.F32.BF16 R36, R8, R26, R36 ;  /* 0x0000001a0824723c */ /* 0x004fde0000041824 */
[----:B------:R-:W-:-:S08]  /*715e0*/  NOP ;  /* 0x0000000000007918 */ /* 0x000fd00000000000 */
[----:B------:R0:W-:Y:S01]  /*715f0*/  STL.64 [R1+0xf0], R36 ;  /* 0x0000f02401007387 */ /* 0x0001e20000100a00 */
[----:B------:R-:W-:Y:S02]  /*71600*/  IMAD.MOV.U32 R40, RZ, RZ, R38 ;  /* 0x000000ffff287224 */ /* 0x000fe400078e0026 */
[----:B------:R-:W-:Y:S02]  /*71610*/  IMAD.MOV.U32 R41, RZ, RZ, R39 ;  /* 0x000000ffff297224 */ /* 0x000fe400078e0027 */
[----:B------:R-:W4:Y:S04]  /*71620*/  LDL.LU.64 R38, [R1+0x4dc0] ;  /* 0x004dc00001267983 */ /* 0x000f280000300a00 */
[----:B0-----:R-:W2:Y:S01]  /*71630*/  LDL.LU.64 R36, [R1+0x4db8] ;  /* 0x004db80001247983 */ /* 0x001ea20000300a00 */
        /* <DEDUP_REMOVED lines=10> */
[----:B0-----:R-:W4:Y:S01]  /*716e0*/  LDL.LU.64 R58, [R1+0x4da0] ;  /* 0x004da000013a7983 */ /* 0x001f220000300a00 */
[C---:B------:R-:W-:Y:S06]  /*716f0*/  HMMA.16816.F32.BF16 R52, R8.reuse, R50, R52 ;  /* 0x000000320834723c */ /* 0x040fec0000041834 */
[C---:B---3--:R-:W-:Y:S01]  /*71700*/  HMMA.16816.F32.BF16 R12, R8.reuse, R42, R12 ;  /* 0x0000002a080c723c */ /* 0x048fe2000004180c */
[----:B------:R-:W3:Y:S05]  /*71710*/  LDL.LU.64 R56, [R1+0x4d98] ;  /* 0x004d980001387983 */ /* 0x000eea0000300a00 */
[----:B----4-:R-:W-:-:S15]  /*71720*/  HMMA.16816.F32.BF16 R20, R8, R58, R20 ;  /* 0x0000003a0814723c */ /* 0x010fde0000041814 */
[----:B------:R-:W-:-:S08]  /*71730*/  NOP ;  /* 0x0000000000007918 */ /* 0x000fd00000000000 */
[----:B------:R-:W-:Y:S04]  /*71740*/  STL [R1+0xc4], R21 ;  /* 0x0000c41501007387 */ /* 0x000fe80000100800 */
[----:B------:R0:W-:Y:S01]  /*71750*/  STL.64 [R1+0xc8], R22 ;  /* 0x0000c81601007387 */ /* 0x0001e20000100a00 */
[----:B------:R-:W-:-:S03]  /*71760*/  IMAD.MOV.U32 R48, RZ, RZ, R20 ;  /* 0x000000ffff307224 */ /* 0x000fc600078e0014 */
[----:B0-----:R-:W4:Y:S04]  /*71770*/  LDL.LU.64 R22, [R1+0x4d90] ;  /* 0x004d900001167983 */ /* 0x001f280000300a00 */
[----:B------:R-:W4:Y:S04]  /*71780*/  LDL.LU.64 R20, [R1+0x4d88] ;  /* 0x004d880001147983 */ /* 0x000f280000300a00 */
[----:B------:R-:W-:Y:S04]  /*71790*/  STL.64 [R1+0x1e0], R52 ;  /* 0x0001e03401007387 */ /* 0x000fe80000100a00 */
[----:B------:R0:W-:Y:S04]  /*717a0*/  STL.64 [R1+0x1e8], R54 ;  /* 0x0001e83601007387 */ /* 0x0001e80000100a00 */
[----:B0-----:R-:W2:Y:S04]  /*717b0*/  LDL.LU.64 R54, [R1+0x4d80] ;  /* 0x004d800001367983 */ /* 0x001ea80000300a00 */
[----:B------:R-:W-:Y:S04]  /*717c0*/  STL.64 [R1+0x1d0], R12 ;  /* 0x0001d00c01007387 */ /* 0x000fe80000100a00 */
[----:B------:R0:W-:Y:S04]  /*717d0*/  STL.64 [R1+0x1d8], R14 ;  /* 0x0001d80e01007387 */ /* 0x0001e80000100a00 */
[----:B0-----:R-:W3:Y:S04]  /*717e0*/  LDL.LU.64 R14, [R1+0x4d78] ;  /* 0x004d7800010e7983 */ /* 0x001ee80000300a00 */
[----:B------:R-:W3:Y:S04]  /*717f0*/  LDL.LU.64 R12, [R1+0x4d70] ;  /* 0x004d7000010c7983 */ /* 0x000ee80000300a00 */
[----:B------:R-:W-:Y:S04]  /*71800*/  STL.64 [R1+0x4d68], R42 ;  /* 0x004d682a01007387 */ /* 0x000fe80000100a00 */
[----:B------:R0:W-:Y:S04]  /*71810*/  STL.64 [R1+0x4d60], R40 ;  /* 0x004d602801007387 */ /* 0x0001e80000100a00 */
[----:B0-----:R-:W2:Y:S04]  /*71820*/  LDL.LU R40, [R1+0x4f0] ;  /* 0x0004f00001287983 */ /* 0x001ea80000300800 */
[----:B------:R-:W2:Y:S04]  /*71830*/  LDL.LU R41, [R1+0x4f4] ;  /* 0x0004f40001297983 */ /* 0x000ea80000300800 */
[----:B------:R-:W2:Y:S04]  /*71840*/  LDL.LU R42, [R1+0x4f8] ;  /* 0x0004f800012a7983 */ /* 0x000ea80000300800 */
[----:B------:R-:W2:Y:S02]  /*71850*/  LDL.LU R43, [R1+0x4fc] ;  /* 0x0004fc00012b7983 */ /* 0x000ea40000300800 */
[----:B--2---:R-:W-:Y:S02]  /*71860*/  HMMA.16816.F32.BF16 R40, R8, R54, R40 ;  /* 0x000000360828723c */ /* 0x004fe40000041828 */
[----:B------:R-:W0:Y:S04]  /*71870*/  LDSM.16.MT88.4 R8, [R49+UR5+0xa180] ;  /* 0x00a180053108783b */ /* 0x000e280008004200 */
[----:B------:R-:W-:Y:S01]  /*71880*/  STL.64 [R1+0x4d58], R54 ;  /* 0x004d583601007387 */ /* 0x000fe20000100a00 */
[----:B---3--:R-:W-:-:S15]  /*71890*/  HMMA.16816.F32.BF16 R16, R12, R26, R16 ;  /* 0x0000001a0c10723c */ /* 0x008fde0000041810 */
[----:B------:R-:W-:-:S01]  /*718a0*/  NOP ;  /* 0x0000000000007918 */ /* 0x000fc20000000000 */
[----:B------:R-:W-:Y:S04]  /*718b0*/  STL.64 [R1+0xb0], R40 ;  /* 0x0000b02801007387 */ /* 0x000fe80000100a00 */
[----:B------:R-:W-:Y:S04]  /*718c0*/  STL.64 [R1+0xb8], R42 ;  /* 0x0000b82a01007387 */ /* 0x000fe80000100a00 */
[----:B0-----:R0:W-:Y:S02]  /*718d0*/  STL.64 [R1+0x4cb0], R10 ;  /* 0x004cb00a01007387 */ /* 0x0011e40000100a00 */
[----:B0-----:R-:W-:-:S02]  /*718e0*/  IMAD.MOV.U32 R10, RZ, RZ, R24 ;  /* 0x000000ffff0a7224 */ /* 0x001fc400078e0018 */
[----:B------:R-:W-:-:S07]  /*718f0*/  IMAD.MOV.U32 R11, RZ, RZ, R0 ;  /* 0x000000ffff0b7224 */ /* 0x000fce00078e0000 */
[C---:B------:R-:W-:Y:S06]  /*71900*/  HMMA.16816.F32.BF16 R40, R12.reuse, R10, R4 ;  /* 0x0000000a0c28723c */ /* 0x040fec0000041804 */
[----:B----4-:R-:W-:Y:S01]  /*71910*/  HMMA.16816.F32.BF16 R4, R12, R38, R20 ;  /* 0x000000260c04723c */ /* 0x010fe20000041814 */
[----:B------:R-:W-:-:S15]  /*71920*/  STL.64 [R1+0x4ca8], R8 ;  /* 0x004ca80801007387 */ /* 0x000fde0000100a00 */
[----:B------:R-:W-:-:S01]  /*71930*/  NOP ;  /* 0x0000000000007918 */ /* 0x000fc20000000000 */
        /* <DEDUP_REMOVED lines=8> */
[----:B0-----:R-:W-:Y:S06]  /*719c0*/  HMMA.16816.F32.BF16 R4, R12, R46, R28 ;  /* 0x0000002e0c04723c */ /* 0x001fec000004181c */
[----:B------:R-:W-:Y:S04]  /*719d0*/  STL.64 [R1+0x4d20], R46 ;  /* 0x004d202e01007387 */ /* 0x000fe80000100a00 */
[----:B------:R-:W-:-:S13]  /*719e0*/  STL.64 [R1+0x4d18], R44 ;  /* 0x004d182c01007387 */ /* 0x000fda0000100a00 */
[----:B------:R-:W-:Y:S04]  /*719f0*/  STL.64 [R1+0x350], R4 ;  /* 0x0003500401007387 */ /* 0x000fe80000100a00 */
[----:B------:R0:W-:Y:S02]  /*71a00*/  STL.64 [R1+0x358], R6 ;  /* 0x0003580601007387 */ /* 0x0001e40000100a00 */
[----:B0-----:R-:W-:Y:S06]  /*71a10*/  HMMA.16816.F32.BF16 R4, R12, R58, R32 ;  /* 0x0000003a0c04723c */ /* 0x001fec0000041820 */
[----:B------:R-:W-:Y:S04]  /*71a20*/  STL.64 [R1+0x4d40], R58 ;  /* 0x004d403a01007387 */ /* 0x000fe80000100a00 */
[----:B------:R-:W-:-:S13]  /*71a30*/  STL.64 [R1+0x4d38], R56 ;  /* 0x004d383801007387 */ /* 0x000fda0000100a00 */
        /* <DEDUP_REMOVED lines=37> */
[----:B--2---:R0:W-:Y:S01]  /*71c90*/  STL.64 [R1+0x4d08], R28 ;  /* 0x004d081c01007387 */ /* 0x0041e20000100a00 */
[C---:B----4-:R-:W-:Y:S03]  /*71ca0*/  HMMA.16816.F32.BF16 R40, R12.reuse, R50, R40 ;  /* 0x000000320c28723c */ /* 0x050fe60000041828 */
        /* <DEDUP_REMOVED lines=29> */
[----:B------:R0:W-:Y:S01]  /*71e80*/  STL.64 [R1+0x198], R14 ;  /* 0x0001980e01007387 */ /* 0x0001e20000100a00 */
[----:B------:R-:W-:Y:S02]  /*71e90*/  IMAD.MOV.U32 R52, RZ, RZ, R12 ;  /* 0x000000ffff347224 */ /* 0x000fe400078e000c */
[----:B------:R-:W-:Y:S01]  /*71ea0*/  IMAD.MOV.U32 R53, RZ, RZ, R13 ;  /* 0x000000ffff357224 */ /* 0x000fe200078e000d */
[----:B------:R-:W4:Y:S04]  /*71eb0*/  LDL.LU R12, [R1+0x640] ;  /* 0x00064000010c7983 */ /* 0x000f280000300800 */
[----:B------:R-:W4:Y:S04]  /*71ec0*/  LDL.LU R13, [R1+0x644] ;  /* 0x00064400010d7983 */ /* 0x000f280000300800 */
[----:B0-----:R-:W4:Y:S04]  /*71ed0*/  LDL.LU R14, [R1+0x648] ;  /* 0x00064800010e7983 */ /* 0x001f280000300800 */
[----:B------:R-:W4:Y:S01]  /*71ee0*/  LDL.LU R15, [R1+0x64c] ;  /* 0x00064c00010f7983 */ /* 0x000f220000300800 */
[C---:B--2---:R-:W-:Y:S06]  /*71ef0*/  HMMA.16816.F32.BF16 R56, R16.reuse, R10, R56 ;  /* 0x0000000a1038723c */ /* 0x044fec0000041838 */
[----:B------:R-:W-:-:S15]  /*71f00*/  HMMA.16816.F32.BF16 R36, R16, R26, R36 ;  /* 0x0000001a1024723c */ /* 0x000fde0000041824 */
[----:B------:R-:W-:-:S02]  /*71f10*/  NOP ;  /* 0x0000000000007918 */ /* 0x000fc40000000000 */
        /* <DEDUP_REMOVED lines=8> */
[----:B------:R-:W0:Y:S01]  /*71fa0*/  S2R R0, SR_TID.X ;  /* 0x0000000000007919 */ /* 0x000e220000002100 */
[----:B----4-:R-:W-:-:S15]  /*71fb0*/  HMMA.16816.F32.BF16 R44, R16, R38, R44 ;  /* 0x00000026102c723c */ /* 0x010fde000004182c */
[----:B------:R-:W-:-:S08]  /*71fc0*/  NOP ;  /* 0x0000000000007918 */ /* 0x000fd00000000000 */
[----:B------:R-:W-:Y:S04]  /*71fd0*/  STL.64 [R1+0x2e0], R44 ;  /* 0x0002e02c01007387 */ /* 0x000fe80000100a00 */
[----:B------:R1:W-:Y:S04]  /*71fe0*/  STL.64 [R1+0x2e8], R46 ;  /* 0x0002e82e01007387 */ /* 0x0003e80000100a00 */
[----:B-1----:R-:W4:Y:S01]  /*71ff0*/  LDL.LU.64 R46, [R1+0x4d20] ;  /* 0x004d2000012e7983 */ /* 0x002f220000300a00 */
[C---:B0-----:R-:W-:Y:S01]  /*72000*/  LOP3.LUT R60, R0.reuse, 0x7, RZ, 0xc0, !PT ;  /* 0x00000007003c7812 */ /* 0x041fe200078ec0ff */
[----:B------:R-:W-:-:S02]  /*72010*/  IMAD.SHL.U32 R25, R0, 0x2, RZ ;  /* 0x0000000200197824 */ /* 0x000fc400078e00ff */
[----:B------:R-:W3:Y:S02]  /*72020*/  LDL.LU.64 R44, [R1+0x4d18] ;  /* 0x004d1800012c7983 */ /* 0x000ee40000300a00 */
[----:B------:R-:W-:Y:S02]  /*72030*/  IMAD R60, R60, 0x210, RZ ;  /* 0x000002103c3c7824 */ /* 0x000fe400078e02ff */
[----:B------:R-:W-:-:S03]  /*72040*/  IMAD.SHL.U32 R0, R0, 0x100, RZ ;  /* 0x0000010000007824 */ /* 0x000fc600078e00ff */
[----:B------:R-:W-:-:S04]  /*72050*/  LOP3.LUT R60, R60, 0x10, R25, 0x78, !PT ;  /* 0x000000103c3c7812 */ /* 0x000fc800078e7819 */
[----:B------:R-:W-:-:S04]  /*72060*/  LOP3.LUT R60, R60, 0x1000, R0, 0xf8, !PT ;  /* 0x000010003c3c7812 */ /* 0x000fc800078ef800 */
[----:B------:R-:W-:Y:S01]  /*72070*/  LOP3.LUT R60, R60, 0x40, RZ, 0x3c, !PT ;  /* 0x000000403c3c7812 */ /* 0x000fe200078e3cff */
[C---:B--2---:R-:W-:Y:S06]  /*72080*/  HMMA.16816.F32.BF16 R28, R16.reuse, R58, R28 ;  /* 0x0000003a101c723c */ /* 0x044fec000004181c */
[----:B----4-:R-:W-:-:S15]  /*72090*/  HMMA.16816.F32.BF16 R12, R16, R46, R12 ;  /* 0x0000002e100c723c */ /* 0x010fde000004180c */
[----:B------:R-:W-:-:S08]  /*720a0*/  NOP ;  /* 0x0000000000007918 */ /* 0x000fd00000000000 */
        /* <DEDUP_REMOVED lines=29> */
[----:B------:R-:W4:Y:S04]  /*72280*/  LDL.LU.64 R4, [R1+0x4ce8] ;  /* 0x004ce80001047983 */ /* 0x000f280000300a00 */
[----:B------:R-:W-:Y:S04]  /*72290*/  STL.64 [R1+0x4cd0], R42 ;  /* 0x004cd02a01007387 */ /* 0x000fe80000100a00 */
[----:B---3--:R-:W-:Y:S04]  /*722a0*/  STL.64 [R1+0x4cc8], R40 ;  /* 0x004cc82801007387 */ /* 0x008fe80000100a00 */
[----:B------:R-:W-:Y:S04]  /*722b0*/  STL.64 [R1+0x4cc0], R54 ;  /* 0x004cc03601007387 */ /* 0x000fe80000100a00 */
[----:B------:R-:W-:Y:S01]  /*722c0*/  STL.64 [R1+0x4cb8], R52 ;  /* 0x004cb83401007387 */ /* 0x000fe20000100a00 */
[----:B--2---:R-:W-:-:S15]  /*722d0*/  HMMA.16816.F32.BF16 R16, R16, R54, R48 ;  /* 0x000000361010723c */ /* 0x004fde0000041830 */
[----:B------:R-:W-:-:S08]  /*722e0*/  NOP ;  /* 0x0000000000007918 */ /* 0x000fd00000000000 */
[----:B------:R-:W-:Y:S04]  /*722f0*/  STL.64 [R1+0x160], R16 ;  /* 0x0001601001007387 */ /* 0x000fe80000100a00 */
[----:B------:R4:W-:Y:S02]  /*72300*/  STL.64 [R1+0x168], R18 ;  /* 0x0001681201007387 */ /* 0x0009e40000100a00 */
[C---:B----4-:R-:W-:Y:S06]  /*72310*/  HMMA.16816.F32.BF16 R16, R4.reuse, R10, R12 ;  /* 0x0000000a0410723c */ /* 0x050fec000004180c */
        /* <DEDUP_REMOVED lines=10> */
[----:B------:R-:W1:Y:S01]  /*723c0*/  LDSM.16.MT88.4 R16, [R60+UR5+0xa080] ;  /* 0x00a080053c10783b */ /* 0x000e620008004200 */
        /* <DEDUP_REMOVED lines=10> */
[----:B--2---:R-:W-:Y:S04]  /*72470*/  STL.64 [R1+0x4c18], R32 ;  /* 0x004c182001007387 */ /* 0x004fe80000100a00 */
        /* <DEDUP_REMOVED lines=50> */
[----:B------:R-:W3:Y:S04]  /*727a0*/  LDL.64 R14, [R1+0x18] ;  /* 0x00001800010e7983 */ /* 0x000ee80000100a00 */
        /* <DEDUP_REMOVED lines=20> */
[----:B-1----:R-:W-:Y:S04]  /*728f0*/  STL.64 [R1+0x4c10], R18 ;  /* 0x004c101201007387 */ /* 0x002fe80000100a00 */
        /* <DEDUP_REMOVED lines=25> */
[----:B------:R-:W3:-:S15]  /*72a90*/  LDL.LU.64 R8, [R1+0x4ca8] ;  /* 0x004ca80001087983 */ /* 0x000ede0000300a00 */
[----:B------:R-:W-:-:S01]  /*72aa0*/  NOP ;  /* 0x0000000000007918 */ /* 0x000fc20000000000 */
[----:B------:R-:W-:Y:S04]  /*72ab0*/  STL.64 [R1+0x110], R4 ;  /* 0x0001100401007387 */ /* 0x000fe80000100a00 */
[----:B------:R0:W-:Y:S04]  /*72ac0*/  STL.64 [R1+0x118], R6 ;  /* 0x0001180601007387 */ /* 0x0001e80000100a00 */
[----:B0-----:R-:W2:Y:S01]  /*72ad0*/  LDL.64 R6, [R1+0x8] ;  /* 0x0000080001067983 */ /* 0x001ea20000100a00 */
[----:B------:R-:W-:Y:S02]  /*72ae0*/  IMAD.MOV.U32 R4, RZ, RZ, R14 ;  /* 0x000000ffff047224 */ /* 0x000fe400078e000e */
[----:B------:R-:W-:Y:S01]  /*72af0*/  IMAD.MOV.U32 R0, RZ, RZ, R15 ;  /* 0x000000ffff007224 */ /* 0x000fe200078e000f */
[C---:B---3--:R-:W-:Y:S06]  /*72b00*/  HMMA.16816.F32.BF16 R44, R8.reuse, R14, R44 ;  /* 0x0000000e082c723c */ /* 0x048fec000004182c */
[----:B--2---:R-:W-:-:S15]  /*72b10*/  HMMA.16816.F32.BF16 R36, R8, R6, R36 ;  /* 0x000000060824723c */ /* 0x004fde0000041824 */
        /* <DEDUP_REMOVED lines=22> */
[----:B------:R0:W-:Y:S04]  /*72c80*/  STL.64 [R1+0x78], R14 ;  /* 0x0000780e01007387 */ /* 0x0001e80000100a00 */
[----:B0-----:R-:W3:Y:S04]  /*72c90*/  LDL.LU.64 R14, [R1+0x4c60] ;  /* 0x004c6000010e7983 */ /* 0x001ee80000300a00 */
[----:B------:R-:W3:Y:S04]  /*72ca0*/  LDL.LU.64 R12, [R1+0x4c58] ;  /* 0x004c5800010c7983 */ /* 0x000ee80000300a00 */
[----:B------:R-:W-:Y:S04]  /*72cb0*/  STL.64 [R1+0x1c0], R20 ;  /* 0x0001c01401007387 */ /* 0x000fe80000100a00 */
[----:B------:R-:W-:Y:S04]  /*72cc0*/  STL.64 [R1+0x1c8], R22 ;  /* 0x0001c81601007387 */ /* 0x000fe80000100a00 */
[----:B------:R-:W0:Y:S01]  /*72cd0*/  LDSM.16.MT88.4 R20, [R60+UR5+0xa100] ;  /* 0x00a100053c14783b */ /* 0x000e220008004200 */
[C---:B------:R-:W-:Y:S03]  /*72ce0*/  HMMA.16816.F32.BF16 R24, R8.reuse, R42, R24 ;  /* 0x0000002a0818723c */ /* 0x040fe60000041818 */
        /* <DEDUP_REMOVED lines=11> */
[----:B------:R0:W-:Y:S04]  /*72da0*/  STL.64 [R1+0x1a8], R26 ;  /* 0x0001a81a01007387 */ /* 0x0001e80000100a00 */
[----:B0-----:R-:W2:Y:S04]  /*72db0*/  LDL.LU.64 R26, [R1+0x4c40] ;  /* 0x004c4000011a7983 */ /* 0x001ea80000300a00 */
[----:B------:R-:W2:Y:S01]  /*72dc0*/  LDL.LU.64 R24, [R1+0x4c38] ;  /* 0x004c380001187983 */ /* 0x000ea20000300a00 */
[----:B---3--:R-:W-:Y:S03]  /*72dd0*/  HMMA.16816.F32.BF16 R8, R8, R54, R12 ;  /* 0x000000360808723c */ /* 0x008fe6000004180c */
[----:B------:R-:W3:Y:S04]  /*72de0*/  LDL.LU.64 R14, [R1+0x4c30] ;  /* 0x004c3000010e7983 */ /* 0x000ee80000300a00 */
[----:B------:R-:W3:-:S15]  /*72df0*/  LDL.LU.64 R12, [R1+0x4c28] ;  /* 0x004c2800010c7983 */ /* 0x000ede0000300a00 */
[----:B------:R-:W-:-:S01]  /*72e00*/  NOP ;  /* 0x0000000000007918 */ /* 0x000fc20000000000 */
[----:B------:R-:W-:Y:S04]  /*72e10*/  STL.64 [R1+0x60], R8 ;  /* 0x0000600801007387 */ /* 0x000fe80000100a00 */
[----:B------:R-:W-:Y:S04]  /*72e20*/  STL.64 [R1+0x68], R10 ;  /* 0x0000680a01007387 */ /* 0x000fe80000100a00 */
[----:B------:R-:W0:Y:S04]  /*72e30*/  LDSM.16.MT88.4 R8, [R60+UR5+0xa180] ;  /* 0x00a180053c08783b */ /* 0x000e280008004200 */
[----:B0-----:R0:W-:Y:S04]  /*72e40*/  STL.64 [R1+0x4b78], R10 ;  /* 0x004b780a01007387 */ /* 0x0011e80000100a00 */
[----:B------:R3:W-:Y:S01]  /*72e50*/  STL.64 [R1+0x4b70], R8 ;  /* 0x004b700801007387 */ /* 0x0007e20000100a00 */
[----:B0-----:R-:W-:-:S02]  /*72e60*/  IMAD.MOV.U32 R10, RZ, RZ, R4 ;  /* 0x000000ffff0a7224 */ /* 0x001fc400078e0004 */
[----:B------:R-:W-:-:S07]  /*72e70*/  IMAD.MOV.U32 R11, RZ, RZ, R0 ;  /* 0x000000ffff0b7224 */ /* 0x000fce00078e0000 */
[----:B---3--:R-:W-:Y:S01]  /*72e80*/  HMMA.16816.F32.BF16 R8, R12, R10, R32 ;  /* 0x0000000a0c08723c */ /* 0x008fe20000041820 */
[----:B------:R-:W3:Y:S04]  /*72e90*/  LDL.LU.64 R34, [R1+0x4c20] ;  /* 0x004c200001227983 */ /* 0x000ee80000300a00 */
[----:B------:R-:W3:Y:S01]  /*72ea0*/  LDL.LU.64 R32, [R1+0x4c18] ;  /* 0x004c180001207983 */ /* 0x000ee20000300a00 */
[----:B------:R-:W-:Y:S02]  /*72eb0*/  IMAD.MOV.U32 R60, RZ, RZ, R6 ;  /* 0x000000ffff3c7224 */ /* 0x000fe400078e0006 */
[----:B------:R-:W-:-:S15]  /*72ec0*/  IMAD.MOV.U32 R0, RZ, RZ, R7 ;  /* 0x000000ffff007224 */ /* 0x000fde00078e0007 */
[----:B------:R-:W-:Y:S04]  /*72ed0*/  STL.64 [R1+0x180], R8 ;  /* 0x0001800801007387 */ /* 0x000fe80000100a00 */
[----:B------:R4:W-:Y:S02]  /*72ee0*/  STL.64 [R1+0x188], R10 ;  /* 0x0001880a01007387 */ /* 0x0009e40000100a00 */
[C---:B----4-:R-:W-:Y:S06]  /*72ef0*/  HMMA.16816.F32.BF16 R8, R12.reuse, R6, R20 ;  /* 0x000000060c08723c */ /* 0x050fec0000041814 */
[----:B------:R-:W-:-:S15]  /*72f00*/  HMMA.16816.F32.BF16 R4, R12, R38, R16 ;  /* 0x000000260c04723c */ /* 0x000fde0000041810 */
[----:B------:R-:W-:-:S02]  /*72f10*/  NOP ;  /* 0x0000000000007918 */ /* 0x000fc40000000000 */
[----:B------:R-:W-:Y:S04]  /*72f20*/  STL.64 [R1+0x170], R8 ;  /* 0x0001700801007387 */ /* 0x000fe80000100a00 */
[----:B------:R-:W-:Y:S04]  /*72f30*/  STL.64 [R1+0x178], R10 ;  /* 0x0001780a01007387 */ /* 0x000fe80000100a00 */
[----:B------:R-:W-:Y:S04]  /*72f40*/  STL.64 [R1+0x4be8], R38 ;  /* 0x004be82601007387 */ /* 0x000fe80000100a00 */
[----:B------:R-:W-:Y:S04]  /*72f50*/  STL.64 [R1+0x4be0], R36 ;  /* 0x004be02401007387 */ /* 0x000fe80000100a00 */
[----:B------:R-:W-:Y:S04]  /*72f60*/  STL.64 [R1+0x310], R4 ;  /* 0x0003100401007387 */ /* 0x000fe80000100a00 */
[----:B------:R2:W-:Y:S02]  /*72f70*/  STL.64 [R1+0x318], R6 ;  /* 0x0003180601007387 */ /* 0x0005e40000100a00 */
[C---:B--2---:R-:W-:Y:S06]  /*72f80*/  HMMA.16816.F32.BF16 R4, R12.reuse, R46, R24 ;  /* 0x0000002e0c04723c */ /* 0x044fec0000041818 */
[----:B------:R-:W-:Y:S04]  /*72f90*/  STL.64 [R1+0x4bf8], R46 ;  /* 0x004bf82e01007387 */ /* 0x000fe80000100a00 */
[----:B------:R-:W-:Y:S01]  /*72fa0*/  STL.64 [R1+0x4bf0], R44 ;  /* 0x004bf02c01007387 */ /* 0x000fe20000100a00 */
[----:B------:R-:W-:-:S12]  /*72fb0*/  HMMA.16816.F32.BF16 R8, R12, R58, R28 ;  /* 0x0000003a0c08723c */ /* 0x000fd8000004181c */
[----:B------:R-:W-:Y:S04]  /*72fc0*/  STL.64 [R1+0x3a0], R4 ;  /* 0x0003a00401007387 */ /* 0x000fe80000100a00 */
[----:B------:R3:W-:Y:S04]  /*72fd0*/  STL.64 [R1+0x3a8], R6 ;  /* 0x0003a80601007387 */ /* 0x0007e80000100a00 */
[----:B------:R-:W-:Y:S04]  /*72fe0*/  STL.64 [R1+0x4c00], R58 ;  /* 0x004c003a01007387 */ /* 0x000fe80000100a00 */
[----:B------:R-:W-:Y:S04]  /*72ff0*/  STL.64 [R1+0x450], R8 ;  /* 0x0004500801007387 */ /* 0x000fe80000100a00 */
[----:B------:R-:W-:Y:S01]  /*73000*/  STL.64 [R1+0x458], R10 ;  /* 0x0004580a01007387 */ /* 0x000fe20000100a00 */
[----:B---3--:R-:W-:-:S15]  /*73010*/  HMMA.16816.F32.BF16 R4, R12, R50, R32 ;  /* 0x000000320c04723c */ /* 0x008fde0000041820 */
[----:B------:R-:W-:-:S08]  /*73020*/  NOP ;  /* 0x0000000000007918 */ /* 0x000fd00000000000 */
[----:B------:R0:W-:Y:S04]  /*73030*/  STL.64 [R1+0x470], R4 ;  /* 0x0004700401007387 */ /* 0x0001e80000100a00 */
[----:B------:R1:W-:Y:S04]  /*73040*/  STL.64 [R1+0x478], R6 ;  /* 0x0004780601007387 */ /* 0x0003e80000100a00 */
        /* <DEDUP_REMOVED lines=12> */
[----:B------:R-:W-:-:S03]  /*73110*/  LOP3.LUT R2, R56, 0x10, R2, 0x78, !PT ;  /* 0x0000001038027812 */ /* 0x000fc600078e7802 */
        /* <DEDUP_REMOVED lines=8> */
[----:B------:R-:W4:Y:S04]  /*731a0*/  LDL.LU R59, [R1+0x85c] ;  /* 0x00085c00013b7983 */ /* 0x000f280000300800 */
[----:B------:R-:W4:Y:S04]  /*731b0*/  LDL.64 R46, [R1+0x18] ;  /* 0x00001800012e7983 */ /* 0x000f280000100a00 */
        /* <DEDUP_REMOVED lines=15> */
[----:B------:R-:W-:Y:S01]  /*732b0*/  IMAD.MOV.U32 R35, RZ, RZ, R61 ;  /* 0x000000ffff237224 */ /* 0x000fe200078e003d */
[----:B---3--:R-:W-:-:S15]  /*732c0*/  HMMA.16816.F32.BF16 R16, R12, R42, R16 ;  /* 0x0000002a0c10723c */ /* 0x008fde0000041810 */
[----:B------:R-:W-:-:S08]  /*732d0*/  NOP ;  /* 0x0000000000007918 */ /* 0x000fd00000000000 */
[----:B------:R-:W-:Y:S04]  /*732e0*/  STL.64 [R1+0x4a0], R16 ;  /* 0x0004a01001007387 */ /* 0x000fe80000100a00 */
[----:B------:R0:W-:Y:S01]  /*732f0*/  STL [R1+0x4a8], R18 ;  /* 0x0004a81201007387 */ /* 0x0001e20000100800 */
[----:B------:R-:W-:-:S03]  /*73300*/  IMAD.MOV.U32 R61, RZ, RZ, R19 ;  /* 0x000000ffff3d7224 */ /* 0x000fc600078e0013 */
[----:B0-----:R-:W3:Y:S04]  /*73310*/  LDL.LU.64 R18, [R1+0x4c10] ;  /* 0x004c100001127983 */ /* 0x001ee80000300a00 */
[----:B------:R-:W3:Y:S01]  /*73320*/  LDL.LU.64 R16, [R1+0x4c08] ;  /* 0x004c080001107983 */ /* 0x000ee20000300a00 */
[----:B--2---:R-:W-:Y:S01]  /*73330*/  HMMA.16816.F32.BF16 R4, R12, R54, R4 ;  /* 0x000000360c04723c */ /* 0x004fe20000041804 */
[----:B------:R-:W-:Y:S02]  /*73340*/  LOP3.LUT R2, R2, 0x60, RZ, 0x3c, !PT ;  /* 0x0000006002027812 */ /* 0x000fe400078e3cff */
[----:B------:R-:W-:Y:S04]  /*73350*/  STL [R1+0x4750], R61 ;  /* 0x0047503d01007387 */ /* 0x000fe80000100800 */
[----:B------:R-:W2:-:S15]  /*73360*/  LDL.LU R12, [R1+0x820] ;  /* 0x00082000010c7983 */ /* 0x000e9e0000300800 */
[----:B------:R-:W-:-:S01]  /*73370*/  NOP ;  /* 0x0000000000007918 */ /* 0x000fc20000000000 */
[----:B------:R-:W-:Y:S04]  /*73380*/  STL.64 [R1+0x490], R4 ;  /* 0x0004900401007387 */ /* 0x000fe80000100a00 */
[----:B------:R-:W-:Y:S04]  /*73390*/  STL.64 [R1+0x498], R6 ;  /* 0x0004980601007387 */ /* 0x000fe80000100a00 */
[----:B------:R-:W0:Y:S04]  /*733a0*/  LDSM.16.MT88.4 R4, [R2+UR5+0xa000] ;  /* 0x00a000050204783b */ /* 0x000e280008004200 */
[----:B------:R-:W2:Y:S04]  /*733b0*/  LDL.LU R13, [R1+0x824] ;  /* 0x00082400010d7983 */ /* 0x000ea80000300800 */
[----:B------:R-:W2:Y:S04]  /*733c0*/  LDL.LU R14, [R1+0x828] ;  /* 0x00082800010e7983 */ /* 0x000ea80000300800 */
[----:B------:R-:W2:Y:S04]  /*733d0*/  LDL.LU R15, [R1+0x82c] ;  /* 0x00082c00010f7983 */ /* 0x000ea80000300800 */
[----:B0-----:R0:W-:Y:S02]  /*733e0*/  STL.64 [R1+0x4b40], R6 ;  /* 0x004b400601007387 */ /* 0x0011e40000100a00 */
[----:B0-----:R-:W-:-:S02]  /*733f0*/  IMAD.MOV.U32 R6, RZ, RZ, R60 ;  /* 0x000000ffff067224 */ /* 0x001fc400078e003c */
[----:B------:R-:W-:Y:S01]  /*73400*/  IMAD.MOV.U32 R7, RZ, RZ, R0 ;  /* 0x000000ffff077224 */ /* 0x000fe200078e0000 */
[----:B------:R0:W-:Y:S01]  /*73410*/  STL.64 [R1+0x4b38], R4 ;  /* 0x004b380401007387 */ /* 0x0001e20000100a00 */
[----:B----4-:R-:W-:Y:S02]  /*73420*/  IMAD.MOV.U32 R0, RZ, RZ, R47 ;  /* 0x000000ffff007224 */ /* 0x010fe400078e002f */
[----:B0-----:R-:W-:Y:S01]  /*73430*/  IMAD.MOV.U32 R4, RZ, RZ, R46 ;  /* 0x000000ffff047224 */ /* 0x001fe200078e002e */
[C---:B---3--:R-:W-:Y:S06]  /*73440*/  HMMA.16816.F32.BF16 R56, R16.reuse, R46, R56 ;  /* 0x0000002e1038723c */ /* 0x048fec0000041838 */
[----:B------:R-:W-:-:S15]  /*73450*/  HMMA.16816.F32.BF16 R36, R16, R6, R36 ;  /* 0x000000061024723c */ /* 0x000fde0000041824 */
[----:B------:R-:W-:-:S02]  /*73460*/  NOP ;  /* 0x0000000000007918 */ /* 0x000fc40000000000 */
[----:B------:R-:W-:Y:S04]  /*73470*/  STL.64 [R1+0x4c0], R56 ;  /* 0x0004c03801007387 */ /* 0x000fe80000100a00 */
[----:B------:R0:W-:Y:S04]  /*73480*/  STL.64 [R1+0x4c8], R58 ;  /* 0x0004c83a01007387 */ /* 0x0001e80000100a00 */
[----:B0-----:R-:W3:Y:S04]  /*73490*/  LDL.LU.64 R58, [R1+0x4c00] ;  /* 0x004c0000013a7983 */ /* 0x001ee80000300a00 */
[----:B------:R-:W2:Y:S04]  /*734a0*/  LDL.LU.64 R46, [R1+0x4bf8] ;  /* 0x004bf800012e7983 */ /* 0x000ea80000300a00 */
[----:B------:R-:W4:Y:S04]  /*734b0*/  LDL.LU.64 R44, [R1+0x4bf0] ;  /* 0x004bf000012c7983 */ /* 0x000f280000300a00 */
[----:B------:R0:W-:Y:S04]  /*734c0*/  STL.64 [R1+0x4e8], R38 ;  /* 0x0004e82601007387 */ /* 0x0001e80000100a00 */
[----:B0-----:R-:W4:Y:S01]  /*734d0*/  LDL.LU.64 R38, [R1+0x4be8] ;  /* 0x004be80001267983 */ /* 0x001f220000300a00 */
[----:B------:R-:W-:-:S02]  /*734e0*/  IMAD.MOV.U32 R56, RZ, RZ, R36 ;  /* 0x000000ffff387224 */ /* 0x000fc400078e0024 */
[----:B------:R-:W-:Y:S02]  /*734f0*/  IMAD.MOV.U32 R57, RZ, RZ, R37 ;  /* 0x000000ffff397224 */ /* 0x000fe400078e0025 */
[----:B------:R-:W4:Y:S01]  /*73500*/  LDL.LU.64 R36, [R1+0x4be0] ;  /* 0x004be00001247983 */ /* 0x000f220000300a00 */
[C---:B--2---:R-:W-:Y:S06]  /*73510*/  HMMA.16816.F32.BF16 R12, R16.reuse, R46, R12 ;  /* 0x0000002e100c723c */ /* 0x044fec000004180c */
[C---:B---3--:R-:W-:Y:S06]  /*73520*/  HMMA.16816.F32.BF16 R8, R16.reuse, R58, R8 ;  /* 0x0000003a1008723c */ /* 0x048fec0000041808 */
[----:B----4-:R-:W-:-:S15]  /*73530*/  HMMA.16816.F32.BF16 R20, R16, R38, R20 ;  /* 0x000000261014723c */ /* 0x010fde0000041814 */
[----:B------:R-:W-:-:S08]  /*73540*/  NOP ;  /* 0x0000000000007918 */ /* 0x000fd00000000000 */
[----:B------:R-:W-:Y:S04]  /*73550*/  STL.64 [R1+0x500], R20 ;  /* 0x0005001401007387 */ /* 0x000fe80000100a00 */
[----:B------:R0:W-:Y:S01]  /*73560*/  STL [R1+0x508], R22 ;  /* 0x0005081601007387 */ /* 0x0001e20000100800 */
[----:B------:R-:W-:-:S03]  /*73570*/  IMAD.MOV.U32 R61, RZ, RZ, R23 ;  /* 0x000000ffff3d7224 */ /* 0x000fc600078e0017 */
        /* <DEDUP_REMOVED lines=44> */
[----:B----4-:R0:W-:Y:S04]  /*73840*/  STL.64 [R1+0x4b60], R34 ;  /* 0x004b602201007387 */ /* 0x0101e80000100a00 */
[----:B---3--:R-:W-:Y:S04]  /*73850*/  STL.64 [R1+0x4b58], R32 ;  /* 0x004b582001007387 */ /* 0x008fe80000100a00 */
        /* <DEDUP_REMOVED lines=19> */
[----:B------:R-:W3:Y:S01]  /*73990*/  LDL.LU R47, [R1+0x96c] ;  /* 0x00096c00012f7983 */ /* 0x000ee20000300800 */
[----:B0-----:R-:W-:-:S02]  /*739a0*/  IMAD.MOV.U32 R34, RZ, RZ, R4 ;  /* 0x000000ffff227224 */ /* 0x001fc400078e0004 */
[----:B------:R-:W-:Y:S01]  /*739b0*/  IMAD.MOV.U32 R35, RZ, RZ, R0 ;  /* 0x000000ffff237224 */ /* 0x000fe200078e0000 */
[----:B------:R-:W4:Y:S04]  /*739c0*/  LDL.LU R52, [R1+0x920] ;  /* 0x0009200001347983 */ /* 0x000f280000300800 */
[----:B------:R-:W4:Y:S04]  /*739d0*/  LDL.LU R53, [R1+0x924] ;  /* 0x0009240001357983 */ /* 0x000f280000300800 */
[----:B------:R-:W4:Y:S04]  /*739e0*/  LDL.LU R54, [R1+0x928] ;  /* 0x0009280001367983 */ /* 0x000f280000300800 */
[----:B------:R-:W4:Y:S04]  /*739f0*/  LDL.LU R55, [R1+0x92c] ;  /* 0x00092c0001377983 */ /* 0x000f280000300800 */
[----:B-1----:R-:W-:Y:S01]  /*73a00*/  STL.64 [R1+0x4ac8], R14 ;  /* 0x004ac80e01007387 */ /* 0x002fe20000100a00 */
[C---:B--2---:R-:W-:Y:S03]  /*73a10*/  HMMA.16816.F32.BF16 R16, R20.reuse, R34, R24 ;  /* 0x000000221410723c */ /* 0x044fe60000041818 */
[----:B------:R0:W-:Y:S03]  /*73a20*/  STL.64 [R1+0x4ac0], R12 ;  /* 0x004ac00c01007387 */ /* 0x0001e60000100a00 */
[C---:B0-----:R-:W-:Y:S06]  /*73a30*/  HMMA.16816.F32.BF16 R12, R20.reuse, R6, R28 ;  /* 0x00000006140c723c */ /* 0x041fec000004181c */
[----:B------:R0:W-:Y:S11]  /*73a40*/  STL.64 [R1+0x4b68], R6 ;  /* 0x004b680601007387 */ /* 0x0001f60000100a00 */
[----:B------:R-:W-:Y:S04]  /*73a50*/  STL.64 [R1+0x640], R16 ;  /* 0x0006401001007387 */ /* 0x000fe80000100a00 */
[----:B------:R-:W-:Y:S04]  /*73a60*/  STL.64 [R1+0x648], R18 ;  /* 0x0006481201007387 */ /* 0x000fe80000100a00 */
[----:B------:R-:W2:Y:S04]  /*73a70*/  LDL.LU R4, [R1+0x8a0] ;  /* 0x0008a00001047983 */ /* 0x000ea80000300800 */
[----:B------:R1:W-:Y:S04]  /*73a80*/  STL.64 [R1+0x660], R12 ;  /* 0x0006600c01007387 */ /* 0x0003e80000100a00 */
[----:B------:R1:W-:Y:S04]  /*73a90*/  STL.64 [R1+0x668], R14 ;  /* 0x0006680e01007387 */ /* 0x0003e80000100a00 */
[----:B------:R-:W2:Y:S04]  /*73aa0*/  LDL.LU R5, [R1+0x8a4] ;  /* 0x0008a40001057983 */ /* 0x000ea80000300800 */
[----:B0-----:R-:W2:Y:S04]  /*73ab0*/  LDL.LU R6, [R1+0x8a8] ;  /* 0x0008a80001067983 */ /* 0x001ea80000300800 */
        /* <DEDUP_REMOVED lines=17> */
[----:B---3--:R-:W-:-:S15]  /*73bd0*/  HMMA.16816.F32.BF16 R44, R20, R38, R44 ;  /* 0x00000026142c723c */ /* 0x008fde000004182c */
        /* <DEDUP_REMOVED lines=29> */
[----:B----4-:R-:W-:Y:S03]  /*73db0*/  HMMA.16816.F32.BF16 R20, R20, R54, R8 ;  /* 0x000000361414723c */ /* 0x010fe60000041808 */
[----:B------:R-:W2:Y:S04]  /*73dc0*/  LDL.LU.64 R10, [R1+0x4b78] ;  /* 0x004b7800010a7983 */ /* 0x000ea80000300a00 */
[----:B------:R-:W2:-:S15]  /*73dd0*/  LDL.LU.64 R8, [R1+0x4b70] ;  /* 0x004b700001087983 */ /* 0x000e9e0000300a00 */
[----:B------:R-:W-:-:S01]  /*73de0*/  NOP ;  /* 0x0000000000007918 */ /* 0x000fc20000000000 */
[----:B------:R0:W-:Y:S04]  /*73df0*/  STL.64 [R1+0x710], R20 ;  /* 0x0007101401007387 */ /* 0x0001e80000100a00 */
[----:B------:R1:W-:Y:S04]  /*73e00*/  STL.64 [R1+0x718], R22 ;  /* 0x0007181601007387 */ /* 0x0003e80000100a00 */
[----:B0-----:R-:W4:Y:S04]  /*73e10*/  LDL.LU R20, [R1+0x910] ;  /* 0x0009100001147983 */ /* 0x001f280000300800 */
[----:B------:R-:W4:Y:S04]  /*73e20*/  LDL.LU R21, [R1+0x914] ;  /* 0x0009140001157983 */ /* 0x000f280000300800 */
[----:B-1----:R-:W4:Y:S04]  /*73e30*/  LDL.LU R22, [R1+0x918] ;  /* 0x0009180001167983 */ /* 0x002f280000300800 */
[----:B------:R-:W4:Y:S01]  /*73e40*/  LDL.LU R23, [R1+0x91c] ;  /* 0x00091c0001177983 */ /* 0x000f220000300800 */
[----:B--2---:R-:W-:Y:S03]  /*73e50*/  HMMA.16816.F32.BF16 R32, R8, R34, R4 ;  /* 0x000000220820723c */ /* 0x004fe60000041804 */
[----:B------:R-:W2:-:S15]  /*73e60*/  LDL.LU.64 R6, [R1+0x4b68] ;  /* 0x004b680001067983 */ /* 0x000e9e0000300a00 */
[----:B------:R-:W-:-:S05]  /*73e70*/  NOP ;  /* 0x0000000000007918 */ /* 0x000fca0000000000 */
[----:B------:R-:W-:Y:S04]  /*73e80*/  STL.64 [R1+0x760], R32 ;  /* 0x0007602001007387 */ /* 0x000fe80000100a00 */
[----:B------:R0:W-:Y:S04]  /*73e90*/  STL.64 [R1+0x768], R34 ;  /* 0x0007682201007387 */ /* 0x0001e80000100a00 */
[----:B0-----:R-:W2:Y:S04]  /*73ea0*/  LDL.LU.64 R34, [R1+0x4b60] ;  /* 0x004b600001227983 */ /* 0x001ea80000300a00 */
[----:B------:R-:W2:Y:S02]  /*73eb0*/  LDL.LU.64 R32, [R1+0x4b58] ;  /* 0x004b580001207983 */ /* 0x000ea40000300a00 */
[----:B--2---:R-:W-:Y:S02]  /*73ec0*/  HMMA.16816.F32.BF16 R4, R8, R6, R32 ;  /* 0x000000060804723c */ /* 0x004fe40000041820 */
[----:B------:R-:W2:Y:S04]  /*73ed0*/  LDL.LU.64 R34, [R1+0x4b50] ;  /* 0x004b500001227983 */ /* 0x000ea80000300a00 */
[----:B------:R-:W2:-:S15]  /*73ee0*/  LDL.LU.64 R32, [R1+0x4b48] ;  /* 0x004b480001207983 */ /* 0x000e9e0000300a00 */
[----:B------:R-:W-:-:S02]  /*73ef0*/  NOP ;  /* 0x0000000000007918 */ /* 0x000fc40000000000 */
[----:B------:R-:W-:Y:S04]  /*73f00*/  STL.64 [R1+0x780], R4 ;  /* 0x0007800401007387 */ /* 0x000fe80000100a00 */
[----:B------:R0:W-:Y:S04]  /*73f10*/  STL.64 [R1+0x788], R6 ;  /* 0x0007880601007387 */ /* 0x0001e80000100a00 */
[----:B0-----:R-:W3:Y:S04]  /*73f20*/  LDL.LU.64 R6, [R1+0x4b40] ;  /* 0x004b400001067983 */ /* 0x001ee80000300a00 */
[----:B------:R-:W3:Y:S04]  /*73f30*/  LDL.LU.64 R4, [R1+0x4b38] ;  /* 0x004b380001047983 */ /* 0x000ee80000300a00 */
[----:B------:R-:W-:Y:S04]  /*73f40*/  STL.64 [R1+0x4b28], R38 ;  /* 0x004b282601007387 */ /* 0x000fe80000100a00 */
[----:B------:R-:W-:Y:S01]  /*73f50*/  STL.64 [R1+0x4b20], R36 ;  /* 0x004b202401007387 */ /* 0x000fe20000100a00 */
[C---:B----4-:R-:W-:Y:S06]  /*73f60*/  HMMA.16816.F32.BF16 R20, R8.reuse, R46, R20 ;  /* 0x0000002e0814723c */ /* 0x050fec0000041814 */
[C---:B------:R-:W-:Y:S06]  /*73f70*/  HMMA.16816.F32.BF16 R12, R8.reuse, R58, R12 ;  /* 0x0000003a080c723c */ /* 0x040fec000004180c */
[----:B--2---:R-:W-:Y:S01]  /*73f80*/  HMMA.16816.F32.BF16 R32, R8, R38, R32 ;  /* 0x000000260820723c */ /* 0x004fe20000041820 */
[----:B------:R-:W0:-:S15]  /*73f90*/  LDSM.16.MT88.4 R36, [R2+UR5+0xa100] ;  /* 0x00a100050224783b */ /* 0x000e1e0008004200 */
[----:B------:R-:W-:-:S07]  /*73fa0*/  NOP ;  /* 0x0000000000007918 */ /* 0x000fce0000000000 */
[----:B------:R-:W-:Y:S04]  /*73fb0*/  STL.64 [R1+0x7a0], R32 ;  /* 0x0007a02001007387 */ /* 0x000fe80000100a00 */
[----:B------:R0:W-:Y:S02]  /*73fc0*/  STL.64 [R1+0x7a8], R34 ;  /* 0x0007a82201007387 */ /* 0x0001e40000100a00 */
[----:B0-----:R-:W-:Y:S02]  /*73fd0*/  IMAD.MOV.U32 R34, RZ, RZ, R37 ;  /* 0x000000ffff227224 */ /* 0x001fe400078e0025 */
[----:B------:R-:W-:Y:S02]  /*73fe0*/  IMAD.MOV.U32 R33, RZ, RZ, R38 ;  /* 0x000000ffff217224 */ /* 0x000fe400078e0026 */
[----:B------:R-:W-:Y:S01]  /*73ff0*/  IMAD.MOV.U32 R32, RZ, RZ, R39 ;  /* 0x000000ffff207224 */ /* 0x000fe200078e0027 */
[----:B------:R-:W-:Y:S04]  /*74000*/  STL [R1+0x4a88], R34 ;  /* 0x004a882201007387 */ /* 0x000fe80000100800 */
[----:B------:R-:W-:Y:S04]  /*74010*/  STL.64 [R1+0x4a80], R32 ;  /* 0x004a802001007387 */ /* 0x000fe80000100a00 */
[----:B------:R-:W-:Y:S04]  /*74020*/  STL.64 [R1+0x4b18], R46 ;  /* 0x004b182e01007387 */ /* 0x000fe80000100a00 */
[----:B---3--:R-:W-:Y:S04]  /*74030*/  STL.64 [R1+0x4b10], R44 ;  /* 0x004b102c01007387 */ /* 0x008fe80000100a00 */
        /* <DEDUP_REMOVED lines=11> */
[C---:B0-----:R-:W-:Y:S06]  /*740f0*/  HMMA.16816.F32.BF16 R12, R8.reuse, R42, R24 ;  /* 0x0000002a080c723c */ /* 0x041fec0000041818 */
[----:B------:R-:W-:Y:S01]  /*74100*/  HMMA.16816.F32.BF16 R8, R8, R54, R28 ;  /* 0x000000360808723c */ /* 0x000fe2000004181c */
        /* <DEDUP_REMOVED lines=12> */
[----:B---3--:R0:W-:Y:S04]  /*741d0*/  STL.64 [R1+0x4a98], R18 ;  /* 0x004a981201007387 */ /* 0x0081e80000100a00 */
[----:B--2---:R1:W-:Y:S04]  /*741e0*/  STL.64 [R1+0x4a90], R16 ;  /* 0x004a901001007387 */ /* 0x0043e80000100a00 */
[----:B0-----:R-:W2:Y:S01]  /*741f0*/  LDL.LU.64 R18, [R1+0x8] ;  /* 0x0000080001127983 */ /* 0x001ea20000300a00 */
[----:B------:R-:W-:-:S03]  /*74200*/  IMAD.MOV.U32 R0, RZ, RZ, R36 ;  /* 0x000000ffff007224 */ /* 0x000fc600078e0024 */
[----:B--2---:R0:W-:Y:S04]  /*74210*/  STL.64 [R1+0x4b30], R18 ;  /* 0x004b301201007387 */ /* 0x0041e80000100a00 */
        /* <DEDUP_REMOVED lines=48> */
[----:B0-----:R-:W4:Y:S04]  /*74520*/  LDL.LU.64 R34, [R1+0x18] ;  /* 0x0000180001227983 */ /* 0x001f280000300a00 */
        /* <DEDUP_REMOVED lines=26> */
[----:B------:R-:W-:Y:S04]  /*746d0*/  STL.64 [R1+0x8a8], R46 ;  /* 0x0008a82e01007387 */ /* 0x000fe80000100a00 */
[----:B------:R-:W0:Y:S04]  /*746e0*/  LDSM.16.MT88.4 R44, [R2+UR5+0xa180] ;  /* 0x00a18005022c783b */ /* 0x000e280008004200 */
[----:B0-----:R-:W-:Y:S04]  /*746f0*/  STL.64 [R1+0x30], R44 ;  /* 0x0000302c01007387 */ /* 0x001fe80000100a00 */
        /* <DEDUP_REMOVED lines=28> */
[----:B------:R-:W4:Y:S04]  /*748c0*/  LDL.LU.64 R14, [R1+0x4ac8] ;  /* 0x004ac800010e7983 */ /* 0x000f280000300a00 */
[----:B------:R-:W4:-:S15]  /*748d0*/  LDL.LU.64 R12, [R1+0x4ac0] ;  /* 0x004ac000010c7983 */ /* 0x000f1e0000300a00 */
[----:B------:R-:W-:-:S01]  /*748e0*/  NOP ;  /* 0x0000000000007918 */ /* 0x000fc20000000000 */
        /* <DEDUP_REMOVED lines=8> */
[----:B------:R0:W-:Y:S04]  /*74970*/  STL.64 [R1+0x940], R28 ;  /* 0x0009401c01007387 */ /* 0x0001e80000100a00 */
[----:B------:R-:W-:Y:S01]  /*74980*/  STL.64 [R1+0x948], R30 ;  /* 0x0009481e01007387 */ /* 0x000fe20000100a00 */
[----:B0-----:R-:W-:Y:S02]  /*74990*/  IMAD.MOV.U32 R29, RZ, RZ, R34 ;  /* 0x000000ffff1d7224 */ /* 0x001fe400078e0022 */
[----:B------:R-:W-:Y:S02]  /*749a0*/  IMAD.MOV.U32 R28, RZ, RZ, R35 ;  /* 0x000000ffff1c7224 */ /* 0x000fe400078e0023 */
[----:B------:R-:W4:Y:S04]  /*749b0*/  LDL.LU.64 R34, [R1+0x4ab8] ;  /* 0x004ab80001227983 */ /* 0x000f280000300a00 */
[----:B------:R-:W4:Y:S01]  /*749c0*/  LDL.LU.64 R32, [R1+0x4ab0] ;  /* 0x004ab00001207983 */ /* 0x000f220000300a00 */
[----:B------:R-:W-:-:S02]  /*749d0*/  IMAD.MOV.U32 R60, RZ, RZ, R18 ;  /* 0x000000ffff3c7224 */ /* 0x000fc400078e0012 */
[----:B------:R-:W-:Y:S01]  /*749e0*/  IMAD.MOV.U32 R2, RZ, RZ, R19 ;  /* 0x000000ffff027224 */ /* 0x000fe200078e0013 */
[----:B----4-:R-:W-:-:S15]  /*749f0*/  HMMA.16816.F32.BF16 R32, R12, R18, R32 ;  /* 0x000000120c20723c */ /* 0x010fde0000041820 */
[----:B------:R-:W-:-:S08]  /*74a00*/  NOP ;  /* 0x0000000000007918 */ /* 0x000fd00000000000 */
[----:B------:R-:W-:Y:S04]  /*74a10*/  STL.64 [R1+0x960], R32 ;  /* 0x0009602001007387 */ /* 0x000fe80000100a00 */
[----:B------:R0:W-:Y:S04]  /*74a20*/  STL.64 [R1+0x968], R34 ;  /* 0x0009682201007387 */ /* 0x0001e80000100a00 */
[----:B0-----:R-:W4:Y:S04]  /*74a30*/  LDL.LU.64 R34, [R1+0x4aa8] ;  /* 0x004aa80001227983 */ /* 0x001f280000300a00 */
[----:B------:R-:W4:Y:S04]  /*74a40*/  LDL.LU.64 R32, [R1+0x4aa0] ;  /* 0x004aa00001207983 */ /* 0x000f280000300a00 */
[----:B------:R-:W3:Y:S04]  /*74a50*/  LDL.LU.64 R18, [R1+0x4a98] ;  /* 0x004a980001127983 */ /* 0x000ee80000300a00 */
[----:B------:R-:W3:Y:S01]  /*74a60*/  LDL.LU.64 R16, [R1+0x4a90] ;  /* 0x004a900001107983 */ /* 0x000ee20000300a00 */
[----:B--2---:R-:W-:Y:S01]  /*74a70*/  HMMA.16816.F32.BF16 R4, R12, R46, R4 ;  /* 0x0000002e0c04723c */ /* 0x004fe20000041804 */
[----:B------:R-:W0:Y:S02]  /*74a80*/  S2R R31, SR_TID.X ;  /* 0x00000000001f7919 */ /* 0x000e240000002100 */
[----:B0-----:R-:W-:-:S03]  /*74a90*/  IMAD.SHL.U32 R31, R31, 0x2, RZ ;  /* 0x000000021f1f7824 */ /* 0x001fc600078e00ff */
[----:B----4-:R-:W-:-:S15]  /*74aa0*/  HMMA.16816.F32.BF16 R32, R12, R38, R32 ;  /* 0x000000260c20723c */ /* 0x010fde0000041820 */
[----:B------:R-:W-:-:S08]  /*74ab0*/  NOP ;  /* 0x0000000000007918 */ /* 0x000fd00000000000 */
[----:B------:R-:W-:Y:S04]  /*74ac0*/  STL.64 [R1+0x990], R32 ;  /* 0x0009902001007387 */ /* 0x000fe80000100a00 */
[----:B------:R0:W-:Y:S04]  /*74ad0*/  STL.64 [R1+0x998], R34 ;  /* 0x0009982201007387 */ /* 0x0001e80000100a00 */
[----:B0-----:R-:W2:Y:S04]  /*74ae0*/  LDL.LU R34, [R1+0x4a88] ;  /* 0x004a880001227983 */ /* 0x001ea80000300800 */
[----:B------:R-:W4:Y:S04]  /*74af0*/  LDL.LU.64 R32, [R1+0x4a80] ;  /* 0x004a800001207983 */ /* 0x000f280000300a00 */
[----:B------:R-:W-:Y:S04]  /*74b00*/  STL.64 [R1+0x4a58], R38 ;  /* 0x004a582601007387 */ /* 0x000fe80000100a00 */
[----:B------:R-:W-:Y:S04]  /*74b10*/  STL.64 [R1+0x4a50], R36 ;  /* 0x004a502401007387 */ /* 0x000fe80000100a00 */
[----:B------:R-:W-:Y:S04]  /*74b20*/  STL.64 [R1+0x4a48], R46 ;  /* 0x004a482e01007387 */ /* 0x000fe80000100a00 */
[----:B---3--:R-:W-:Y:S04]  /*74b30*/  STL.64 [R1+0x4a40], R44 ;  /* 0x004a402c01007387 */ /* 0x008fe80000100a00 */
[----:B------:R-:W-:Y:S04]  /*74b40*/  STL.64 [R1+0x9b0], R4 ;  /* 0x0009b00401007387 */ /* 0x000fe80000100a00 */
[----:B------:R0:W-:Y:S02]  /*74b50*/  STL.64 [R1+0x9b8], R6 ;  /* 0x0009b80601007387 */ /* 0x0001e40000100a00 */
[----:B0-----:R-:W-:Y:S06]  /*74b60*/  HMMA.16816.F32.BF16 R4, R12, R58, R8 ;  /* 0x0000003a0c04723c */ /* 0x001fec0000041808 */
[----:B------:R-:W-:Y:S04]  /*74b70*/  STL.64 [R1+0x4a68], R58 ;  /* 0x004a683a01007387 */ /* 0x000fe80000100a00 */
[----:B------:R-:W-:Y:S01]  /*74b80*/  STL.64 [R1+0x4a60], R56 ;  /* 0x004a603801007387 */ /* 0x000fe20000100a00 */
[----:B------:R-:W0:-:S12]  /*74b90*/  S2R R35, SR_TID.X ;  /* 0x0000000000237919 */ /* 0x000e180000002100 */
[----:B------:R-:W-:Y:S04]  /*74ba0*/  STL.64 [R1+0x9d0], R4 ;  /* 0x0009d00401007387 */ /* 0x000fe80000100a00 */
[----:B------:R1:W-:Y:S02]  /*74bb0*/  STL.64 [R1+0x9d8], R6 ;  /* 0x0009d80601007387 */ /* 0x0003e40000100a00 */
[C---:B-1----:R-:W-:Y:S06]  /*74bc0*/  HMMA.16816.F32.BF16 R4, R12.reuse, R50, R20 ;  /* 0x000000320c04723c */ /* 0x042fec0000041814 */
[----:B------:R-:W-:Y:S01]  /*74bd0*/  STL.64 [R1+0x4a38], R50 ;  /* 0x004a383201007387 */ /* 0x000fe20000100a00 */
[----:B------:R-:W-:Y:S01]  /*74be0*/  HMMA.16816.F32.BF16 R8, R12, R42, R16 ;  /* 0x0000002a0c08723c */ /* 0x000fe20000041810 */
[----:B0-----:R-:W-:-:S05]  /*74bf0*/  LOP3.LUT R35, R35, 0x7, RZ, 0xc0, !PT ;  /* 0x0000000723237812 */ /* 0x001fca00078ec0ff */
[----:B------:R-:W-:-:S10]  /*74c00*/  IMAD R35, R35, 0x110, RZ ;  /* 0x0000011023237824 */ /* 0x000fd400078e02ff */
[----:B------:R-:W-:Y:S04]  /*74c10*/  STL.64 [R1+0x9f0], R4 ;  /* 0x0009f00401007387 */ /* 0x000fe80000100a00 */
[----:B------:R0:W-:Y:S02]  /*74c20*/  STL.64 [R1+0x9f8], R6 ;  /* 0x0009f80601007387 */ /* 0x0001e40000100a00 */
[----:B0-----:R-:W-:Y:S01]  /*74c30*/  HMMA.16816.F32.BF16 R4, R12, R54, R24 ;  /* 0x000000360c04723c */ /* 0x001fe20000041818 */
[----:B------:R-:W-:Y:S01]  /*74c40*/  LOP3.LUT R35, R35, 0x30, R31, 0x78, !PT ;  /* 0x0000003023237812 */ /* 0x000fe200078e781f */
[----:B------:R-:W-:Y:S04]  /*74c50*/  STL.64 [R1+0x4a30], R48 ;  /* 0x004a303001007387 */ /* 0x000fe80000100a00 */
[----:B------:R-:W-:Y:S01]  /*74c60*/  STL.64 [R1+0xa30], R8 ;  /* 0x000a300801007387 */ /* 0x000fe20000100a00 */
[----:B------:R-:W-:-:S03]  /*74c70*/  LOP3.LUT R35, R35, 0x40, RZ, 0x3c, !PT ;  /* 0x0000004023237812 */ /* 0x000fc600078e3cff */
[----:B------:R-:W-:Y:S04]  /*74c80*/  STL.64 [R1+0xa38], R10 ;  /* 0x000a380a01007387 */ /* 0x000fe80000100a00 */
[----:B------:R-:W-:Y:S04]  /*74c90*/  LDSM.16.MT88.4 R8, [R3+UR5+0xc000] ;  /* 0x00c000050308783b */ /* 0x000fe80008004200 */
[----:B------:R-:W-:Y:S04]  /*74ca0*/  LDSM.16.M88.4 R12, [R35+UR5+0x11080] ;  /* 0x01108005230c783b */ /* 0x000fe80008000200 */
[----:B------:R-:W-:Y:S04]  /*74cb0*/  LDSM.16.M88.4 R16, [R35+UR5+0x11880] ;  /* 0x011880052310783b */ /* 0x000fe80008000200 */
[----:B------:R-:W-:Y:S04]  /*74cc0*/  LDSM.16.M88.4 R20, [R35+UR5+0x12080] ;  /* 0x012080052314783b */ /* 0x000fe80008000200 */
[----:B------:R-:W-:Y:S04]  /*74cd0*/  LDSM.16.M88.4 R24, [R35+UR5+0x12880] ;  /* 0x012880052318783b */ /* 0x000fe80008000200 */
[----:B------:R-:W-:Y:S04]  /*74ce0*/  STL.64 [R1+0xa10], R4 ;  /* 0x000a100401007387 */ /* 0x000fe80000100a00 */
[----:B------:R-:W-:Y:S04]  /*74cf0*/  STL.64 [R1+0xa18], R6 ;  /* 0x000a180601007387 */ /* 0x000fe80000100a00 */
[----:B------:R-:W0:Y:S04]  /*74d00*/  LDSM.16.M88.4 R4, [R35+UR5+0x10080] ;  /* 0x010080052304783b */ /* 0x000e280008000200 */
[----:B------:R-:W-:Y:S04]  /*74d10*/  STL.64 [R1+0x4a28], R54 ;  /* 0x004a283601007387 */ /* 0x000fe80000100a00 */
[----:B------:R-:W-:Y:S04]  /*74d20*/  STL.64 [R1+0x4a20], R52 ;  /* 0x004a203401007387 */ /* 0x000fe80000100a00 */
[----:B0-----:R-:W-:Y:S04]  /*74d30*/  STL [R1+0x448c], R6 ;  /* 0x00448c0601007387 */ /* 0x001fe80000100800 */
[----:B------:R-:W-:Y:S04]  /*74d40*/  STL.64 [R1+0x50], R8 ;  /* 0x0000500801007387 */ /* 0x000fe80000100a00 */
[----:B------:R-:W-:Y:S04]  /*74d50*/  STL.64 [R1+0x58], R10 ;  /* 0x0000580a01007387 */ /* 0x000fe80000100a00 */
[----:B------:R-:W0:Y:S04]  /*74d60*/  LDSM.16.M88.4 R8, [R35+UR5+0x10880] ;  /* 0x010880052308783b */ /* 0x000e280008000200 */
[----:B------:R-:W-:Y:S04]  /*74d70*/  STL [R1+0x4488], R7 ;  /* 0x0044880701007387 */ /* 0x000fe80000100800 */
[----:B------:R-:W-:Y:S04]  /*74d80*/  STL.64 [R1+0x49a8], R4 ;  /* 0x0049a80401007387 */ /* 0x000fe80000100a00 */
[----:B0-----:R-:W-:Y:S04]  /*74d90*/  STL [R1+0x4490], R10 ;  /* 0x0044900a01007387 */ /* 0x001fe80000100800 */
[----:B------:R-:W-:Y:S04]  /*74da0*/  STL [R1+0x4460], R11 ;  /* 0x0044600b01007387 */ /* 0x000fe80000100800 */
[----:B------:R-:W-:Y:S04]  /*74db0*/  STL.64 [R1+0x49c0], R8 ;  /* 0x0049c00801007387 */ /* 0x000fe80000100a00 */
[----:B------:R-:W-:Y:S04]  /*74dc0*/  STL [R1+0x445c], R14 ;  /* 0x00445c0e01007387 */ /* 0x000fe80000100800 */
        /* <DEDUP_REMOVED lines=8> */
[----:B------:R0:W-:Y:S04]  /*74e50*/  STL [R1+0x44b0], R26 ;  /* 0x0044b01a01007387 */ /* 0x0001e80000100800 */
[----:B------:R1:W-:Y:S01]  /*74e60*/  STL [R1+0x442c], R27 ;  /* 0x00442c1b01007387 */ /* 0x0003e20000100800 */
[----:B0-----:R-:W-:-:S02]  /*74e70*/  IMAD.MOV.U32 R26, RZ, RZ, R29 ;  /* 0x000000ffff1a7224 */ /* 0x001fc400078e001d */
[----:B-1----:R-:W-:Y:S02]  /*74e80*/  IMAD.MOV.U32 R27, RZ, RZ, R28 ;  /* 0x000000ffff1b7224 */ /* 0x002fe400078e001c */
[----:B------:R-:W0:Y:S04]  /*74e90*/  LDSM.16.M88.4 R28, [R35+UR5+0x13080] ;  /* 0x01308005231c783b */ /* 0x000e280008000200 */
[----:B------:R-:W-:Y:S04]  /*74ea0*/  STL.64 [R1+0x49e8], R24 ;  /* 0x0049e81801007387 */ /* 0x000fe80000100a00 */
[----:B0-----:R-:W-:Y:S04]  /*74eb0*/  STL [R1+0x4494], R30 ;  /* 0x0044941e01007387 */ /* 0x001fe80000100800 */
[----:B------:R-:W-:Y:S04]  /*74ec0*/  STL [R1+0x4428], R31 ;  /* 0x0044281f01007387 */ /* 0x000fe80000100800 */
[----:B------:R0:W-:Y:S04]  /*74ed0*/  STL.64 [R1+0x49b8], R28 ;  /* 0x0049b81c01007387 */ /* 0x0001e80000100a00 */
[----:B0-----:R-:W3:Y:S04]  /*74ee0*/  LDL.LU.64 R28, [R1+0x30] ;  /* 0x00003000011c7983 */ /* 0x001ee80000300a00 */
[----:B------:R-:W2:Y:S04]  /*74ef0*/  LDL.LU.64 R30, [R1+0x38] ;  /* 0x00003800011e7983 */ /* 0x000ea80000300a00 */
[----:B--2---:R-:W-:Y:S04]  /*74f00*/  STL.64 [R1+0x4a08], R30 ;  /* 0x004a081e01007387 */ /* 0x004fe80000100a00 */
[----:B---3--:R0:W-:Y:S02]  /*74f10*/  STL.64 [R1+0x4a00], R28 ;  /* 0x004a001c01007387 */ /* 0x0081e40000100a00 */
[----:B0-----:R-:W-:-:S02]  /*74f20*/  IMAD.MOV.U32 R28, RZ, RZ, R0 ;  /* 0x000000ffff1c7224 */ /* 0x001fc400078e0000 */
        /* <DEDUP_REMOVED lines=47> */
[----:B------:R-:W3:Y:S04]  /*75220*/  LDL.LU R14, [R1+0xad8] ;  /* 0x000ad800010e7983 */ /* 0x000ee80000300800 */
[----:B------:R-:W3:Y:S01]  /*75230*/  LDL.LU R15, [R1+0xadc] ;  /* 0x000adc00010f7983 */ /* 0x000ee20000300800 */
[----:B------:R-:W-:-:S02]  /*75240*/  IMAD.MOV.U32 R29, RZ, RZ, R34 ;  /* 0x000000ffff1d7224 */ /* 0x000fc400078e0022 */
[----:B------:R-:W-:Y:S02]  /*75250*/  IMAD.MOV.U32 R30, RZ, RZ, R33 ;  /* 0x000000ffff1e7224 */ /* 0x000fe400078e0021 */
[----:B------:R-:W-:Y:S02]  /*75260*/  IMAD.MOV.U32 R31, RZ, RZ, R32 ;  /* 0x000000ffff1f7224 */ /* 0x000fe400078e0020 */
[----:B------:R-:W0:Y:S05]  /*75270*/  LDSM.16.M88.4 R32, [R35+UR5+0x13880] ;  /* 0x013880052320783b */ /* 0x000e2a0008000200 */
[----:B--2---:R-:W-:Y:S01]  /*75280*/  HMMA.16816.F32.BF16 R56, R28, R26, R56 ;  /* 0x0000001a1c38723c */ /* 0x004fe20000041838 */
[----:B---3--:R1:W-:Y:S04]  /*75290*/  STL.64 [R1+0x49d8], R14 ;  /* 0x0049d80e01007387 */ /* 0x0083e80000100a00 */
[----:B----4-:R-:W-:Y:S01]  /*752a0*/  STL.64 [R1+0x49d0], R12 ;  /* 0x0049d00c01007387 */ /* 0x010fe20000100a00 */
[----:B-1----:R-:W-:-:S02]  /*752b0*/  IMAD.MOV.U32 R14, RZ, RZ, R60 ;  /* 0x000000ffff0e7224 */ /* 0x002fc400078e003c */
[----:B------:R-:W-:Y:S01]  /*752c0*/  IMAD.MOV.U32 R15, RZ, RZ, R2 ;  /* 0x000000ffff0f7224 */ /* 0x000fe200078e0002 */
[----:B------:R-:W2:Y:S04]  /*752d0*/  LDL.LU R60, [R1+0x4a74] ;  /* 0x004a7400013c7983 */ /* 0x000ea80000300800 */
[----:B------:R-:W3:Y:S04]  /*752e0*/  LDL.LU R2, [R1+0x4a70] ;  /* 0x004a700001027983 */ /* 0x000ee80000300800 */
[----:B------:R-:W4:Y:S04]  /*752f0*/  LDL.LU R4, [R1+0xac0] ;  /* 0x000ac00001047983 */ /* 0x000f280000300800 */
[----:B------:R-:W4:Y:S04]  /*75300*/  LDL.LU R5, [R1+0xac4] ;  /* 0x000ac40001057983 */ /* 0x000f280000300800 */
[----:B------:R-:W4:Y:S04]  /*75310*/  LDL.LU R6, [R1+0xac8] ;  /* 0x000ac80001067983 */ /* 0x000f280000300800 */
[----:B------:R-:W4:Y:S04]  /*75320*/  LDL.LU R7, [R1+0xacc] ;  /* 0x000acc0001077983 */ /* 0x000f280000300800 */
[----:B0-----:R-:W-:Y:S04]  /*75330*/  STL [R1+0x44ec], R34 ;  /* 0x0044ec2201007387 */ /* 0x001fe80000100800 */
[----:B------:R-:W-:Y:S04]  /*75340*/  STL [R1+0x44e8], R35 ;  /* 0x0044e82301007387 */ /* 0x000fe80000100800 */
[----:B------:R-:W-:Y:S04]  /*75350*/  STL.64 [R1+0xa20], R56 ;  /* 0x000a203801007387 */ /* 0x000fe80000100a00 */
[----:B------:R-:W-:Y:S04]  /*75360*/  STL.64 [R1+0xa28], R58 ;  /* 0x000a283a01007387 */ /* 0x000fe80000100a00 */
[----:B------:R-:W0:Y:S01]  /*75370*/  LDSM.16.MT88.4 R56, [R3+UR5+0xc080] ;  /* 0x00c080050338783b */ /* 0x000e220008004200 */
[C---:B------:R-:W-:Y:S03]  /*75380*/  HMMA.16816.F32.BF16 R36, R28.reuse, R14, R36 ;  /* 0x0000000e1c24723c */ /* 0x040fe60000041824 */
[----:B0-----:R-:W-:Y:S04]  /*75390*/  STL.64 [R1+0x40], R56 ;  /* 0x0000403801007387 */ /* 0x001fe80000100a00 */
[----:B------:R0:W-:Y:S04]  /*753a0*/  STL.64 [R1+0x48], R58 ;  /* 0x0000483a01007387 */ /* 0x0001e80000100a00 */
[----:B0-----:R-:W2:Y:S04]  /*753b0*/  LDL.LU.64 R58, [R1+0x4a68] ;  /* 0x004a6800013a7983 */ /* 0x001ea80000300a00 */
[----:B------:R-:W4:Y:S08]  /*753c0*/  LDL.LU.64 R56, [R1+0x4a60] ;  /* 0x004a600001387983 */ /* 0x000f300000300a00 */
        /* <DEDUP_REMOVED lines=8> */
[----:B0-----:R-:W3:Y:S01]  /*75450*/  LDL.LU.64 R46, [R1+0x4a48] ;  /* 0x004a4800012e7983 */ /* 0x001ee20000300a00 */
[C---:B--2---:R-:W-:Y:S03]  /*75460*/  HMMA.16816.F32.BF16 R48, R28.reuse, R58, R48 ;  /* 0x0000003a1c30723c */ /* 0x044fe60000041830 */
[----:B------:R-:W2:Y:S03]  /*75470*/  LDL.LU.64 R44, [R1+0x4a40] ;  /* 0x004a4000012c7983 */ /* 0x000ea60000300a00 */
[----:B---3--:R-:W-:-:S15]  /*75480*/  HMMA.16816.F32.BF16 R8, R28, R46, R8 ;  /* 0x0000002e1c08723c */ /* 0x008fde0000041808 */
[----:B------:R-:W-:-:S08]  /*75490*/  NOP ;  /* 0x0000000000007918 */ /* 0x000fd00000000000 */
[----:B------:R0:W-:Y:S04]  /*754a0*/  STL.64 [R1+0xb10], R8 ;  /* 0x000b100801007387 */ /* 0x0001e80000100a00 */
[----:B------:R1:W-:Y:S04]  /*754b0*/  STL.64 [R1+0xb18], R10 ;  /* 0x000b180a01007387 */ /* 0x0003e80000100a00 */
[----:B0-----:R-:W3:Y:S04]  /*754c0*/  LDL.LU R8, [R1+0xab0] ;  /* 0x000ab00001087983 */ /* 0x001ee80000300800 */
[----:B------:R-:W3:Y:S04]  /*754d0*/  LDL.LU R9, [R1+0xab4] ;  /* 0x000ab40001097983 */ /* 0x000ee80000300800 */
[----:B-1----:R-:W3:Y:S04]  /*754e0*/  LDL.LU R10, [R1+0xab8] ;  /* 0x000ab800010a7983 */ /* 0x002ee80000300800 */
[----:B------:R-:W3:Y:S04]  /*754f0*/  LDL.LU R11, [R1+0xabc] ;  /* 0x000abc00010b7983 */ /* 0x000ee80000300800 */
[----:B------:R-:W-:Y:S04]  /*75500*/  STL.64 [R1+0xb50], R48 ;  /* 0x000b503001007387 */ /* 0x000fe80000100a00 */
[----:B------:R0:W-:Y:S04]  /*75510*/  STL.64 [R1+0xb58], R50 ;  /* 0x000b583201007387 */ /* 0x0001e80000100a00 */
[----:B0-----:R-:W4:Y:S01]  /*75520*/  LDL.LU.64 R50, [R1+0x4a38] ;  /* 0x004a380001327983 */ /* 0x001f220000300a00 */
[C---:B------:R-:W-:Y:S03]  /*75530*/  HMMA.16816.F32.BF16 R52, R28.reuse, R42, R52 ;  /* 0x0000002a1c34723c */ /* 0x040fe60000041834 */
[----:B------:R-:W2:Y:S03]  /*75540*/  LDL.LU.64 R48, [R1+0x4a30] ;  /* 0x004a300001307983 */ /* 0x000ea60000300a00 */
[----:B----4-:R-:W-:-:S15]  /*75550*/  HMMA.16816.F32.BF16 R20, R28, R50, R20 ;  /* 0x000000321c14723c */ /* 0x010fde0000041814 */
[----:B------:R-:W-:-:S08]  /*75560*/  NOP ;  /* 0x0000000000007918 */ /* 0x000fd00000000000 */
[----:B------:R0:W-:Y:S04]  /*75570*/  STL.64 [R1+0xb80], R20 ;  /* 0x000b801401007387 */ /* 0x0001e80000100a00 */
[----:B------:R1:W-:Y:S04]  /*75580*/  STL.64 [R1+0xb88], R22 ;  /* 0x000b881601007387 */ /* 0x0003e80000100a00 */
[----:B0-----:R-:W4:Y:S04]  /*75590*/  LDL.LU R20, [R1+0xaa0] ;  /* 0x000aa00001147983 */ /* 0x001f280000300800 */
[----:B------:R-:W4:Y:S04]  /*755a0*/  LDL.LU R21, [R1+0xaa4] ;  /* 0x000aa40001157983 */ /* 0x000f280000300800 */
[----:B-1----:R-:W4:Y:S04]  /*755b0*/  LDL.LU R22, [R1+0xaa8] ;  /* 0x000aa80001167983 */ /* 0x002f280000300800 */
        /* <DEDUP_REMOVED lines=16> */
[----:B------:R-:W-:Y:S04]  /*756c0*/  STL.64 [R1+0xb30], R24 ;  /* 0x000b301801007387 */ /* 0x000fe80000100a00 */
[----:B------:R-:W-:Y:S04]  /*756d0*/  STL.64 [R1+0xb38], R26 ;  /* 0x000b381a01007387 */ /* 0x000fe80000100a00 */
[----:B------:R-:W0:Y:S01]  /*756e0*/  LDSM.16.MT88.4 R24, [R3+UR5+0xc100] ;  /* 0x00c100050318783b */ /* 0x000e220008004200 */
[----:B------:R-:W-:-:S03]  /*756f0*/  IMAD.MOV.U32 R23, RZ, RZ, R2 ;  /* 0x000000ffff177224 */ /* 0x000fc600078e0002 */
[----:B0-----:R0:W-:Y:S04]  /*75700*/  STL.64 [R1+0x10], R24 ;  /* 0x0000101801007387 */ /* 0x0011e80000100a00 */
[----:B------:R1:W-:Y:S04]  /*75710*/  STL.64 [R1+0x18], R26 ;  /* 0x0000181a01007387 */ /* 0x0003e80000100a00 */
[----:B0-----:R-:W4:Y:S01]  /*75720*/  LDL.LU.64 R24, [R1+0x49e8] ;  /* 0x0049e80001187983 */ /* 0x001f220000300a00 */
[----:B---3--:R-:W-:Y:S03]  /*75730*/  HMMA.16816.F32.BF16 R12, R28, R14, R16 ;  /* 0x0000000e1c0c723c */ /* 0x008fe60000041810 */
[----:B------:R-:W3:-:S15]  /*75740*/  LDL.LU.64 R16, [R1+0x49e0] ;  /* 0x0049e00001107983 */ /* 0x000ede0000300a00 */
[----:B------:R-:W-:-:S06]  /*75750*/  NOP ;  /* 0x0000000000007918 */ /* 0x000fcc0000000000 */
[----:B------:R-:W-:Y:S02]  /*75760*/  IMAD.MOV.U32 R19, RZ, RZ, R14 ;  /* 0x000000ffff137224 */ /* 0x000fe400078e000e */
[----:B------:R-:W-:Y:S02]  /*75770*/  IMAD.MOV.U32 R2, RZ, RZ, R15 ;  /* 0x000000ffff027224 */ /* 0x000fe400078e000f */
[----:B-1----:R-:W-:Y:S02]  /*75780*/  IMAD.MOV.U32 R26, RZ, RZ, R12 ;  /* 0x000000ffff1a7224 */ /* 0x002fe400078e000c */
[----:B------:R-:W-:Y:S01]  /*75790*/  IMAD.MOV.U32 R18, RZ, RZ, R13 ;  /* 0x000000ffff127224 */ /* 0x000fe200078e000d */
[----:B------:R-:W2:Y:S04]  /*757a0*/  LDL.LU.64 R14, [R1+0x49d8] ;  /* 0x0049d800010e7983 */ /* 0x000ea80000300a00 */
[----:B------:R-:W2:Y:S01]  /*757b0*/  LDL.LU.64 R12, [R1+0x49d0] ;  /* 0x0049d000010c7983 */ /* 0x000ea20000300a00 */
[C---:B------:R-:W-:Y:S06]  /*757c0*/  HMMA.16816.F32.BF16 R4, R28.reuse, R46, R4 ;  /* 0x0000002e1c04723c */ /* 0x040fec0000041804 */
[C---:B------:R-:W-:Y:S01]  /*757d0*/  HMMA.16816.F32.BF16 R8, R28.reuse, R58, R8 ;  /* 0x0000003a1c08723c */ /* 0x040fe20000041808 */
[----:B------:R0:W-:Y:S04]  /*757e0*/  STL [R1+0x4528], R2 ;  /* 0x0045280201007387 */ /* 0x0001e80000100800 */
[----:B------:R-:W-:Y:S04]  /*757f0*/  STL [R1+0x44f4], R18 ;  /* 0x0044f41201007387 */ /* 0x000fe80000100800 */
[----:B------:R-:W-:Y:S09]  /*75800*/  STL [R1+0x44f0], R26 ;  /* 0x0044f01a01007387 */ /* 0x000ff20000100800 */
[----:B0-----:R-:W-:Y:S01]  /*75810*/  IMAD.MOV.U32 R2, RZ, RZ, R7 ;  /* 0x000000ffff027224 */ /* 0x001fe200078e0007 */
[----:B--2---:R-:W-:-:S15]  /*75820*/  HMMA.16816.F32.BF16 R12, R28, R38, R12 ;  /* 0x000000261c0c723c */ /* 0x004fde000004180c */
[----:B------:R-:W-:-:S08]  /*75830*/  NOP ;  /* 0x0000000000007918 */ /* 0x000fd00000000000 */
[----:B------:R0:W-:Y:S04]  /*75840*/  STL.64 [R1+0xb00], R12 ;  /* 0x000b000c01007387 */ /* 0x0001e80000100a00 */
[----:B------:R-:W-:Y:S04]  /*75850*/  STL.64 [R1+0xb08], R14 ;  /* 0x000b080e01007387 */ /* 0x000fe80000100a00 */
[----:B0-----:R-:W2:Y:S04]  /*75860*/  LDL.LU.64 R12, [R1+0x49c8] ;  /* 0x0049c800010c7983 */ /* 0x001ea80000300a00 */
[----:B------:R0:W-:Y:S04]  /*75870*/  STL.64 [R1+0xaf0], R4 ;  /* 0x000af00401007387 */ /* 0x0001e80000100a00 */
[----:B------:R1:W-:Y:S04]  /*75880*/  STL [R1+0xaf8], R6 ;  /* 0x000af80601007387 */ /* 0x0003e80000100800 */
[----:B0-----:R-:W3:Y:S04]  /*75890*/  LDL.LU R4, [R1+0x610] ;  /* 0x0006100001047983 */ /* 0x001ee80000300800 */
[----:B------:R-:W3:Y:S04]  /*758a0*/  LDL.LU R5, [R1+0x614] ;  /* 0x0006140001057983 */ /* 0x000ee80000300800 */
[----:B-1----:R-:W3:Y:S04]  /*758b0*/  LDL.LU R6, [R1+0x618] ;  /* 0x0006180001067983 */ /* 0x002ee80000300800 */
[----:B------:R-:W3:Y:S04]  /*758c0*/  LDL.LU R7, [R1+0x61c] ;  /* 0x00061c0001077983 */ /* 0x000ee80000300800 */
[----:B------:R0:W-:Y:S04]  /*758d0*/  STL.64 [R1+0x4978], R44 ;  /* 0x0049782c01007387 */ /* 0x0001e80000100a00 */
[----:B0-----:R-:W2:Y:S04]  /*758e0*/  LDL.LU R44, [R1+0x5a0] ;  /* 0x0005a000012c7983 */ /* 0x001ea80000300800 */
[----:B------:R-:W2:Y:S04]  /*758f0*/  LDL.LU R45, [R1+0x5a4] ;  /* 0x0005a400012d7983 */ /* 0x000ea80000300800 */
[----:B------:R-:W2:Y:S04]  /*75900*/  LDL.LU R46, [R1+0x5a8] ;  /* 0x0005a800012e7983 */ /* 0x000ea80000300800 */
[----:B------:R-:W2:Y:S04]  /*75910*/  LDL.LU R47, [R1+0x5ac] ;  /* 0x0005ac00012f7983 */ /* 0x000ea80000300800 */
[----:B------:R0:W-:Y:S04]  /*75920*/  STL.64 [R1+0xae0], R8 ;  /* 0x000ae00801007387 */ /* 0x0001e80000100a00 */
[----:B------:R-:W-:Y:S04]  /*75930*/  STL.64 [R1+0xae8], R10 ;  /* 0x000ae80a01007387 */ /* 0x000fe80000100a00 */
[----:B0-----:R-:W2:Y:S04]  /*75940*/  LDL.LU.64 R8, [R1+0x49c0] ;  /* 0x0049c00001087983 */ /* 0x001ea80000300a00 */
[----:B------:R0:W-:Y:S04]  /*75950*/  STL.64 [R1+0x4838], R56 ;  /* 0x0048383801007387 */ /* 0x0001e80000100a00 */
[----:B0-----:R-:W3:Y:S04]  /*75960*/  LDL.LU R56, [R1+0xa90] ;  /* 0x000a900001387983 */ /* 0x001ee80000300800 */
[----:B------:R-:W3:Y:S04]  /*75970*/  LDL.LU R57, [R1+0xa94] ;  /* 0x000a940001397983 */ /* 0x000ee80000300800 */
[----:B------:R-:W3:Y:S04]  /*75980*/  LDL.LU R58, [R1+0xa98] ;  /* 0x000a9800013a7983 */ /* 0x000ee80000300800 */
[----:B------:R-:W3:Y:S01]  /*75990*/  LDL.LU R59, [R1+0xa9c] ;  /* 0x000a9c00013b7983 */ /* 0x000ee20000300800 */
[----:B----4-:R-:W-:Y:S06]  /*759a0*/  HMMA.16816.F32.BF16 R20, R28, R50, R20 ;  /* 0x000000321c14723c */ /* 0x010fec0000041814 */
[----:B------:R-:W-:-:S02]  /*759b0*/  IMAD.MOV.U32 R15, RZ, RZ, R28 ;  /* 0x000000ffff0f7224 */ /* 0x000fc400078e001c */
[----:B------:R-:W-:Y:S02]  /*759c0*/  IMAD.MOV.U32 R14, RZ, RZ, R29 ;  /* 0x000000ffff0e7224 */ /* 0x000fe400078e001d */
[----:B------:R-:W-:Y:S02]  /*759d0*/  IMAD.MOV.U32 R11, RZ, RZ, R30 ;  /* 0x000000ffff0b7224 */ /* 0x000fe400078e001e */
[----:B------:R-:W-:Y:S01]  /*759e0*/  IMAD.MOV.U32 R10, RZ, RZ, R31 ;  /* 0x000000ffff0a7224 */ /* 0x000fe200078e001f */
[----:B------:R-:W4:Y:S11]  /*759f0*/  LDL.LU.64 R28, [R1+0x49b8] ;  /* 0x0049b800011c7983 */ /* 0x000f360000300a00 */
[----:B------:R-:W-:-:S02]  /*75a00*/  IMAD.MOV.U32 R34, RZ, RZ, R22 ;  /* 0x000000ffff227224 */ /* 0x000fc400078e0016 */
[----:B------:R-:W-:Y:S02]  /*75a10*/  IMAD.MOV.U32 R35, RZ, RZ, R23 ;  /* 0x000000ffff237224 */ /* 0x000fe400078e0017 */
[----:B------:R-:W-:Y:S02]  /*75a20*/  IMAD.MOV.U32 R18, RZ, RZ, R20 ;  /* 0x000000ffff127224 */ /* 0x000fe400078e0014 */
[----:B------:R-:W-:Y:S02]  /*75a30*/  IMAD.MOV.U32 R26, RZ, RZ, R21 ;  /* 0x000000ffff1a7224 */ /* 0x000fe400078e0015 */
[----:B------:R-:W4:Y:S04]  /*75a40*/  LDL.LU.64 R20, [R1+0x49b0] ;  /* 0x0049b00001147983 */ /* 0x000f280000300a00 */
[----:B------:R0:W-:Y:S04]  /*75a50*/  STL.64 [R1+0x4990], R34 ;  /* 0x0049902201007387 */ /* 0x0001e80000100a00 */
[----:B------:R1:W-:Y:S01]  /*75a60*/  STL.64 [R1+0x4988], R32 ;  /* 0x0049882001007387 */ /* 0x0003e20000100a00 */
[----:B0-----:R-:W-:-:S02]  /*75a70*/  IMAD.MOV.U32 R34, RZ, RZ, R11 ;  /* 0x000000ffff227224 */ /* 0x001fc400078e000b */
[----:B-1----:R-:W-:Y:S02]  /*75a80*/  IMAD.MOV.U32 R32, RZ, RZ, R15 ;  /* 0x000000ffff207224 */ /* 0x002fe400078e000f */
[----:B------:R-:W-:Y:S02]  /*75a90*/  IMAD.MOV.U32 R33, RZ, RZ, R14 ;  /* 0x000000ffff217224 */ /* 0x000fe400078e000e */
[----:B------:R-:W-:Y:S01]  /*75aa0*/  IMAD.MOV.U32 R35, RZ, RZ, R10 ;  /* 0x000000ffff237224 */ /* 0x000fe200078e000a */
[----:B------:R0:W-:Y:S04]  /*75ab0*/  STL.64 [R1+0x4980], R48 ;  /* 0x0049803001007387 */ /* 0x0001e80000100a00 */
[----:B0-----:R-:W4:Y:S04]  /*75ac0*/  LDL.LU R48, [R1+0x5d0] ;  /* 0x0005d00001307983 */ /* 0x001f280000300800 */
[----:B------:R-:W4:Y:S04]  /*75ad0*/  LDL.LU R49, [R1+0x5d4] ;  /* 0x0005d40001317983 */ /* 0x000f280000300800 */
[----:B------:R-:W4:Y:S04]  /*75ae0*/  LDL.LU R50, [R1+0x5d8] ;  /* 0x0005d80001327983 */ /* 0x000f280000300800 */
[----:B------:R-:W4:Y:S01]  /*75af0*/  LDL.LU R51, [R1+0x5dc] ;  /* 0x0005dc0001337983 */ /* 0x000f220000300800 */
[C---:B---3--:R-:W-:Y:S06]  /*75b00*/  HMMA.16816.F32.BF16 R56, R32.reuse, R42, R56 ;  /* 0x0000002a2038723c */ /* 0x048fec0000041838 */
[----:B------:R-:W-:-:S15]  /*75b10*/  HMMA.16816.F32.BF16 R32, R32, R54, R4 ;  /* 0x000000362020723c */ /* 0x000fde0000041804 */
[----:B------:R-:W-:-:S02]  /*75b20*/  NOP ;  /* 0x0000000000007918 */ /* 0x000fc40000000000 */
[----:B------:R0:W-:Y:S04]  /*75b30*/  STL.64 [R1+0xad0], R56 ;  /* 0x000ad03801007387 */ /* 0x0001e80000100a00 */
[----:B------:R1:W-:Y:S04]  /*75b40*/  STL.64 [R1+0xad8], R58 ;  /* 0x000ad83a01007387 */ /* 0x0003e80000100a00 */
[----:B0-----:R-:W3:Y:S04]  /*75b50*/  LDL.LU R56, [R1+0x550] ;  /* 0x0005500001387983 */ /* 0x001ee80000300800 */
[----:B------:R-:W3:Y:S04]  /*75b60*/  LDL.LU R57, [R1+0x554] ;  /* 0x0005540001397983 */ /* 0x000ee80000300800 */
[----:B-1----:R-:W3:Y:S04]  /*75b70*/  LDL.LU R58, [R1+0x558] ;  /* 0x00055800013a7983 */ /* 0x002ee80000300800 */
[----:B------:R-:W3:Y:S04]  /*75b80*/  LDL.LU R59, [R1+0x55c] ;  /* 0x00055c00013b7983 */ /* 0x000ee80000300800 */
[----:B------:R0:W-:Y:S04]  /*75b90*/  STL.64 [R1+0x4998], R40 ;  /* 0x0049982801007387 */ /* 0x0001e80000100a00 */
[----:B0-----:R-:W2:Y:S04]  /*75ba0*/  LDL.LU.64 R40, [R1+0x50] ;  /* 0x0000500001287983 */ /* 0x001ea80000300a00 */
[----:B------:R-:W2:Y:S04]  /*75bb0*/  LDL.LU.64 R42, [R1+0x58] ;  /* 0x00005800012a7983 */ /* 0x000ea80000300a00 */
[----:B------:R-:W3:Y:S04]  /*75bc0*/  LDL.LU.64 R4, [R1+0x49a8] ;  /* 0x0049a80001047983 */ /* 0x000ee80000300a00 */
[----:B------:R0:W-:Y:S04]  /*75bd0*/  STL.64 [R1], R32 ;  /* 0x0000002001007387 */ /* 0x0001e80000100a00 */
[----:B------:R1:W-:Y:S01]  /*75be0*/  STL.64 [R1+0x8], R34 ;  /* 0x0000082201007387 */ /* 0x0003e20000100a00 */
[----:B0-----:R-:W-:-:S02]  /*75bf0*/  IMAD.MOV.U32 R32, RZ, RZ, R37 ;  /* 0x000000ffff207224 */ /* 0x001fc400078e0025 */
[----:B------:R-:W-:Y:S01]  /*75c00*/  IMAD.MOV.U32 R33, RZ, RZ, R36 ;  /* 0x000000ffff217224 */ /* 0x000fe200078e0024 */
[----:B------:R-:W4:Y:S04]  /*75c10*/  LDL.LU R37, [R1+0x49a4] ;  /* 0x0049a40001257983 */ /* 0x000f280000300800 */
[----:B------:R-:W2:Y:S04]  /*75c20*/  LDL.LU R36, [R1+0x49a0] ;  /* 0x0049a00001247983 */ /* 0x000ea80000300800 */
[----:B-1----:R-:W3:Y:S04]  /*75c30*/  LDL.LU R34, [R1+0x538] ;  /* 0x0005380001227983 */ /* 0x002ee80000300800 */
[----:B------:R-:W3:Y:S04]  /*75c40*/  LDL.LU R35, [R1+0x53c] ;  /* 0x00053c0001237983 */ /* 0x000ee80000300800 */
[----:B------:R0:W-:Y:S04]  /*75c50*/  STL.64 [R1+0x48c8], R52 ;  /* 0x0048c83401007387 */ /* 0x0001e80000100a00 */
[----:B0-----:R-:W3:Y:S04]  /*75c60*/  LDL.LU R52, [R1+0x5e0] ;  /* 0x0005e00001347983 */ /* 0x001ee80000300800 */
[----:B------:R-:W3:Y:S01]  /*75c70*/  LDL.LU R53, [R1+0x5e4] ;  /* 0x0005e40001357983 */ /* 0x000ee20000300800 */
[----:B----4-:R-:W-:-:S02]  /*75c80*/  IMAD.MOV.U32 R54, RZ, RZ, R37 ;  /* 0x000000ffff367224 */ /* 0x010fc400078e0025 */
[----:B--2---:R-:W-:Y:S02]  /*75c90*/  IMAD.MOV.U32 R55, RZ, RZ, R36 ;  /* 0x000000ffff377224 */ /* 0x004fe400078e0024 */
[----:B------:R-:W0:Y:S04]  /*75ca0*/  LDSM.16.MT88.4 R36, [R3+UR5+0xc180] ;  /* 0x00c180050324783b */ /* 0x000e280008004200 */
[----:B0-----:R-:W-:Y:S04]  /*75cb0*/  STL.64 [R1+0x48d8], R38 ;  /* 0x0048d82601007387 */ /* 0x001fe80000100a00 */
[----:B------:R0:W-:Y:S04]  /*75cc0*/  STL.64 [R1+0x48d0], R36 ;  /* 0x0048d02401007387 */ /* 0x0001e80000100a00 */
[----:B0-----:R-:W2:Y:S04]  /*75cd0*/  LDL.LU R36, [R1+0x600] ;  /* 0x0006000001247983 */ /* 0x001ea80000300800 */
[----:B------:R-:W2:Y:S04]  /*75ce0*/  LDL.LU R37, [R1+0x604] ;  /* 0x0006040001257983 */ /* 0x000ea80000300800 */
[----:B------:R-:W2:Y:S04]  /*75cf0*/  LDL.LU R38, [R1+0x608] ;  /* 0x0006080001267983 */ /* 0x000ea80000300800 */
[----:B------:R-:W2:Y:S01]  /*75d00*/  LDL.LU R39, [R1+0x60c] ;  /* 0x00060c0001277983 */ /* 0x000ea20000300800 */
[C---:B---3--:R-:W-:Y:S06]  /*75d10*/  HMMA.16816.F32.BF16 R52, R40.reuse, R8, R52 ;  /* 0x000000082834723c */ /* 0x048fec0000041834 */
[C---:B------:R-:W-:Y:S06]  /*75d20*/  HMMA.16816.F32.BF16 R48, R40.reuse, R12, R48 ;  /* 0x0000000c2830723c */ /* 0x040fec0000041830 */
[C---:B------:R-:W-:Y:S06]  /*75d30*/  HMMA.16816.F32.BF16 R56, R40.reuse, R20, R56 ;  /* 0x000000142838723c */ /* 0x040fec0000041838 */
[----:B------:R-:W-:Y:S06]  /*75d40*/  HMMA.16816.F32.BF16 R32, R40, R24, R32 ;  /* 0x000000182820723c */ /* 0x000fec0000041820 */
[----:B------:R-:W-:-:S02]  /*75d50*/  IMAD.MOV.U32 R10, RZ, RZ, R40 ;  /* 0x000000ffff0a7224 */ /* 0x000fc400078e0028 */
[----:B------:R-:W-:-:S10]  /*75d60*/  IMAD.MOV.U32 R7, RZ, RZ, R41 ;  /* 0x000000ffff077224 */ /* 0x000fd400078e0029 */
[----:B------:R-:W-:Y:S02]  /*75d70*/  IMAD.MOV.U32 R31, RZ, RZ, R59 ;  /* 0x000000ffff1f7224 */ /* 0x000fe400078e003b */
[----:B------:R-:W-:Y:S02]  /*75d80*/  IMAD.MOV.U32 R22, RZ, RZ, R56 ;  /* 0x000000ffff167224 */ /* 0x000fe400078e0038 */
[----:B------:R-:W-:Y:S02]  /*75d90*/  IMAD.MOV.U32 R23, RZ, RZ, R57 ;  /* 0x000000ffff177224 */ /* 0x000fe400078e0039 */
[----:B------:R-:W-:Y:S02]  /*75da0*/  IMAD.MOV.U32 R27, RZ, RZ, R58 ;  /* 0x000000ffff1b7224 */ /* 0x000fe400078e003a */
[----:B------:R-:W-:Y:S02]  /*75db0*/  IMAD.MOV.U32 R58, RZ, RZ, R60 ;  /* 0x000000ffff3a7224 */ /* 0x000fe400078e003c */
[----:B------:R-:W-:-:S02]  /*75dc0*/  IMAD.MOV.U32 R15, RZ, RZ, R34 ;  /* 0x000000ffff0f7224 */ /* 0x000fc400078e0022 */
[----:B------:R-:W-:Y:S02]  /*75dd0*/  IMAD.MOV.U32 R60, RZ, RZ, R35 ;  /* 0x000000ffff3c7224 */ /* 0x000fe400078e0023 */
[----:B------:R-:W-:Y:S02]  /*75de0*/  IMAD.MOV.U32 R11, RZ, RZ, R32 ;  /* 0x000000ffff0b7224 */ /* 0x000fe400078e0020 */
[----:B------:R-:W-:Y:S01]  /*75df0*/  IMAD.MOV.U32 R14, RZ, RZ, R33 ;  /* 0x000000ffff0e7224 */ /* 0x000fe200078e0021 */
[----:B--2---:R-:W-:-:S15]  /*75e00*/  HMMA.16816.F32.BF16 R36, R40, R4, R36 ;  /* 0x000000042824723c */ /* 0x004fde0000041824 */
[----:B------:R-:W-:-:S08]  /*75e10*/  NOP ;  /* 0x0000000000007918 */ /* 0x000fd00000000000 */
        /* <DEDUP_REMOVED lines=8> */
[----:B------:R1:W-:Y:S04]  /*75ea0*/  STL.64 [R1+0xaa8], R50 ;  /* 0x000aa83201007387 */ /* 0x0003e80000100a00 */
[----:B------:R2:W-:Y:S04]  /*75eb0*/  STL [R1+0xa98], R38 ;  /* 0x000a982601007387 */ /* 0x0005e80000100800 */
[----:B------:R-:W3:Y:S04]  /*75ec0*/  LDL.LU R44, [R1+0x4b0] ;  /* 0x0004b000012c7983 */ /* 0x000ee80000300800 */
[----:B------:R-:W3:Y:S04]  /*75ed0*/  LDL.LU R45, [R1+0x4b4] ;  /* 0x0004b400012d7983 */ /* 0x000ee80000300800 */
[----:B------:R-:W3:Y:S04]  /*75ee0*/  LDL.LU R46, [R1+0x4b8] ;  /* 0x0004b800012e7983 */ /* 0x000ee80000300800 */
[----:B------:R-:W3:Y:S01]  /*75ef0*/  LDL.LU R47, [R1+0x4bc] ;  /* 0x0004bc00012f7983 */ /* 0x000ee20000300800 */
[----:B------:R-:W-:-:S03]  /*75f00*/  IMAD.MOV.U32 R30, RZ, RZ, R39 ;  /* 0x000000ffff1e7224 */ /* 0x000fc600078e0027 */
[----:B0-----:R-:W4:Y:S04]  /*75f10*/  LDL.LU R48, [R1+0x510] ;  /* 0x0005100001307983 */ /* 0x001f280000300800 */
[----:B------:R-:W4:Y:S04]  /*75f20*/  LDL.LU R49, [R1+0x514] ;  /* 0x0005140001317983 */ /* 0x000f280000300800 */
[----:B-1----:R-:W4:Y:S04]  /*75f30*/  LDL.LU R50, [R1+0x518] ;  /* 0x0005180001327983 */ /* 0x002f280000300800 */
[----:B------:R-:W4:Y:S04]  /*75f40*/  LDL.LU R51, [R1+0x51c] ;  /* 0x00051c0001337983 */ /* 0x000f280000300800 */
[----:B------:R-:W3:Y:S04]  /*75f50*/  LDL.LU R36, [R1+0x420] ;  /* 0x0004200001247983 */ /* 0x000ee80000300800 */
[----:B------:R-:W3:Y:S04]  /*75f60*/  LDL.LU R37, [R1+0x424] ;  /* 0x0004240001257983 */ /* 0x000ee80000300800 */
[----:B--2---:R-:W3:Y:S04]  /*75f70*/  LDL.LU R38, [R1+0x428] ;  /* 0x0004280001267983 */ /* 0x004ee80000300800 */
[----:B------:R-:W3:Y:S04]  /*75f80*/  LDL.LU R39, [R1+0x42c] ;  /* 0x00042c0001277983 */ /* 0x000ee80000300800 */
[----:B------:R-:W3:Y:S04]  /*75f90*/  LDL.LU.64 R52, [R1+0x40] ;  /* 0x0000400001347983 */ /* 0x000ee80000300a00 */
[----:B------:R-:W3:Y:S04]  /*75fa0*/  LDL.LU.64 R54, [R1+0x48] ;  /* 0x0000480001367983 */ /* 0x000ee80000300a00 */
[----:B------:R-:W-:Y:S04]  /*75fb0*/  STL [R1+0x44a0], R30 ;  /* 0x0044a01e01007387 */ /* 0x000fe80000100800 */
[----:B------:R-:W2:Y:S04]  /*75fc0*/  LDL.LU R56, [R1+0x400] ;  /* 0x0004000001387983 */ /* 0x000ea80000300800 */
[----:B------:R-:W2:Y:S04]  /*75fd0*/  LDL.LU R57, [R1+0x404] ;  /* 0x0004040001397983 */ /* 0x000ea80000300800 */
[----:B------:R-:W-:Y:S04]  /*75fe0*/  STL [R1+0x4498], R31 ;  /* 0x0044981f01007387 */ /* 0x000fe80000100800 */
[----:B------:R-:W2:Y:S04]  /*75ff0*/  LDL.LU.64 R40, [R1+0x4998] ;  /* 0x0049980001287983 */ /* 0x000ea80000300a00 */
[----:B------:R-:W2:Y:S04]  /*76000*/  LDL.LU.64 R34, [R1+0x4990] ;  /* 0x0049900001227983 */ /* 0x000ea80000300a00 */
[----:B------:R-:W2:Y:S01]  /*76010*/  LDL.LU.64 R32, [R1+0x4988] ;  /* 0x0049880001207983 */ /* 0x000ea20000300a00 */
[----:B------:R-:W-:-:S02]  /*76020*/  IMAD.MOV.U32 R59, RZ, RZ, R0 ;  /* 0x000000ffff3b7224 */ /* 0x000fc400078e0000 */
[----:B------:R-:W-:Y:S02]  /*76030*/  IMAD.MOV.U32 R6, RZ, RZ, R42 ;  /* 0x000000ffff067224 */ /* 0x000fe400078e002a */
[----:B------:R-:W-:Y:S01]  /*76040*/  IMAD.MOV.U32 R0, RZ, RZ, R43 ;  /* 0x000000ffff007224 */ /* 0x000fe200078e002b */
[----:B------:R0:W-:Y:S04]  /*76050*/  STL.64 [R1+0x4968], R26 ;  /* 0x0049681a01007387 */ /* 0x0001e80000100a00 */
[----:B------:R1:W-:Y:S01]  /*76060*/  STL.64 [R1+0x4960], R24 ;  /* 0x0049601801007387 */ /* 0x0003e20000100a00 */
[----:B0-----:R-:W-:Y:S02]  /*76070*/  IMAD.MOV.U32 R26, RZ, RZ, R6 ;  /* 0x000000ffff1a7224 */ /* 0x001fe400078e0006 */
[----:B-1----:R-:W-:-:S02]  /*76080*/  IMAD.MOV.U32 R24, RZ, RZ, R10 ;  /* 0x000000ffff187224 */ /* 0x002fc400078e000a */
[----:B------:R-:W-:Y:S02]  /*76090*/  IMAD.MOV.U32 R25, RZ, RZ, R7 ;  /* 0x000000ffff197224 */ /* 0x000fe400078e0007 */
[----:B------:R-:W-:Y:S01]  /*760a0*/  IMAD.MOV.U32 R27, RZ, RZ, R0 ;  /* 0x000000ffff1b7224 */ /* 0x000fe200078e0000 */
[----:B------:R-:W-:Y:S04]  /*760b0*/  STL [R1+0x44a4], R14 ;  /* 0x0044a40e01007387 */ /* 0x000fe80000100800 */
[----:B------:R-:W-:Y:S02]  /*760c0*/  STL [R1+0x449c], R11 ;  /* 0x00449c0b01007387 */ /* 0x000fe40000100800 */
[----:B----4-:R-:W-:Y:S06]  /*760d0*/  HMMA.16816.F32.BF16 R48, R24, R28, R48 ;  /* 0x0000001c1830723c */ /* 0x010fec0000041830 */
[----:B---3--:R-:W-:Y:S06]  /*760e0*/  HMMA.16816.F32.BF16 R36, R52, R4, R36 ;  /* 0x000000043424723c */ /* 0x008fec0000041824 */
[----:B--2---:R-:W-:Y:S11]  /*760f0*/  HMMA.16816.F32.BF16 R24, R24, R32, R44 ;  /* 0x000000201818723c */ /* 0x004ff6000004182c */
[----:B------:R0:W-:Y:S04]  /*76100*/  STL.64 [R1+0xa40], R48 ;  /* 0x000a403001007387 */ /* 0x0001e80000100a00 */
[----:B------:R-:W-:Y:S03]  /*76110*/  STL.64 [R1+0xa48], R50 ;  /* 0x000a483201007387 */ /* 0x000fe60000100a00 */
[----:B------:R-:W-:-:S02]  /*76120*/  IMAD.MOV.U32 R6, RZ, RZ, R37 ;  /* 0x000000ffff067224 */ /* 0x000fc400078e0025 */
[----:B------:R-:W-:Y:S01]  /*76130*/  IMAD.MOV.U32 R7, RZ, RZ, R38 ;  /* 0x000000ffff077224 */ /* 0x000fe200078e0026 */
[----:B0-----:R-:W2:Y:S04]  /*76140*/  LDL.LU.64 R48, [R1+0x4980] ;  /* 0x0049800001307983 */ /* 0x001ea80000300a00 */
[----:B------:R-:W3:Y:S01]  /*76150*/  LDL.LU.64 R44, [R1+0x4978] ;  /* 0x00497800012c7983 */ /* 0x000ee20000300a00 */
[----:B------:R-:W-:Y:S02]  /*76160*/  IMAD.MOV.U32 R30, RZ, RZ, R25 ;  /* 0x000000ffff1e7224 */ /* 0x000fe400078e0019 */
[----:B------:R-:W-:Y:S02]  /*76170*/  IMAD.MOV.U32 R31, RZ, RZ, R27 ;  /* 0x000000ffff1f7224 */ /* 0x000fe400078e001b */
[----:B------:R-:W-:-:S02]  /*76180*/  IMAD.MOV.U32 R14, RZ, RZ, R24 ;  /* 0x000000ffff0e7224 */ /* 0x000fc400078e0018 */
[----:B------:R-:W-:Y:S02]  /*76190*/  IMAD.MOV.U32 R11, RZ, RZ, R26 ;  /* 0x000000ffff0b7224 */ /* 0x000fe400078e001a */
[----:B------:R-:W-:Y:S01]  /*761a0*/  IMAD.MOV.U32 R27, RZ, RZ, R52 ;  /* 0x000000ffff1b7224 */ /* 0x000fe200078e0034 */
[----:B------:R-:W-:Y:S04]  /*761b0*/  STL.64 [R1+0x4958], R30 ;  /* 0x0049581e01007387 */ /* 0x000fe80000100a00 */
[----:B------:R-:W-:Y:S04]  /*761c0*/  STL.64 [R1+0x4950], R28 ;  /* 0x0049501c01007387 */ /* 0x000fe80000100a00 */
[----:B------:R-:W-:Y:S01]  /*761d0*/  STL.64 [R1+0x4948], R34 ;  /* 0x0049482201007387 */ /* 0x000fe20000100a00 */
[----:B------:R-:W-:-:S02]  /*761e0*/  IMAD.MOV.U32 R26, RZ, RZ, R53 ;  /* 0x000000ffff1a7224 */ /* 0x000fc400078e0035 */
[----:B------:R-:W-:Y:S02]  /*761f0*/  IMAD.MOV.U32 R25, RZ, RZ, R54 ;  /* 0x000000ffff197224 */ /* 0x000fe400078e0036 */
[----:B------:R-:W-:Y:S01]  /*76200*/  IMAD.MOV.U32 R24, RZ, RZ, R55 ;  /* 0x000000ffff187224 */ /* 0x000fe200078e0037 */
[----:B------:R-:W-:Y:S04]  /*76210*/  STL.64 [R1+0x4940], R32 ;  /* 0x0049402001007387 */ /* 0x000fe80000100a00 */
[----:B------:R0:W-:Y:S04]  /*76220*/  STL.64 [R1+0x4928], R6 ;  /* 0x0049280601007387 */ /* 0x0001e80000100a00 */
[----:B------:R1:W-:Y:S01]  /*76230*/  STL.64 [R1+0x4920], R4 ;  /* 0x0049200401007387 */ /* 0x0003e20000100a00 */
[----:B0-----:R-:W-:-:S02]  /*76240*/  IMAD.MOV.U32 R6, RZ, RZ, R25 ;  /* 0x000000ffff067224 */ /* 0x001fc400078e0019 */
[----:B-1----:R-:W-:Y:S02]  /*76250*/  IMAD.MOV.U32 R4, RZ, RZ, R27 ;  /* 0x000000ffff047224 */ /* 0x002fe400078e001b */
[----:B------:R-:W-:Y:S02]  /*76260*/  IMAD.MOV.U32 R5, RZ, RZ, R26 ;  /* 0x000000ffff057224 */ /* 0x000fe400078e001a */
[----:B------:R-:W-:-:S07]  /*76270*/  IMAD.MOV.U32 R7, RZ, RZ, R24 ;  /* 0x000000ffff077224 */ /* 0x000fce00078e0018 */
[----:B------:R-:W-:Y:S01]  /*76280*/  HMMA.16816.F32.BF16 R24, R4, R8, R56 ;  /* 0x000000080418723c */ /* 0x000fe20000041838 */
[----:B------:R-:W-:-:S05]  /*76290*/  IMAD.MOV.U32 R10, RZ, RZ, R36 ;  /* 0x000000ffff0a7224 */ /* 0x000fca00078e0024 */
[----:B------:R-:W-:Y:S04]  /*762a0*/  STL.64 [R1+0x4918], R10 ;  /* 0x0049180a01007387 */ /* 0x000fe80000100a00 */
[----:B------:R-:W-:-:S13]  /*762b0*/  STL.64 [R1+0x4910], R8 ;  /* 0x0049100801007387 */ /* 0x000fda0000100a00 */
[----:B------:R-:W-:Y:S04]  /*762c0*/  STL.64 [R1+0x9c0], R24 ;  /* 0x0009c01801007387 */ /* 0x000fe80000100a00 */
[----:B------:R-:W-:Y:S04]  /*762d0*/  STL.64 [R1+0x9c8], R26 ;  /* 0x0009c81a01007387 */ /* 0x000fe80000100a00 */
        /* <DEDUP_REMOVED lines=17> */
[----:B------:R-:W4:Y:S01]  /*763f0*/  LDL.LU R37, [R1+0x3f4] ;  /* 0x0003f40001257983 */ /* 0x000f220000300800 */
[----:B------:R-:W-:-:S03]  /*76400*/  IMAD.MOV.U32 R0, RZ, RZ, R39 ;  /* 0x000000ffff007224 */ /* 0x000fc600078e0027 */
[----:B------:R-:W4:Y:S04]  /*76410*/  LDL.LU R38, [R1+0x3f8] ;  /* 0x0003f80001267983 */ /* 0x000f280000300800 */
[----:B------:R-:W4:Y:S01]  /*76420*/  LDL.LU R39, [R1+0x3fc] ;  /* 0x0003fc0001277983 */ /* 0x000f220000300800 */
        /* <DEDUP_REMOVED lines=20> */
[----:B----4-:R-:W-:Y:S04]  /*76570*/  STL.64 [R1+0x4908], R46 ;  /* 0x0049082e01007387 */ /* 0x010fe80000100a00 */
[----:B------:R0:W-:Y:S04]  /*76580*/  STL.64 [R1+0x4900], R44 ;  /* 0x0049002c01007387 */ /* 0x0001e80000100a00 */
[----:B0-----:R-:W4:Y:S04]  /*76590*/  LDL.LU R44, [R1+0x150] ;  /* 0x00015000012c7983 */ /* 0x001f280000300800 */
[----:B------:R-:W4:Y:S04]  /*765a0*/  LDL.LU R45, [R1+0x154] ;  /* 0x00015400012d7983 */ /* 0x000f280000300800 */
[----:B------:R-:W4:Y:S04]  /*765b0*/  LDL.LU R46, [R1+0x158] ;  /* 0x00015800012e7983 */ /* 0x000f280000300800 */
[----:B------:R-:W4:Y:S04]  /*765c0*/  LDL.LU R47, [R1+0x15c] ;  /* 0x00015c00012f7983 */ /* 0x000f280000300800 */
[----:B------:R-:W2:Y:S04]  /*765d0*/  LDL.LU R56, [R1+0xf0] ;  /* 0x0000f00001387983 */ /* 0x000ea80000300800 */
[----:B------:R-:W2:Y:S04]  /*765e0*/  LDL.LU R57, [R1+0xf4] ;  /* 0x0000f40001397983 */ /* 0x000ea80000300800 */
[----:B------:R-:W4:Y:S04]  /*765f0*/  LDL.LU R40, [R1+0x4974] ;  /* 0x0049740001287983 */ /* 0x000f280000300800 */
[----:B------:R-:W4:Y:S01]  /*76600*/  LDL.LU R41, [R1+0x4970] ;  /* 0x0049700001297983 */ /* 0x000f220000300800 */
[C---:B------:R-:W-:Y:S06]  /*76610*/  HMMA.16816.F32.BF16 R36, R4.reuse, R12, R36 ;  /* 0x0000000c0424723c */ /* 0x040fec0000041824 */
[C---:B------:R-:W-:Y:S01]  /*76620*/  HMMA.16816.F32.BF16 R52, R4.reuse, R16, R52 ;  /* 0x000000100434723c */ /* 0x040fe20000041834 */
[----:B------:R-:W-:Y:S04]  /*76630*/  STL.64 [R1+0x48e8], R58 ;  /* 0x0048e83a01007387 */ /* 0x000fe80000100a00 */
[----:B--2---:R0:W-:Y:S04]  /*76640*/  STL.64 [R1+0x48e0], R56 ;  /* 0x0048e03801007387 */ /* 0x0041e80000100a00 */
[----:B0-----:R-:W2:Y:S04]  /*76650*/  LDL.LU.64 R56, [R1+0x10] ;  /* 0x0000100001387983 */ /* 0x001ea80000300a00 */
[----:B------:R-:W2:Y:S04]  /*76660*/  LDL.LU.64 R58, [R1+0x18] ;  /* 0x00001800013a7983 */ /* 0x000ea80000300a00 */
[----:B------:R0:W-:Y:S04]  /*76670*/  STL.64 [R1+0x9a0], R36 ;  /* 0x0009a02401007387 */ /* 0x0001e80000100a00 */
[----:B------:R1:W-:Y:S04]  /*76680*/  STL.64 [R1+0x9a8], R38 ;  /* 0x0009a82601007387 */ /* 0x0003e80000100a00 */
[----:B0-----:R-:W2:Y:S04]  /*76690*/  LDL.LU R36, [R1+0x280] ;  /* 0x0002800001247983 */ /* 0x001ea80000300800 */
[----:B------:R0:W-:Y:S04]  /*766a0*/  STL.64 [R1+0x980], R52 ;  /* 0x0009803401007387 */ /* 0x0001e80000100a00 */
[----:B------:R4:W-:Y:S01]  /*766b0*/  STL.64 [R1+0x988], R54 ;  /* 0x0009883601007387 */ /* 0x0009e20000100a00 */
[----:B---3--:R-:W-:Y:S03]  /*766c0*/  HMMA.16816.F32.BF16 R24, R4, R20, R24 ;  /* 0x000000140418723c */ /* 0x008fe60000041818 */
[----:B------:R-:W3:Y:S04]  /*766d0*/  LDL.LU R37, [R1+0x284] ;  /* 0x0002840001257983 */ /* 0x000ee80000300800 */
[----:B-1----:R-:W3:Y:S04]  /*766e0*/  LDL.LU R38, [R1+0x288] ;  /* 0x0002880001267983 */ /* 0x002ee80000300800 */
[----:B------:R-:W3:Y:S04]  /*766f0*/  LDL.LU R39, [R1+0x28c] ;  /* 0x00028c0001277983 */ /* 0x000ee80000300800 */
[----:B0-----:R-:W3:Y:S01]  /*76700*/  LDL.LU R52, [R1+0x270] ;  /* 0x0002700001347983 */ /* 0x001ee20000300800 */
[----:B----4-:R-:W-:-:S02]  /*76710*/  IMAD.MOV.U32 R54, RZ, RZ, R41 ;  /* 0x000000ffff367224 */ /* 0x010fc400078e0029 */
[----:B------:R-:W-:Y:S01]  /*76720*/  IMAD.MOV.U32 R55, RZ, RZ, R40 ;  /* 0x000000ffff377224 */ /* 0x000fe200078e0028 */
[----:B------:R-:W4:Y:S04]  /*76730*/  LDL.LU R53, [R1+0x274] ;  /* 0x0002740001357983 */ /* 0x000f280000300800 */
[----:B------:R-:W0:Y:S04]  /*76740*/  LDSM.16.MT88.4 R40, [R49+UR5+0xc000] ;  /* 0x00c000053128783b */ /* 0x000e280008004200 */
        /* <DEDUP_REMOVED lines=50> */
[----:B------:R0:W-:Y:S04]  /*76a70*/  STL.64 [R1+0x870], R44 ;  /* 0x0008702c01007387 */ /* 0x0001e80000100a00 */
[----:B------:R1:W-:Y:S01]  /*76a80*/  STL.64 [R1+0x878], R46 ;  /* 0x0008782e01007387 */ /* 0x0003e20000100a00 */
[----:B0-----:R-:W-:Y:S02]  /*76a90*/  IMAD.MOV.U32 R45, RZ, RZ, R58 ;  /* 0x000000ffff2d7224 */ /* 0x001fe400078e003a */
[----:B-1----:R-:W-:Y:S02]  /*76aa0*/  IMAD.MOV.U32 R47, RZ, RZ, R56 ;  /* 0x000000ffff2f7224 */ /* 0x002fe400078e0038 */
[----:B------:R-:W-:Y:S02]  /*76ab0*/  IMAD.MOV.U32 R46, RZ, RZ, R57 ;  /* 0x000000ffff2e7224 */ /* 0x000fe400078e0039 */
[----:B------:R-:W-:-:S02]  /*76ac0*/  IMAD.MOV.U32 R44, RZ, RZ, R59 ;  /* 0x000000ffff2c7224 */ /* 0x000fc400078e003b */
[----:B------:R-:W2:Y:S04]  /*76ad0*/  LDL.LU.64 R58, [R1+0x48e8] ;  /* 0x0048e800013a7983 */ /* 0x000ea80000300a00 */
[----:B------:R-:W2:Y:S04]  /*76ae0*/  LDL.LU.64 R56, [R1+0x48e0] ;  /* 0x0048e00001387983 */ /* 0x000ea80000300a00 */
[----:B------:R0:W-:Y:S04]  /*76af0*/  STL.64 [R1+0x48c0], R18 ;  /* 0x0048c01201007387 */ /* 0x0001e80000100a00 */
[----:B------:R1:W-:Y:S01]  /*76b00*/  STL.64 [R1+0x48b8], R16 ;  /* 0x0048b81001007387 */ /* 0x0003e20000100a00 */
[----:B0-----:R-:W-:-:S02]  /*76b10*/  IMAD.MOV.U32 R18, RZ, RZ, R45 ;  /* 0x000000ffff127224 */ /* 0x001fc400078e002d */
[----:B-1----:R-:W-:Y:S02]  /*76b20*/  IMAD.MOV.U32 R16, RZ, RZ, R47 ;  /* 0x000000ffff107224 */ /* 0x002fe400078e002f */
[----:B------:R-:W-:Y:S02]  /*76b30*/  IMAD.MOV.U32 R17, RZ, RZ, R46 ;  /* 0x000000ffff117224 */ /* 0x000fe400078e002e */
[----:B------:R-:W-:Y:S02]  /*76b40*/  IMAD.MOV.U32 R19, RZ, RZ, R44 ;  /* 0x000000ffff137224 */ /* 0x000fe400078e002c */
[----:B------:R-:W0:Y:S05]  /*76b50*/  LDSM.16.MT88.4 R44, [R49+UR5+0xc080] ;  /* 0x00c08005312c783b */ /* 0x000e2a0008004200 */
[C---:B------:R-:W-:Y:S01]  /*76b60*/  HMMA.16816.F32.BF16 R36, R16.reuse, R20, R36 ;  /* 0x000000141024723c */ /* 0x040fe20000041824 */
[----:B------:R-:W-:Y:S04]  /*76b70*/  STL [R1+0x48a0], R49 ;  /* 0x0048a03101007387 */ /* 0x000fe80000100800 */
        /* <DEDUP_REMOVED lines=15> */
[----:B------:R-:W2:Y:S01]  /*76c70*/  LDL.LU R23, [R1+0x26c] ;  /* 0x00026c0001177983 */ /* 0x000ea20000300800 */
[----:B------:R-:W-:-:S15]  /*76c80*/  HMMA.16816.F32.BF16 R52, R16, R24, R52 ;  /* 0x000000181034723c */ /* 0x000fde0000041834 */
[----:B------:R-:W-:-:S08]  /*76c90*/  NOP ;  /* 0x0000000000007918 */ /* 0x000fd00000000000 */
[----:B------:R0:W-:Y:S04]  /*76ca0*/  STL.64 [R1+0x840], R52 ;  /* 0x0008403401007387 */ /* 0x0001e80000100a00 */
[----:B------:R-:W-:Y:S04]  /*76cb0*/  STL.64 [R1+0x848], R54 ;  /* 0x0008483601007387 */ /* 0x000fe80000100a00 */
[----:B0-----:R-:W4:Y:S04]  /*76cc0*/  LDL.LU.64 R52, [R1+0x48c8] ;  /* 0x0048c80001347983 */ /* 0x001f280000300a00 */
[----:B------:R-:W-:Y:S04]  /*76cd0*/  STL.64 [R1+0x4898], R30 ;  /* 0x0048981e01007387 */ /* 0x000fe80000100a00 */
[----:B------:R-:W-:Y:S01]  /*76ce0*/  STL.64 [R1+0x4890], R28 ;  /* 0x0048901c01007387 */ /* 0x000fe20000100a00 */
[C---:B--2---:R-:W-:Y:S06]  /*76cf0*/  HMMA.16816.F32.BF16 R20, R16.reuse, R28, R20 ;  /* 0x0000001c1014723c */ /* 0x044fec0000041814 */
[----:B---3--:R-:W-:-:S15]  /*76d00*/  HMMA.16816.F32.BF16 R16, R16, R32, R44 ;  /* 0x000000201010723c */ /* 0x008fde000004182c */
[----:B------:R-:W-:-:S02]  /*76d10*/  NOP ;  /* 0x0000000000007918 */ /* 0x000fc40000000000 */
[----:B------:R-:W-:Y:S04]  /*76d20*/  STL.64 [R1+0x830], R20 ;  /* 0x0008301401007387 */ /* 0x000fe80000100a00 */
[----:B------:R4:W-:Y:S04]  /*76d30*/  STL.64 [R1+0x838], R22 ;  /* 0x0008381601007387 */ /* 0x0009e80000100a00 */
[----:B------:R-:W-:Y:S04]  /*76d40*/  STL.64 [R1+0x4888], R34 ;  /* 0x0048882201007387 */ /* 0x000fe80000100a00 */
[----:B------:R-:W-:Y:S04]  /*76d50*/  STL.64 [R1+0x4880], R32 ;  /* 0x0048802001007387 */ /* 0x000fe80000100a00 */
[----:B------:R-:W-:Y:S04]  /*76d60*/  STL.64 [R1+0x7f0], R16 ;  /* 0x0007f01001007387 */ /* 0x000fe80000100a00 */
[----:B------:R0:W-:Y:S01]  /*76d70*/  STL.64 [R1+0x7f8], R18 ;  /* 0x0007f81201007387 */ /* 0x0001e20000100a00 */
[C---:B----4-:R-:W-:Y:S06]  /*76d80*/  HMMA.16816.F32.BF16 R20, R36.reuse, R4, R40 ;  /* 0x000000042414723c */ /* 0x050fec0000041828 */
[----:B0-----:R-:W-:Y:S01]  /*76d90*/  HMMA.16816.F32.BF16 R16, R36, R8, R56 ;  /* 0x000000082410723c */ /* 0x001fe20000041838 */
[----:B------:R-:W-:-:S15]  /*76da0*/  STL.64 [R1+0x4868], R10 ;  /* 0x0048680a01007387 */ /* 0x000fde0000100a00 */
[----:B------:R-:W-:-:S01]  /*76db0*/  NOP ;  /* 0x0000000000007918 */ /* 0x000fc20000000000 */
[----:B------:R0:W-:Y:S04]  /*76dc0*/  STL.64 [R1+0x7d0], R20 ;  /* 0x0007d01401007387 */ /* 0x0001e80000100a00 */
[----:B------:R1:W-:Y:S04]  /*76dd0*/  STL.64 [R1+0x7d8], R22 ;  /* 0x0007d81601007387 */ /* 0x0003e80000100a00 */
[----:B------:R-:W-:Y:S04]  /*76de0*/  STL.64 [R1+0x4860], R8 ;  /* 0x0048600801007387 */ /* 0x000fe80000100a00 */
        /* <DEDUP_REMOVED lines=33> */
[----:B----4-:R-:W-:Y:S01]  /*77000*/  STL.64 [R1+0x4858], R58 ;  /* 0x0048583a01007387 */ /* 0x010fe20000100a00 */
[C---:B--2---:R-:W-:Y:S03]  /*77010*/  HMMA.16816.F32.BF16 R16, R36.reuse, R12, R16 ;  /* 0x0000000c2410723c */ /* 0x044fe60000041810 */
[----:B------:R0:W-:Y:S04]  /*77020*/  STL.64 [R1+0x4850], R56 ;  /* 0x0048503801007387 */ /* 0x0001e80000100a00 */
[----:B0-----:R-:W2:Y:S04]  /*77030*/  LDL.LU R56, [R1+0x370] ;  /* 0x0003700001387983 */ /* 0x001ea80000300800 */
        /* <DEDUP_REMOVED lines=21> */
[----:B------:R0:W-:Y:S04]  /*77190*/  STL.64 [R1+0x750], R48 ;  /* 0x0007503001007387 */ /* 0x0001e80000100a00 */
[----:B------:R-:W-:Y:S04]  /*771a0*/  STL.64 [R1+0x758], R50 ;  /* 0x0007583201007387 */ /* 0x000fe80000100a00 */
[----:B0-----:R-:W2:Y:S01]  /*771b0*/  LDL.LU R49, [R1+0x48a0] ;  /* 0x0048a00001317983 */ /* 0x001ea20000300800 */
[C---:B------:R-:W-:Y:S03]  /*771c0*/  HMMA.16816.F32.BF16 R28, R36.reuse, R24, R28 ;  /* 0x00000018241c723c */ /* 0x040fe6000004181c */
        /* <DEDUP_REMOVED lines=50> */
[----:B------:R-:W4:Y:S04]  /*774f0*/  LDL.LU.64 R56, [R1+0x4850] ;  /* 0x0048500001387983 */ /* 0x000f280000300a00 */
[----:B--2---:R-:W-:Y:S04]  /*77500*/  STL.64 [R1+0x4830], R10 ;  /* 0x0048300a01007387 */ /* 0x004fe80000100a00 */
[----:B------:R0:W-:Y:S04]  /*77510*/  STL.64 [R1+0x4828], R8 ;  /* 0x0048280801007387 */ /* 0x0001e80000100a00 */
[----:B0-----:R-:W2:Y:S04]  /*77520*/  LDL.LU R8, [R1+0x340] ;  /* 0x0003400001087983 */ /* 0x001ea80000300800 */
[----:B------:R-:W2:Y:S04]  /*77530*/  LDL.LU R9, [R1+0x344] ;  /* 0x0003440001097983 */ /* 0x000ea80000300800 */
[----:B------:R-:W2:Y:S04]  /*77540*/  LDL.LU R10, [R1+0x348] ;  /* 0x00034800010a7983 */ /* 0x000ea80000300800 */
[----:B------:R-:W2:Y:S01]  /*77550*/  LDL.LU R11, [R1+0x34c] ;  /* 0x00034c00010b7983 */ /* 0x000ea20000300800 */
[----:B------:R-:W-:-:S15]  /*77560*/  HMMA.16816.F32.BF16 R44, R40, R12, R44 ;  /* 0x0000000c282c723c */ /* 0x000fde000004182c */
[----:B------:R-:W-:-:S08]  /*77570*/  NOP ;  /* 0x0000000000007918 */ /* 0x000fd00000000000 */
[----:B------:R-:W-:Y:S04]  /*77580*/  STL.64 [R1+0x6b0], R44 ;  /* 0x0006b02c01007387 */ /* 0x000fe80000100a00 */
[----:B------:R0:W-:Y:S04]  /*77590*/  STL.64 [R1+0x6b8], R46 ;  /* 0x0006b82e01007387 */ /* 0x0001e80000100a00 */
[----:B0-----:R-:W3:Y:S04]  /*775a0*/  LDL.LU.64 R46, [R1+0x4848] ;  /* 0x00484800012e7983 */ /* 0x001ee80000300a00 */
[----:B------:R-:W3:Y:S01]  /*775b0*/  LDL.LU.64 R44, [R1+0x4840] ;  /* 0x00484000012c7983 */ /* 0x000ee20000300a00 */
[----:B----4-:R-:W-:-:S15]  /*775c0*/  HMMA.16816.F32.BF16 R56, R40, R16, R56 ;  /* 0x000000102838723c */ /* 0x010fde0000041838 */
[----:B------:R-:W-:-:S08]  /*775d0*/  NOP ;  /* 0x0000000000007918 */ /* 0x000fd00000000000 */
[----:B------:R0:W-:Y:S04]  /*775e0*/  STL.64 [R1+0x690], R56 ;  /* 0x0006903801007387 */ /* 0x0001e80000100a00 */
[----:B------:R-:W-:Y:S04]  /*775f0*/  STL.64 [R1+0x698], R58 ;  /* 0x0006983a01007387 */ /* 0x000fe80000100a00 */
[----:B0-----:R-:W4:Y:S04]  /*77600*/  LDL.LU.64 R56, [R1+0x4838] ;  /* 0x0048380001387983 */ /* 0x001f280000300a00 */
[----:B------:R-:W-:Y:S04]  /*77610*/  STL.64 [R1+0x4820], R18 ;  /* 0x0048201201007387 */ /* 0x000fe80000100a00 */
[----:B------:R2:W-:Y:S02]  /*77620*/  STL.64 [R1+0x4818], R16 ;  /* 0x0048181001007387 */ /* 0x0005e40000100a00 */
[C---:B--2---:R-:W-:Y:S06]  /*77630*/  HMMA.16816.F32.BF16 R16, R40.reuse, R20, R8 ;  /* 0x000000142810723c */ /* 0x044fec0000041808 */
[----:B---3--:R-:W-:Y:S01]  /*77640*/  HMMA.16816.F32.BF16 R8, R40, R24, R36 ;  /* 0x000000182808723c */ /* 0x008fe20000041824 */
[----:B------:R-:W-:-:S15]  /*77650*/  STL.64 [R1+0x4810], R26 ;  /* 0x0048101a01007387 */ /* 0x000fde0000100a00 */
[----:B------:R-:W-:-:S01]  /*77660*/  NOP ;  /* 0x0000000000007918 */ /* 0x000fc20000000000 */
[----:B------:R-:W-:Y:S04]  /*77670*/  STL.64 [R1+0x670], R16 ;  /* 0x0006701001007387 */ /* 0x000fe80000100a00 */
[----:B------:R-:W-:Y:S04]  /*77680*/  STL.64 [R1+0x678], R18 ;  /* 0x0006781201007387 */ /* 0x000fe80000100a00 */
[----:B------:R-:W-:Y:S04]  /*77690*/  STL.64 [R1+0x650], R8 ;  /* 0x0006500801007387 */ /* 0x000fe80000100a00 */
[----:B------:R0:W-:Y:S02]  /*776a0*/  STL.64 [R1+0x658], R10 ;  /* 0x0006580a01007387 */ /* 0x0001e40000100a00 */
[----:B0-----:R-:W-:Y:S02]  /*776b0*/  HMMA.16816.F32.BF16 R8, R40, R28, R48 ;  /* 0x0000001c2808723c */ /* 0x001fe40000041830 */
[----:B------:R-:W-:-:S15]  /*776c0*/  STL.64 [R1+0x4808], R24 ;  /* 0x0048081801007387 */ /* 0x000fde0000100a00 */
[----:B------:R-:W-:-:S06]  /*776d0*/  NOP ;  /* 0x0000000000007918 */ /* 0x000fcc0000000000 */
        /* <DEDUP_REMOVED lines=36> */
[----:B------:R-:W-:Y:S01]  /*77920*/  HMMA.16816.F32.BF16 R52, R40, R32, R52 ;  /* 0x000000202834723c */ /* 0x000fe20000041834 */
[----:B---3--:R-:W-:Y:S04]  /*77930*/  STL.64 [R1+0x47b0], R38 ;  /* 0x0047b02601007387 */ /* 0x008fe80000100a00 */
[----:B--2---:R2:W-:Y:S04]  /*77940*/  STL.64 [R1+0x47a8], R36 ;  /* 0x0047a82401007387 */ /* 0x0045e80000100a00 */
[----:B--2---:R-:W2:Y:S04]  /*77950*/  LDL.LU R36, [R1+0x230] ;  /* 0x0002300001247983 */ /* 0x004ea80000300800 */
[----:B------:R-:W2:Y:S04]  /*77960*/  LDL.LU R37, [R1+0x234] ;  /* 0x0002340001257983 */ /* 0x000ea80000300800 */
[----:B------:R-:W3:Y:S04]  /*77970*/  LDL.LU R38, [R1+0x238] ;  /* 0x0002380001267983 */ /* 0x000ee80000300800 */
[----:B------:R-:W3:Y:S01]  /*77980*/  LDL.LU R39, [R1+0x23c] ;  /* 0x00023c0001277983 */ /* 0x000ee20000300800 */
[----:B0-----:R-:W-:Y:S01]  /*77990*/  LOP3.LUT R59, R59, 0x7, RZ, 0xc0, !PT ;  /* 0x000000073b3b7812 */ /* 0x001fe200078ec0ff */
[----:B-1----:R-:W-:-:S02]  /*779a0*/  IMAD.SHL.U32 R51, R58, 0x2, RZ ;  /* 0x000000023a337824 */ /* 0x002fc400078e00ff */
[----:B------:R-:W4:Y:S04]  /*779b0*/  LDL.LU R48, [R1+0x160] ;  /* 0x0001600001307983 */ /* 0x000f280000300800 */
[----:B------:R-:W4:Y:S01]  /*779c0*/  LDL.LU R49, [R1+0x164] ;  /* 0x0001640001317983 */ /* 0x000f220000300800 */
[----:B------:R-:W-:-:S03]  /*779d0*/  IMAD R59, R59, 0x210, RZ ;  /* 0x000002103b3b7824 */ /* 0x000fc600078e02ff */
[----:B------:R-:W4:Y:S02]  /*779e0*/  LDL.LU R50, [R1+0x168] ;  /* 0x0001680001327983 */ /* 0x000f240000300800 */
[----:B------:R-:W-:Y:S02]  /*779f0*/  LOP3.LUT R59, R59, 0x10, R51, 0x78, !PT ;  /* 0x000000103b3b7812 */ /* 0x000fe400078e7833 */
        /* <DEDUP_REMOVED lines=21> */
[----:B------:R-:W-:-:S03]  /*77b50*/  IMAD.SHL.U32 R58, R58, 0x100, RZ ;  /* 0x000001003a3a7824 */ /* 0x000fc600078e00ff */
[----:B---3--:R-:W-:Y:S04]  /*77b60*/  STL.64 [R1+0x47c0], R38 ;  /* 0x0047c02601007387 */ /* 0x008fe80000100a00 */
[----:B--2---:R0:W-:Y:S04]  /*77b70*/  STL.64 [R1+0x47b8], R36 ;  /* 0x0047b82401007387 */ /* 0x0041e80000100a00 */
[----:B0-----:R-:W2:Y:S04]  /*77b80*/  LDL.LU R36, [R1+0x240] ;  /* 0x0002400001247983 */ /* 0x001ea80000300800 */
[----:B------:R-:W2:Y:S04]  /*77b90*/  LDL.LU R37, [R1+0x244] ;  /* 0x0002440001257983 */ /* 0x000ea80000300800 */
[----:B------:R-:W3:Y:S04]  /*77ba0*/  LDL.LU R38, [R1+0x248] ;  /* 0x0002480001267983 */ /* 0x000ee80000300800 */
[----:B------:R-:W3:Y:S01]  /*77bb0*/  LDL.LU R39, [R1+0x24c] ;  /* 0x00024c0001277983 */ /* 0x000ee20000300800 */
[----:B------:R-:W-:-:S04]  /*77bc0*/  LOP3.LUT R59, R59, 0x1000, R58, 0xf8, !PT ;  /* 0x000010003b3b7812 */ /* 0x000fc800078ef83a */
[----:B------:R-:W-:-:S05]  /*77bd0*/  LOP3.LUT R59, R59, 0x40, RZ, 0x3c, !PT ;  /* 0x000000403b3b7812 */ /* 0x000fca00078e3cff */
        /* <DEDUP_REMOVED lines=8> */
[----:B------:R-:W-:Y:S04]  /*77c60*/  STL.64 [R1+0x4328], R54 ;  /* 0x0043283601007387 */ /* 0x000fe80000100a00 */
        /* <DEDUP_REMOVED lines=15> */
[C---:B------:R-:W-:Y:S06]  /*77d60*/  HMMA.16816.F32.BF16 R16, R44.reuse, R12, R16 ;  /* 0x0000000c2c10723c */ /* 0x040fec0000041810 */
        /* <DEDUP_REMOVED lines=10> */
[----:B0-----:R-:W4:Y:S04]  /*77e10*/  LDL.LU.64 R18, [R1+0x4820] ;  /* 0x0048200001127983 */ /* 0x001f280000300a00 */
[----:B------:R-:W3:Y:S01]  /*77e20*/  LDL.LU.64 R16, [R1+0x4818] ;  /* 0x0048180001107983 */ /* 0x000ee20000300a00 */
[C---:B------:R-:W-:Y:S06]  /*77e30*/  HMMA.16816.F32.BF16 R24, R44.reuse, R20, R24 ;  /* 0x000000142c18723c */ /* 0x040fec0000041818 */
        /* <DEDUP_REMOVED lines=88> */
[----:B------:R-:W2:Y:S04]  /*783c0*/  LDL.LU R51, [R1+0x9c] ;  /* 0x00009c0001337983 */ /* 0x000ea80000300800 */
[----:B----4-:R-:W-:Y:S04]  /*783d0*/  STL.64 [R1+0x4748], R34 ;  /* 0x0047482201007387 */ /* 0x010fe80000100a00 */
[----:B------:R0:W-:Y:S04]  /*783e0*/  STL.64 [R1+0x4740], R32 ;  /* 0x0047402001007387 */ /* 0x0001e80000100a00 */
[----:B0-----:R-:W3:Y:S04]  /*783f0*/  LDL.LU R32, [R1+0xa0] ;  /* 0x0000a00001207983 */ /* 0x001ee80000300800 */
[----:B------:R-:W3:Y:S04]  /*78400*/  LDL.LU R33, [R1+0xa4] ;  /* 0x0000a40001217983 */ /* 0x000ee80000300800 */
[----:B------:R-:W3:Y:S04]  /*78410*/  LDL.LU R34, [R1+0xa8] ;  /* 0x0000a80001227983 */ /* 0x000ee80000300800 */
[----:B------:R-:W3:Y:S02]  /*78420*/  LDL.LU R35, [R1+0xac] ;  /* 0x0000ac0001237983 */ /* 0x000ee40000300800 */
[----:B---3--:R-:W-:-:S15]  /*78430*/  HMMA.16816.F32.BF16 R32, R36, R4, R32 ;  /* 0x000000042420723c */ /* 0x008fde0000041820 */
[----:B------:R-:W-:-:S08]  /*78440*/  NOP ;  /* 0x0000000000007918 */ /* 0x000fd00000000000 */
[----:B------:R-:W-:Y:S04]  /*78450*/  STL.64 [R1+0x480], R32 ;  /* 0x0004802001007387 */ /* 0x000fe80000100a00 */
[----:B------:R2:W-:Y:S04]  /*78460*/  STL.64 [R1+0x488], R34 ;  /* 0x0004882201007387 */ /* 0x0005e80000100a00 */
[----:B------:R-:W-:Y:S04]  /*78470*/  STL.64 [R1+0x4728], R10 ;  /* 0x0047280a01007387 */ /* 0x000fe80000100a00 */
[----:B------:R0:W-:Y:S01]  /*78480*/  STL.64 [R1+0x4720], R8 ;  /* 0x0047200801007387 */ /* 0x0001e20000100a00 */
[C---:B--2---:R-:W-:Y:S06]  /*78490*/  HMMA.16816.F32.BF16 R32, R36.reuse, R8, R48 ;  /* 0x000000082420723c */ /* 0x044fec0000041830 */
[----:B0-----:R-:W-:Y:S01]  /*784a0*/  HMMA.16816.F32.BF16 R8, R36, R12, R44 ;  /* 0x0000000c2408723c */ /* 0x001fe2000004182c */
[----:B------:R-:W0:-:S15]  /*784b0*/  LDSM.16.MT88.4 R48, [R59+UR5+0xc100] ;  /* 0x00c100053b30783b */ /* 0x000e1e0008004200 */
[----:B------:R-:W-:-:S01]  /*784c0*/  NOP ;  /* 0x0000000000007918 */ /* 0x000fc20000000000 */
[----:B------:R-:W-:Y:S04]  /*784d0*/  STL.64 [R1+0x460], R32 ;  /* 0x0004602001007387 */ /* 0x000fe80000100a00 */
[----:B------:R-:W-:Y:S04]  /*784e0*/  STL.64 [R1+0x468], R34 ;  /* 0x0004682201007387 */ /* 0x000fe80000100a00 */
[----:B------:R-:W-:Y:S04]  /*784f0*/  STL.64 [R1+0x4718], R14 ;  /* 0x0047180e01007387 */ /* 0x000fe80000100a00 */
[----:B------:R-:W-:Y:S04]  /*78500*/  STL.64 [R1+0x4710], R12 ;  /* 0x0047100c01007387 */ /* 0x000fe80000100a00 */
[----:B------:R-:W-:Y:S04]  /*78510*/  STL.64 [R1+0x440], R8 ;  /* 0x0004400801007387 */ /* 0x000fe80000100a00 */
[----:B------:R1:W-:Y:S02]  /*78520*/  STL.64 [R1+0x448], R10 ;  /* 0x0004480a01007387 */ /* 0x0003e40000100a00 */
[----:B-1----:R-:W-:Y:S02]  /*78530*/  HMMA.16816.F32.BF16 R8, R36, R16, R40 ;  /* 0x000000102408723c */ /* 0x002fe40000041828 */
[----:B------:R-:W-:Y:S04]  /*78540*/  STL.64 [R1+0x4708], R18 ;  /* 0x0047081201007387 */ /* 0x000fe80000100a00 */
[----:B------:R-:W-:-:S15]  /*78550*/  STL.64 [R1+0x4700], R16 ;  /* 0x0047001001007387 */ /* 0x000fde0000100a00 */
[----:B------:R-:W-:-:S02]  /*78560*/  NOP ;  /* 0x0000000000007918 */ /* 0x000fc40000000000 */
[----:B------:R-:W-:Y:S04]  /*78570*/  STL.64 [R1+0x430], R8 ;  /* 0x0004300801007387 */ /* 0x000fe80000100a00 */
[----:B------:R1:W-:Y:S02]  /*78580*/  STL.64 [R1+0x438], R10 ;  /* 0x0004380a01007387 */ /* 0x0003e40000100a00 */
[C---:B-1----:R-:W-:Y:S02]  /*78590*/  HMMA.16816.F32.BF16 R8, R36.reuse, R20, R52 ;  /* 0x000000142408723c */ /* 0x042fe40000041834 */
[----:B0-----:R-:W-:Y:S04]  /*785a0*/  STL.64 [R1+0x4688], R50 ;  /* 0x0046883201007387 */ /* 0x001fe80000100a00 */
[----:B------:R-:W-:Y:S04]  /*785b0*/  STL.64 [R1+0x4680], R48 ;  /* 0x0046803001007387 */ /* 0x000fe80000100a00 */
[----:B------:R-:W-:Y:S04]  /*785c0*/  STL.64 [R1+0x46f8], R22 ;  /* 0x0046f81601007387 */ /* 0x000fe80000100a00 */
[----:B------:R0:W-:Y:S09]  /*785d0*/  STL.64 [R1+0x46f0], R20 ;  /* 0x0046f01401007387 */ /* 0x0001f20000100a00 */
        /* <DEDUP_REMOVED lines=22> */
[----:B-1----:R-:W3:Y:S04]  /*78740*/  LDL.LU R8, [R1+0x180] ;  /* 0x0001800001087983 */ /* 0x002ee80000300800 */
[----:B------:R-:W3:Y:S04]  /*78750*/  LDL.LU R9, [R1+0x184] ;  /* 0x0001840001097983 */ /* 0x000ee80000300800 */
[----:B--2---:R-:W2:Y:S04]  /*78760*/  LDL.LU R10, [R1+0x188] ;  /* 0x00018800010a7983 */ /* 0x004ea80000300800 */
        /* <DEDUP_REMOVED lines=9> */
[C---:B----4-:R-:W-:Y:S06]  /*78800*/  HMMA.16816.F32.BF16 R52, R36.reuse, R24, R52 ;  /* 0x000000182434723c */ /* 0x050fec0000041834 */
[----:B---3--:R-:W-:Y:S01]  /*78810*/  HMMA.16816.F32.BF16 R32, R36, R28, R32 ;  /* 0x0000001c2420723c */ /* 0x008fe20000041820 */
[----:B--2---:R-:W-:Y:S04]  /*78820*/  STL.64 [R1+0x46e8], R46 ;  /* 0x0046e82e01007387 */ /* 0x004fe80000100a00 */
[----:B------:R0:W-:Y:S04]  /*78830*/  STL.64 [R1+0x46e0], R44 ;  /* 0x0046e02c01007387 */ /* 0x0001e80000100a00 */
        /* <DEDUP_REMOVED lines=10> */
[----:B------:R0:W-:Y:S04]  /*788e0*/  STL.64 [R1+0x410], R52 ;  /* 0x0004103401007387 */ /* 0x0001e80000100a00 */
[----:B------:R1:W-:Y:S04]  /*788f0*/  STL.64 [R1+0x418], R54 ;  /* 0x0004183601007387 */ /* 0x0003e80000100a00 */
[----:B0-----:R-:W4:Y:S04]  /*78900*/  LDL.LU R52, [R1+0x500] ;  /* 0x0005000001347983 */ /* 0x001f280000300800 */
[----:B------:R-:W4:Y:S04]  /*78910*/  LDL.LU R53, [R1+0x504] ;  /* 0x0005040001357983 */ /* 0x000f280000300800 */
[----:B-1----:R-:W4:Y:S01]  /*78920*/  LDL.LU R54, [R1+0x508] ;  /* 0x0005080001367983 */ /* 0x002f220000300800 */
[----:B------:R-:W-:-:S03]  /*78930*/  IMAD.MOV.U32 R55, RZ, RZ, R61 ;  /* 0x000000ffff377224 */ /* 0x000fc600078e003d */
[----:B------:R-:W3:Y:S04]  /*78940*/  LDL.LU R61, [R1+0x4750] ;  /* 0x00475000013d7983 */ /* 0x000ee80000300800 */
        /* <DEDUP_REMOVED lines=9> */
[----:B------:R-:W-:Y:S01]  /*789e0*/  STL.64 [R1+0x3f8], R38 ;  /* 0x0003f82601007387 */ /* 0x000fe20000100a00 */
        /* <DEDUP_REMOVED lines=17> */
[----:B------:R-:W2:Y:S01]  /*78b00*/  LDL.LU.64 R16, [R1+0x4700] ;  /* 0x0047000001107983 */ /* 0x000ea20000300a00 */
[----:B------:R-:W0:Y:S01]  /*78b10*/  S2R R39, SR_TID.X ;  /* 0x0000000000277919 */ /* 0x000e220000002100 */
[----:B------:R-:W1:Y:S01]  /*78b20*/  S2R R38, SR_TID.X ;  /* 0x0000000000267919 */ /* 0x000e620000002100 */
[----:B--2---:R-:W-:-:S15]  /*78b30*/  HMMA.16816.F32.BF16 R20, R40, R16, R20 ;  /* 0x000000102814723c */ /* 0x004fde0000041814 */
[----:B------:R-:W-:-:S08]  /*78b40*/  NOP ;  /* 0x0000000000007918 */ /* 0x000fd00000000000 */
[----:B------:R-:W-:Y:S04]  /*78b50*/  STL.64 [R1+0x220], R20 ;  /* 0x0002201401007387 */ /* 0x000fe80000100a00 */
[----:B------:R2:W-:Y:S04]  /*78b60*/  STL.64 [R1+0x228], R22 ;  /* 0x0002281601007387 */ /* 0x0005e80000100a00 */
[----:B--2---:R-:W2:Y:S04]  /*78b70*/  LDL.LU.64 R22, [R1+0x46f8] ;  /* 0x0046f80001167983 */ /* 0x004ea80000300a00 */
        /* <DEDUP_REMOVED lines=25> */
[----:B------:R-:W2:Y:S01]  /*78d10*/  LDL.LU R22, [R1+0x4a8] ;  /* 0x0004a80001167983 */ /* 0x000ea20000300800 */
[----:B------:R-:W-:Y:S01]  /*78d20*/  IMAD.MOV.U32 R23, RZ, RZ, R61 ;  /* 0x000000ffff177224 */ /* 0x000fe200078e003d */
[----:B---3--:R-:W-:-:S15]  /*78d30*/  HMMA.16816.F32.BF16 R44, R40, R24, R44 ;  /* 0x00000018282c723c */ /* 0x008fde000004182c */
[----:B------:R-:W-:-:S08]  /*78d40*/  NOP ;  /* 0x0000000000007918 */ /* 0x000fd00000000000 */
[----:B------:R-:W-:Y:S04]  /*78d50*/  STL.64 [R1+0x200], R44 ;  /* 0x0002002c01007387 */ /* 0x000fe80000100a00 */
[----:B------:R0:W-:Y:S04]  /*78d60*/  STL.64 [R1+0x208], R46 ;  /* 0x0002082e01007387 */ /* 0x0001e80000100a00 */
[----:B0-----:R-:W3:Y:S04]  /*78d70*/  LDL.LU.64 R46, [R1+0x46d8] ;  /* 0x0046d800012e7983 */ /* 0x001ee80000300a00 */
[----:B------:R-:W3:Y:S01]  /*78d80*/  LDL.LU.64 R44, [R1+0x46d0] ;  /* 0x0046d000012c7983 */ /* 0x000ee20000300a00 */
[----:B--2---:R-:W-:Y:S03]  /*78d90*/  HMMA.16816.F32.BF16 R20, R40, R28, R20 ;  /* 0x0000001c2814723c */ /* 0x004fe60000041814 */
[----:B------:R-:W-:Y:S04]  /*78da0*/  STL.64 [R1+0x46b8], R26 ;  /* 0x0046b81a01007387 */ /* 0x000fe80000100a00 */
[----:B------:R-:W-:-:S15]  /*78db0*/  STL.64 [R1+0x46b0], R24 ;  /* 0x0046b01801007387 */ /* 0x000fde0000100a00 */
[----:B------:R-:W-:-:S01]  /*78dc0*/  NOP ;  /* 0x0000000000007918 */ /* 0x000fc20000000000 */
[----:B------:R-:W-:Y:S04]  /*78dd0*/  STL.64 [R1+0x1f0], R20 ;  /* 0x0001f01401007387 */ /* 0x000fe80000100a00 */
[----:B------:R4:W-:Y:S01]  /*78de0*/  STL [R1+0x1f8], R22 ;  /* 0x0001f81601007387 */ /* 0x0009e20000100800 */
[----:B------:R-:W-:Y:S02]  /*78df0*/  IMAD.MOV.U32 R61, RZ, RZ, R23 ;  /* 0x000000ffff3d7224 */ /* 0x000fe400078e0017 */
[----:B----4-:R-:W-:Y:S01]  /*78e00*/  HMMA.16816.F32.BF16 R20, R40, R32, R36 ;  /* 0x000000202814723c */ /* 0x010fe20000041824 */
[----:B------:R-:W-:Y:S04]  /*78e10*/  STL.64 [R1+0x46a8], R30 ;  /* 0x0046a81e01007387 */ /* 0x000fe80000100a00 */
[----:B------:R-:W-:Y:S04]  /*78e20*/  STL.64 [R1+0x46a0], R28 ;  /* 0x0046a01c01007387 */ /* 0x000fe80000100a00 */
[----:B------:R-:W-:Y:S04]  /*78e30*/  STL [R1+0x4280], R61 ;  /* 0x0042803d01007387 */ /* 0x000fe80000100800 */
[----:B------:R-:W-:Y:S04]  /*78e40*/  STL.64 [R1+0x4698], R34 ;  /* 0x0046982201007387 */ /* 0x000fe80000100a00 */
[----:B------:R-:W-:Y:S06]  /*78e50*/  STL.64 [R1+0x4690], R32 ;  /* 0x0046902001007387 */ /* 0x000fec0000100a00 */
[----:B------:R-:W-:Y:S04]  /*78e60*/  STL.64 [R1+0x120], R20 ;  /* 0x0001201401007387 */ /* 0x000fe80000100a00 */
[----:B------:R3:W-:Y:S02]  /*78e70*/  STL.64 [R1+0x128], R22 ;  /* 0x0001281601007387 */ /* 0x0007e40000100a00 */
[C---:B---3--:R-:W-:Y:S06]  /*78e80*/  HMMA.16816.F32.BF16 R20, R44.reuse, R4, R48 ;  /* 0x000000042c14723c */ /* 0x048fec0000041830 */
[----:B------:R-:W-:-:S15]  /*78e90*/  HMMA.16816.F32.BF16 R56, R44, R8, R56 ;  /* 0x000000082c38723c */ /* 0x000fde0000041838 */
[----:B------:R-:W-:-:S02]  /*78ea0*/  NOP ;  /* 0x0000000000007918 */ /* 0x000fc40000000000 */
[----:B------:R-:W-:Y:S04]  /*78eb0*/  STL.64 [R1+0x110], R20 ;  /* 0x0001101401007387 */ /* 0x000fe80000100a00 */
[----:B------:R-:W-:Y:S04]  /*78ec0*/  STL [R1+0x118], R22 ;  /* 0x0001181601007387 */ /* 0x000fe80000100800 */
[----:B------:R-:W-:Y:S04]  /*78ed0*/  STL.64 [R1+0x4678], R10 ;  /* 0x0046780a01007387 */ /* 0x000fe80000100a00 */
[----:B------:R0:W-:Y:S02]  /*78ee0*/  STL.64 [R1+0x4670], R8 ;  /* 0x0046700801007387 */ /* 0x0001e40000100a00 */
[----:B0-----:R-:W-:Y:S02]  /*78ef0*/  HMMA.16816.F32.BF16 R8, R44, R12, R52 ;  /* 0x0000000c2c08723c */ /* 0x001fe40000041834 */
[----:B------:R-:W-:Y:S04]  /*78f00*/  STL.64 [R1+0x41d0], R58 ;  /* 0x0041d03a01007387 */ /* 0x000fe80000100a00 */
[----:B------:R-:W-:Y:S04]  /*78f10*/  STL.64 [R1+0x41c8], R56 ;  /* 0x0041c83801007387 */ /* 0x000fe80000100a00 */
[----:B------:R-:W2:Y:S01]  /*78f20*/  LDL.LU R48, [R1+0x5b0] ;  /* 0x0005b00001307983 */ /* 0x000ea20000300800 */
[----:B------:R-:W-:-:S12]  /*78f30*/  IMAD.MOV.U32 R61, RZ, RZ, R23 ;  /* 0x000000ffff3d7224 */ /* 0x000fd800078e0017 */
        /* <DEDUP_REMOVED lines=115> */
[----:B------:R-:W3:Y:S04]  /*79670*/  LDL.LU.64 R12, [R1+0x4660] ;  /* 0x00466000010c7983 */ /* 0x000ee80000300a00 */
[----:B--2---:R-:W-:Y:S04]  /*79680*/  STL.64 [R1+0x4648], R10 ;  /* 0x0046480a01007387 */ /* 0x004fe80000100a00 */
[----:B------:R0:W-:Y:S04]  /*79690*/  STL.64 [R1+0x4640], R8 ;  /* 0x0046400801007387 */ /* 0x0001e80000100a00 */
[----:B0-----:R-:W2:Y:S04]  /*796a0*/  LDL.LU R8, [R1+0x6a0] ;  /* 0x0006a00001087983 */ /* 0x001ea80000300800 */
[----:B------:R-:W2:Y:S04]  /*796b0*/  LDL.LU R9, [R1+0x6a4] ;  /* 0x0006a40001097983 */ /* 0x000ea80000300800 */
[----:B------:R-:W2:Y:S04]  /*796c0*/  LDL.LU R10, [R1+0x6a8] ;  /* 0x0006a800010a7983 */ /* 0x000ea80000300800 */
[----:B------:R-:W2:Y:S01]  /*796d0*/  LDL.LU R11, [R1+0x6ac] ;  /* 0x0006ac00010b7983 */ /* 0x000ea20000300800 */
[C---:B---3--:R-:W-:Y:S06]  /*796e0*/  HMMA.16816.F32.BF16 R36, R48.reuse, R12, R36 ;  /* 0x0000000c3024723c */ /* 0x048fec0000041824 */
[----:B--2---:R-:W-:-:S15]  /*796f0*/  HMMA.16816.F32.BF16 R8, R48, R16, R8 ;  /* 0x000000103008723c */ /* 0x004fde0000041808 */
[----:B------:R-:W-:-:S02]  /*79700*/  NOP ;  /* 0x0000000000007918 */ /* 0x000fc40000000000 */
        /* <DEDUP_REMOVED lines=34> */
[----:B------:R-:W3:Y:S04]  /*79930*/  LDL.LU R52, [R1+0x9f0] ;  /* 0x0009f00001347983 */ /* 0x000ee80000300800 */
[----:B------:R-:W3:Y:S04]  /*79940*/  LDL.LU R53, [R1+0x9f4] ;  /* 0x0009f40001357983 */ /* 0x000ee80000300800 */
[----:B------:R-:W4:Y:S04]  /*79950*/  LDL.LU R54, [R1+0x9f8] ;  /* 0x0009f80001367983 */ /* 0x000f280000300800 */
[----:B------:R-:W4:Y:S04]  /*79960*/  LDL.LU R55, [R1+0x9fc] ;  /* 0x0009fc0001377983 */ /* 0x000f280000300800 */
[----:B----4-:R-:W-:Y:S04]  /*79970*/  STL.64 [R1+0x4548], R54 ;  /* 0x0045483601007387 */ /* 0x010fe80000100a00 */
[----:B---3--:R-:W-:Y:S04]  /*79980*/  STL.64 [R1+0x4540], R52 ;  /* 0x0045403401007387 */ /* 0x008fe80000100a00 */
        /* <DEDUP_REMOVED lines=16> */
[----:B----4-:R-:W-:Y:S04]  /*79a90*/  STL.64 [R1+0x4588], R58 ;  /* 0x0045883a01007387 */ /* 0x010fe80000100a00 */
[----:B---3--:R-:W-:Y:S04]  /*79aa0*/  STL.64 [R1+0x4580], R56 ;  /* 0x0045803801007387 */ /* 0x008fe80000100a00 */
[----:B-1----:R-:W3:Y:S04]  /*79ab0*/  LDL.LU R44, [R1+0x900] ;  /* 0x00090000012c7983 */ /* 0x002ee80000300800 */
        /* <DEDUP_REMOVED lines=47> */
[----:B------:R-:W0:Y:S01]  /*79db0*/  S2R R51, SR_TID.X ;  /* 0x0000000000337919 */ /* 0x000e220000002100 */
[----:B------:R-:W1:Y:S02]  /*79dc0*/  S2R R50, SR_TID.X ;  /* 0x0000000000327919 */ /* 0x000e640000002100 */
[----:B----4-:R-:W-:Y:S04]  /*79dd0*/  STL.64 [R1+0x45b8], R46 ;  /* 0x0045b82e01007387 */ /* 0x010fe80000100a00 */
[----:B---3--:R3:W-:Y:S04]  /*79de0*/  STL.64 [R1+0x45b0], R44 ;  /* 0x0045b02c01007387 */ /* 0x0087e80000100a00 */
[----:B---3--:R-:W3:Y:S04]  /*79df0*/  LDL.LU R44, [R1+0x880] ;  /* 0x00088000012c7983 */ /* 0x008ee80000300800 */
[----:B------:R-:W3:Y:S04]  /*79e00*/  LDL.LU R45, [R1+0x884] ;  /* 0x00088400012d7983 */ /* 0x000ee80000300800 */
[----:B------:R-:W4:Y:S04]  /*79e10*/  LDL.LU R46, [R1+0x888] ;  /* 0x00088800012e7983 */ /* 0x000f280000300800 */
[----:B------:R-:W4:Y:S01]  /*79e20*/  LDL.LU R47, [R1+0x88c] ;  /* 0x00088c00012f7983 */ /* 0x000f220000300800 */
        /* <DEDUP_REMOVED lines=8> */
[C---:B--2---:R-:W-:Y:S03]  /*79eb0*/  HMMA.16816.F32.BF16 R8, R36.reuse, R4, R8 ;  /* 0x000000042408723c */ /* 0x044fe60000041808 */
[----:B----4-:R-:W-:Y:S04]  /*79ec0*/  STL.64 [R1+0x45c8], R46 ;  /* 0x0045c82e01007387 */ /* 0x010fe80000100a00 */
[----:B---3--:R1:W-:Y:S04]  /*79ed0*/  STL.64 [R1+0x45c0], R44 ;  /* 0x0045c02c01007387 */ /* 0x0083e80000100a00 */
        /* <DEDUP_REMOVED lines=108> */
[----:B0-----:R-:W4:Y:S04]  /*7a5a0*/  LDL.LU.64 R58, [R1+0x4588] ;  /* 0x00458800013a7983 */ /* 0x001f280000300a00 */
[----:B------:R-:W4:Y:S01]  /*7a5b0*/  LDL.LU.64 R56, [R1+0x4580] ;  /* 0x0045800001387983 */ /* 0x000f220000300a00 */
[----:B--2---:R-:W-:-:S15]  /*7a5c0*/  HMMA.16816.F32.BF16 R44, R40, R24, R44 ;  /* 0x00000018282c723c */ /* 0x004fde000004182c */
[----:B------:R-:W-:-:S08]  /*7a5d0*/  NOP ;  /* 0x0000000000007918 */ /* 0x000fd00000000000 */
[----:B------:R-:W-:Y:S04]  /*7a5e0*/  STL.64 [R1+0x2b0], R44 ;  /* 0x0002b02c01007387 */ /* 0x000fe80000100a00 */
        /* <DEDUP_REMOVED lines=8> */
[----:B------:R-:W4:Y:S01]  /*7a670*/  LDL.LU.64 R56, [R1+0x4560] ;  /* 0x0045600001387983 */ /* 0x000f220000300a00 */
[----:B--2---:R-:W-:Y:S03]  /*7a680*/  HMMA.16816.F32.BF16 R40, R40, R32, R44 ;  /* 0x000000202828723c */ /* 0x004fe6000004182c */
[----:B------:R-:W2:Y:S04]  /*7a690*/  LDL.LU.64 R46, [R1+0x4558] ;  /* 0x00455800012e7983 */ /* 0x000ea80000300a00 */
[----:B------:R-:W2:-:S15]  /*7a6a0*/  LDL.LU.64 R44, [R1+0x4550] ;  /* 0x00455000012c7983 */ /* 0x000e9e0000300a00 */
[----:B------:R-:W-:-:S01]  /*7a6b0*/  NOP ;  /* 0x0000000000007918 */ /* 0x000fc20000000000 */
        /* <DEDUP_REMOVED lines=10> */
[----:B0-----:R-:W2:Y:S04]  /*7a760*/  LDL.LU.64 R54, [R1+0x4548] ;  /* 0x0045480001367983 */ /* 0x001ea80000300a00 */
[----:B------:R-:W2:Y:S01]  /*7a770*/  LDL.LU.64 R52, [R1+0x4540] ;  /* 0x0045400001347983 */ /* 0x000ea20000300a00 */
[C---:B---3--:R-:W-:Y:S06]  /*7a780*/  HMMA.16816.F32.BF16 R40, R44.reuse, R8, R40 ;  /* 0x000000082c28723c */ /* 0x048fec0000041828 */
[----:B------:R-:W-:Y:S01]  /*7a790*/  HMMA.16816.F32.BF16 R36, R44, R12, R36 ;  /* 0x0000000c2c24723c */ /* 0x000fe20000041824 */
[----:B------:R-:W-:-:S15]  /*7a7a0*/  STL.64 [R1+0x4520], R14 ;  /* 0x0045200e01007387 */ /* 0x000fde0000100a00 */
[----:B------:R-:W-:-:S01]  /*7a7b0*/  NOP ;  /* 0x0000000000007918 */ /* 0x000fc20000000000 */
[----:B------:R-:W-:Y:S04]  /*7a7c0*/  STL.64 [R1+0x180], R40 ;  /* 0x0001802801007387 */ /* 0x000fe80000100a00 */
[----:B------:R-:W-:Y:S04]  /*7a7d0*/  STL.64 [R1+0x188], R42 ;  /* 0x0001882a01007387 */ /* 0x000fe80000100a00 */
[----:B------:R0:W-:Y:S04]  /*7a7e0*/  STL.64 [R1+0x4518], R12 ;  /* 0x0045180c01007387 */ /* 0x0001e80000100a00 */
[----:B------:R-:W1:Y:S01]  /*7a7f0*/  LDSM.16.MT88.4 R40, [R3+UR5+0xe000] ;  /* 0x00e000050328783b */ /* 0x000e620008004200 */
[C---:B0-----:R-:W-:Y:S03]  /*7a800*/  HMMA.16816.F32.BF16 R12, R44.reuse, R16, R48 ;  /* 0x000000102c0c723c */ /* 0x041fe60000041830 */
[----:B------:R-:W-:Y:S04]  /*7a810*/  STL.64 [R1+0x170], R36 ;  /* 0x0001702401007387 */ /* 0x000fe80000100a00 */
[----:B------:R-:W-:Y:S04]  /*7a820*/  STL.64 [R1+0x178], R38 ;  /* 0x0001782601007387 */ /* 0x000fe80000100a00 */
[----:B------:R-:W-:Y:S04]  /*7a830*/  STL.64 [R1+0x4510], R18 ;  /* 0x0045101201007387 */ /* 0x000fe80000100a00 */
[----:B------:R-:W-:Y:S08]  /*7a840*/  STL.64 [R1+0x4508], R16 ;  /* 0x0045081001007387 */ /* 0x000ff00000100a00 */
[----:B------:R-:W-:Y:S04]  /*7a850*/  STL.64 [R1+0x160], R12 ;  /* 0x0001600c01007387 */ /* 0x000fe80000100a00 */
[----:B------:R4:W-:Y:S02]  /*7a860*/  STL.64 [R1+0x168], R14 ;  /* 0x0001680e01007387 */ /* 0x0009e40000100a00 */
[----:B----4-:R-:W-:Y:S02]  /*7a870*/  HMMA.16816.F32.BF16 R12, R44, R20, R56 ;  /* 0x000000142c0c723c */ /* 0x010fe40000041838 */
[----:B------:R-:W-:Y:S04]  /*7a880*/  STL.64 [R1+0x4500], R22 ;  /* 0x0045001601007387 */ /* 0x000fe80000100a00 */
[----:B------:R-:W-:-:S15]  /*7a890*/  STL.64 [R1+0x44f8], R20 ;  /* 0x0044f81401007387 */ /* 0x000fde0000100a00 */
[----:B------:R-:W-:-:S02]  /*7a8a0*/  NOP ;  /* 0x0000000000007918 */ /* 0x000fc40000000000 */
[----:B------:R-:W-:Y:S04]  /*7a8b0*/  STL.64 [R1+0x150], R12 ;  /* 0x0001500c01007387 */ /* 0x000fe80000100a00 */
[----:B------:R2:W-:Y:S04]  /*7a8c0*/  STL.64 [R1+0x158], R14 ;  /* 0x0001580e01007387 */ /* 0x0005e80000100a00 */
[----:B------:R-:W3:Y:S01]  /*7a8d0*/  LDL.LU R36, [R1+0xb60] ;  /* 0x000b600001247983 */ /* 0x000ee20000300800 */
[----:B--2---:R-:W-:-:S15]  /*7a8e0*/  HMMA.16816.F32.BF16 R12, R44, R24, R52 ;  /* 0x000000182c0c723c */ /* 0x004fde0000041834 */
[----:B------:R-:W-:-:S08]  /*7a8f0*/  NOP ;  /* 0x0000000000007918 */ /* 0x000fd00000000000 */
[----:B------:R-:W-:Y:S04]  /*7a900*/  STL.64 [R1+0x140], R12 ;  /* 0x0001400c01007387 */ /* 0x000fe80000100a00 */
[----:B------:R-:W-:Y:S04]  /*7a910*/  STL.64 [R1+0x148], R14 ;  /* 0x0001480e01007387 */ /* 0x000fe80000100a00 */
[----:B------:R-:W3:Y:S04]  /*7a920*/  LDL.LU R37, [R1+0xb64] ;  /* 0x000b640001257983 */ /* 0x000ee80000300800 */
        /* <DEDUP_REMOVED lines=12> */
[----:B0-----:R-:W2:Y:S04]  /*7a9f0*/  LDL.LU R36, [R1+0xb70] ;  /* 0x000b700001247983 */ /* 0x001ea80000300800 */
[----:B------:R-:W2:Y:S04]  /*7aa00*/  LDL.LU R37, [R1+0xb74] ;  /* 0x000b740001257983 */ /* 0x000ea80000300800 */
        /* <DEDUP_REMOVED lines=18> */
[C---:B----4-:R-:W-:Y:S03]  /*7ab30*/  HMMA.16816.F32.BF16 R48, R44.reuse, R28, R48 ;  /* 0x0000001c2c30723c */ /* 0x050fe60000041830 */
[----:B---3--:R-:W-:Y:S04]  /*7ab40*/  STL.64 [R1+0x44e0], R38 ;  /* 0x0044e02601007387 */ /* 0x008fe80000100a00 */
[----:B--2---:R0:W-:Y:S04]  /*7ab50*/  STL.64 [R1+0x44d8], R36 ;  /* 0x0044d82401007387 */ /* 0x0041e80000100a00 */
[----:B0-----:R-:W2:Y:S04]  /*7ab60*/  LDL.LU R36, [R1+0xb80] ;  /* 0x000b800001247983 */ /* 0x001ea80000300800 */
[----:B------:R-:W2:Y:S04]  /*7ab70*/  LDL.LU R37, [R1+0xb84] ;  /* 0x000b840001257983 */ /* 0x000ea80000300800 */
[----:B------:R-:W2:Y:S04]  /*7ab80*/  LDL.LU R38, [R1+0xb88] ;  /* 0x000b880001267983 */ /* 0x000ea80000300800 */
[----:B------:R-:W2:Y:S04]  /*7ab90*/  LDL.LU R39, [R1+0xb8c] ;  /* 0x000b8c0001277983 */ /* 0x000ea80000300800 */
[----:B-1----:R-:W-:Y:S04]  /*7aba0*/  STL.64 [R1+0x4470], R42 ;  /* 0x0044702a01007387 */ /* 0x002fe80000100a00 */
        /* <DEDUP_REMOVED lines=9> */
[----:B---3--:R-:W-:Y:S06]  /*7ac40*/  HMMA.16816.F32.BF16 R44, R44, R32, R40 ;  /* 0x000000202c2c723c */ /* 0x008fec0000041828 */
[----:B----4-:R-:W-:Y:S01]  /*7ac50*/  HMMA.16816.F32.BF16 R40, R48, R4, R56 ;  /* 0x000000043028723c */ /* 0x010fe20000041838 */
[----:B------:R-:W3:-:S15]  /*7ac60*/  LDL.LU R56, [R1+0xae0] ;  /* 0x000ae00001387983 */ /* 0x000ede0000300800 */
[----:B------:R-:W-:-:S01]  /*7ac70*/  NOP ;  /* 0x0000000000007918 */ /* 0x000fc20000000000 */
[----:B------:R-:W-:Y:S04]  /*7ac80*/  STL.64 [R1+0x100], R44 ;  /* 0x0001002c01007387 */ /* 0x000fe80000100a00 */
[----:B------:R-:W-:Y:S04]  /*7ac90*/  STL.64 [R1+0x108], R46 ;  /* 0x0001082e01007387 */ /* 0x000fe80000100a00 */
[----:B------:R-:W0:Y:S01]  /*7aca0*/  LDSM.16.MT88.4 R44, [R3+UR5+0xe080] ;  /* 0x00e08005032c783b */ /* 0x000e220008004200 */
[----:B------:R-:W-:Y:S03]  /*7acb0*/  HMMA.16816.F32.BF16 R12, R48, R8, R12 ;  /* 0x00000008300c723c */ /* 0x000fe6000004180c */
[----:B------:R1:W-:Y:S04]  /*7acc0*/  STL.64 [R1+0xf0], R40 ;  /* 0x0000f02801007387 */ /* 0x0003e80000100a00 */
[----:B------:R4:W-:Y:S04]  /*7acd0*/  STL.64 [R1+0xf8], R42 ;  /* 0x0000f82a01007387 */ /* 0x0009e80000100a00 */
[----:B------:R-:W3:Y:S04]  /*7ace0*/  LDL.LU R57, [R1+0xae4] ;  /* 0x000ae40001397983 */ /* 0x000ee80000300800 */
[----:B------:R-:W3:Y:S04]  /*7acf0*/  LDL.LU R58, [R1+0xae8] ;  /* 0x000ae800013a7983 */ /* 0x000ee80000300800 */
[----:B------:R-:W3:Y:S04]  /*7ad00*/  LDL.LU R59, [R1+0xaec] ;  /* 0x000aec00013b7983 */ /* 0x000ee80000300800 */
[----:B-1----:R-:W3:Y:S04]  /*7ad10*/  LDL.LU R40, [R1+0xaf0] ;  /* 0x000af00001287983 */ /* 0x002ee80000300800 */
[----:B------:R-:W3:Y:S04]  /*7ad20*/  LDL.LU R41, [R1+0xaf4] ;  /* 0x000af40001297983 */ /* 0x000ee80000300800 */
[----:B----4-:R-:W4:Y:S01]  /*7ad30*/  LDL.LU R42, [R1+0xaf8] ;  /* 0x000af800012a7983 */ /* 0x010f220000300800 */
[----:B------:R-:W-:-:S03]  /*7ad40*/  IMAD.MOV.U32 R43, RZ, RZ, R2 ;  /* 0x000000ffff2b7224 */ /* 0x000fc600078e0002 */
        /* <DEDUP_REMOVED lines=26> */
[----:B------:R2:W-:Y:S04]  /*7aef0*/  STL.64 [R1+0xb0], R52 ;  /* 0x0000b03401007387 */ /* 0x0005e80000100a00 */
[----:B------:R0:W-:Y:S01]  /*7af00*/  STL.64 [R1+0xb8], R54 ;  /* 0x0000b83601007387 */ /* 0x0001e20000100a00 */
[----:B--2---:R-:W-:Y:S02]  /*7af10*/  IMAD.MOV.U32 R52, RZ, RZ, R18 ;  /* 0x000000ffff347224 */ /* 0x004fe400078e0012 */
[----:B------:R-:W-:Y:S01]  /*7af20*/  IMAD.MOV.U32 R53, RZ, RZ, R26 ;  /* 0x000000ffff357224 */ /* 0x000fe200078e001a */
[----:B------:R-:W2:Y:S04]  /*7af30*/  LDL.LU R18, [R1+0x44f4] ;  /* 0x0044f40001127983 */ /* 0x000ea80000300800 */
[----:B------:R-:W4:Y:S01]  /*7af40*/  LDL.LU R26, [R1+0x44f0] ;  /* 0x0044f000011a7983 */ /* 0x000f220000300800 */
[----:B0-----:R-:W-:-:S02]  /*7af50*/  IMAD.MOV.U32 R54, RZ, RZ, R34 ;  /* 0x000000ffff367224 */ /* 0x001fc400078e0022 */
[----:B------:R-:W-:Y:S01]  /*7af60*/  IMAD.MOV.U32 R55, RZ, RZ, R35 ;  /* 0x000000ffff377224 */ /* 0x000fe200078e0023 */
[----:B------:R-:W3:Y:S04]  /*7af70*/  LDL.LU R34, [R1+0x44ec] ;  /* 0x0044ec0001227983 */ /* 0x000ee80000300800 */
[----:B------:R-:W3:Y:S04]  /*7af80*/  LDL.LU R35, [R1+0x44e8] ;  /* 0x0044e80001237983 */ /* 0x000ee80000300800 */
        /* <DEDUP_REMOVED lines=14> */
[----:B------:R0:W-:Y:S04]  /*7b070*/  STL.64 [R1+0x80], R48 ;  /* 0x0000803001007387 */ /* 0x0001e80000100a00 */
[----:B------:R1:W-:Y:S04]  /*7b080*/  STL.64 [R1+0x88], R50 ;  /* 0x0000883201007387 */ /* 0x0003e80000100a00 */
[----:B0-----:R-:W2:Y:S04]  /*7b090*/  LDL.LU R48, [R1+0xb30] ;  /* 0x000b300001307983 */ /* 0x001ea80000300800 */
[----:B------:R-:W2:Y:S04]  /*7b0a0*/  LDL.LU R49, [R1+0xb34] ;  /* 0x000b340001317983 */ /* 0x000ea80000300800 */
[----:B-1----:R-:W2:Y:S04]  /*7b0b0*/  LDL.LU R50, [R1+0xb38] ;  /* 0x000b380001327983 */ /* 0x002ea80000300800 */
[----:B------:R-:W2:Y:S04]  /*7b0c0*/  LDL.LU R51, [R1+0xb3c] ;  /* 0x000b3c0001337983 */ /* 0x000ea80000300800 */
[----:B---3--:R-:W-:Y:S04]  /*7b0d0*/  STL.64 [R1+0x4480], R34 ;  /* 0x0044802201007387 */ /* 0x008fe80000100a00 */
[----:B------:R4:W-:Y:S02]  /*7b0e0*/  STL.64 [R1+0x4478], R32 ;  /* 0x0044782001007387 */ /* 0x0009e40000100a00 */
[----:B----4-:R-:W-:-:S02]  /*7b0f0*/  IMAD.MOV.U32 R32, RZ, RZ, R26 ;  /* 0x000000ffff207224 */ /* 0x010fc400078e001a */
[----:B------:R-:W-:Y:S01]  /*7b100*/  IMAD.MOV.U32 R33, RZ, RZ, R18 ;  /* 0x000000ffff217224 */ /* 0x000fe200078e0012 */
[----:B------:R-:W3:Y:S04]  /*7b110*/  LDL.LU R26, [R1+0x44b0] ;  /* 0x0044b000011a7983 */ /* 0x000ee80000300800 */
[----:B------:R-:W4:Y:S01]  /*7b120*/  LDL.LU R18, [R1+0x44ac] ;  /* 0x0044ac0001127983 */ /* 0x000f220000300800 */
[----:B------:R-:W-:-:S03]  /*7b130*/  IMAD.MOV.U32 R34, RZ, RZ, R19 ;  /* 0x000000ffff227224 */ /* 0x000fc600078e0013 */
[----:B------:R-:W4:Y:S01]  /*7b140*/  LDL.LU R19, [R1+0x44a8] ;  /* 0x0044a80001137983 */ /* 0x000f220000300800 */
[----:B------:R-:W-:Y:S01]  /*7b150*/  IMAD.MOV.U32 R35, RZ, RZ, R2 ;  /* 0x000000ffff237224 */ /* 0x000fe200078e0002 */
[----:B--2---:R-:W-:-:S15]  /*7b160*/  HMMA.16816.F32.BF16 R48, R36, R4, R48 ;  /* 0x000000042430723c */ /* 0x004fde0000041830 */
[----:B------:R-:W-:-:S08]  /*7b170*/  NOP ;  /* 0x0000000000007918 */ /* 0x000fd00000000000 */
[----:B------:R-:W-:Y:S04]  /*7b180*/  STL.64 [R1+0x70], R48 ;  /* 0x0000703001007387 */ /* 0x000fe80000100a00 */
[----:B------:R-:W-:Y:S04]  /*7b190*/  STL.64 [R1+0x78], R50 ;  /* 0x0000783201007387 */ /* 0x000fe80000100a00 */
[----:B------:R-:W0:Y:S04]  /*7b1a0*/  LDSM.16.MT88.4 R48, [R3+UR5+0xe100] ;  /* 0x00e100050330783b */ /* 0x000e280008004200 */
[----:B0-----:R-:W-:Y:S04]  /*7b1b0*/  STL.64 [R1+0x43d8], R50 ;  /* 0x0043d83201007387 */ /* 0x001fe80000100a00 */
[----:B------:R0:W-:Y:S02]  /*7b1c0*/  STL.64 [R1+0x43d0], R48 ;  /* 0x0043d03001007387 */ /* 0x0001e40000100a00 */
[C---:B0-----:R-:W-:Y:S06]  /*7b1d0*/  HMMA.16816.F32.BF16 R48, R36.reuse, R8, R32 ;  /* 0x000000082430723c */ /* 0x041fec0000041820 */
[----:B------:R-:W-:-:S15]  /*7b1e0*/  HMMA.16816.F32.BF16 R32, R36, R12, R44 ;  /* 0x0000000c2420723c */ /* 0x000fde000004182c */
[----:B------:R-:W-:-:S09]  /*7b1f0*/  NOP ;  /* 0x0000000000007918 */ /* 0x000fd20000000000 */
[----:B------:R-:W-:Y:S02]  /*7b200*/  IMAD.MOV.U32 R4, RZ, RZ, R32 ;  /* 0x000000ffff047224 */ /* 0x000fe400078e0020 */
[----:B------:R-:W-:Y:S02]  /*7b210*/  IMAD.MOV.U32 R5, RZ, RZ, R33 ;  /* 0x000000ffff057224 */ /* 0x000fe400078e0021 */
[----:B------:R-:W-:Y:S02]  /*7b220*/  IMAD.MOV.U32 R3, RZ, RZ, R34 ;  /* 0x000000ffff037224 */ /* 0x000fe400078e0022 */
[----:B------:R-:W-:Y:S02]  /*7b230*/  IMAD.MOV.U32 R2, RZ, RZ, R35 ;  /* 0x000000ffff027224 */ /* 0x000fe400078e0023 */
[C---:B------:R-:W-:Y:S01]  /*7b240*/  HMMA.16816.F32.BF16 R32, R36.reuse, R20, R56 ;  /* 0x000000142420723c */ /* 0x040fe20000041838 */
[----:B------:R-:W-:Y:S04]  /*7b250*/  STL.64 [R1+0x60], R48 ;  /* 0x0000603001007387 */ /* 0x000fe80000100a00 */
[----:B------:R-:W-:Y:S04]  /*7b260*/  STL.64 [R1+0x68], R50 ;  /* 0x0000683201007387 */ /* 0x000fe80000100a00 */
[----:B------:R0:W-:Y:S04]  /*7b270*/  STL [R1+0x4024], R2 ;  /* 0x0040240201007387 */ /* 0x0001e80000100800 */
[----:B------:R1:W-:Y:S04]  /*7b280*/  STL [R1+0x4020], R3 ;  /* 0x0040200301007387 */ /* 0x0003e80000100800 */
[----:B------:R2:W-:Y:S04]  /*7b290*/  STL [R1+0x401c], R5 ;  /* 0x00401c0501007387 */ /* 0x0005e80000100800 */
[----:B------:R3:W-:Y:S01]  /*7b2a0*/  STL [R1+0x4018], R4 ;  /* 0x0040180401007387 */ /* 0x0007e20000100800 */
[----:B------:R-:W-:Y:S02]  /*7b2b0*/  HMMA.16816.F32.BF16 R40, R36, R16, R40 ;  /* 0x000000102428723c */ /* 0x000fe40000041828 */
[----:B0-----:R-:W-:-:S02]  /*7b2c0*/  IMAD.MOV.U32 R2, RZ, RZ, R32 ;  /* 0x000000ffff027224 */ /* 0x001fc400078e0020 */
[----:B-1----:R-:W-:Y:S02]  /*7b2d0*/  IMAD.MOV.U32 R3, RZ, RZ, R33 ;  /* 0x000000ffff037224 */ /* 0x002fe400078e0021 */
[----:B--2---:R-:W-:Y:S02]  /*7b2e0*/  IMAD.MOV.U32 R5, RZ, RZ, R34 ;  /* 0x000000ffff057224 */ /* 0x004fe400078e0022 */
[----:B---3--:R-:W-:Y:S02]  /*7b2f0*/  IMAD.MOV.U32 R4, RZ, RZ, R35 ;  /* 0x000000ffff047224 */ /* 0x008fe400078e0023 */
[----:B------:R-:W-:-:S13]  /*7b300*/  HMMA.16816.F32.BF16 R32, R36, R24, R52 ;  /* 0x000000182420723c */ /* 0x000fda0000041834 */
[----:B------:R0:W-:Y:S04]  /*7b310*/  STL.64 [R1+0x40], R40 ;  /* 0x0000402801007387 */ /* 0x0001e80000100a00 */
[----:B------:R1:W-:Y:S04]  /*7b320*/  STL.64 [R1+0x48], R42 ;  /* 0x0000482a01007387 */ /* 0x0003e80000100a00 */
[----:B------:R2:W-:Y:S04]  /*7b330*/  STL.64 [R1+0x4438], R22 ;  /* 0x0044381601007387 */ /* 0x0005e80000100a00 */
[----:B------:R-:W-:Y:S04]  /*7b340*/  STL [R1+0x40a4], R4 ;  /* 0x0040a40401007387 */ /* 0x000fe80000100800 */
[----:B------:R-:W-:Y:S04]  /*7b350*/  STL [R1+0x40a0], R5 ;  /* 0x0040a00501007387 */ /* 0x000fe80000100800 */
[----:B------:R-:W-:Y:S04]  /*7b360*/  STL [R1+0x409c], R3 ;  /* 0x00409c0301007387 */ /* 0x000fe80000100800 */
[----:B------:R-:W-:Y:S04]  /*7b370*/  STL [R1+0x4098], R2 ;  /* 0x0040980201007387 */ /* 0x000fe80000100800 */
[----:B----4-:R-:W-:Y:S01]  /*7b380*/  STL.64 [R1+0x4450], R18 ;  /* 0x0044501201007387 */ /* 0x010fe20000100a00 */
[----:B------:R-:W-:-:S02]  /*7b390*/  IMAD.MOV.U32 R17, RZ, RZ, R32 ;  /* 0x000000ffff117224 */ /* 0x000fc400078e0020 */
[----:B------:R-:W-:-:S05]  /*7b3a0*/  IMAD.MOV.U32 R16, RZ, RZ, R33 ;  /* 0x000000ffff107224 */ /* 0x000fca00078e0021 */
[----:B------:R3:W-:Y:S04]  /*7b3b0*/  STL.64 [R1+0x4448], R16 ;  /* 0x0044481001007387 */ /* 0x0007e80000100a00 */
[----:B------:R4:W-:Y:S04]  /*7b3c0*/  STL.64 [R1+0x4440], R26 ;  /* 0x0044401a01007387 */ /* 0x0009e80000100a00 */
[----:B------:R-:W4:Y:S04]  /*7b3d0*/  LDL.LU R52, [R1+0xa40] ;  /* 0x000a400001347983 */ /* 0x000f280000300800 */
[----:B------:R-:W4:Y:S04]  /*7b3e0*/  LDL.LU R53, [R1+0xa44] ;  /* 0x000a440001357983 */ /* 0x000f280000300800 */
[----:B------:R-:W4:Y:S04]  /*7b3f0*/  LDL.LU R54, [R1+0xa48] ;  /* 0x000a480001367983 */ /* 0x000f280000300800 */
[----:B------:R-:W4:Y:S04]  /*7b400*/  LDL.LU R55, [R1+0xa4c] ;  /* 0x000a4c0001377983 */ /* 0x000f280000300800 */
[----:B------:R-:W4:Y:S01]  /*7b410*/  LDL.LU R32, [R1+0xad0] ;  /* 0x000ad00001207983 */ /* 0x000f220000300800 */
[----:B------:R-:W-:-:S03]  /*7b420*/  IMAD.MOV.U32 R9, RZ, RZ, R34 ;  /* 0x000000ffff097224 */ /* 0x000fc600078e0022 */
[----:B------:R-:W4:Y:S01]  /*7b430*/  LDL.LU R33, [R1+0xad4] ;  /* 0x000ad40001217983 */ /* 0x000f220000300800 */
[----:B------:R-:W-:-:S03]  /*7b440*/  IMAD.MOV.U32 R8, RZ, RZ, R35 ;  /* 0x000000ffff087224 */ /* 0x000fc600078e0023 */
[----:B------:R-:W4:Y:S04]  /*7b450*/  LDL.LU R34, [R1+0xad8] ;  /* 0x000ad80001227983 */ /* 0x000f280000300800 */
[----:B------:R-:W4:Y:S04]  /*7b460*/  LDL.LU R35, [R1+0xadc] ;  /* 0x000adc0001237983 */ /* 0x000f280000300800 */
[----:B0-----:R-:W4:Y:S04]  /*7b470*/  LDL.LU R40, [R1] ;  /* 0x0000000001287983 */ /* 0x001f280000300800 */
[----:B------:R-:W4:Y:S04]  /*7b480*/  LDL.LU R41, [R1+0x4] ;  /* 0x0000040001297983 */ /* 0x000f280000300800 */
[----:B-1----:R-:W4:Y:S04]  /*7b490*/  LDL.LU R42, [R1+0x8] ;  /* 0x00000800012a7983 */ /* 0x002f280000300800 */
[----:B------:R-:W4:Y:S04]  /*7b4a0*/  LDL.LU R43, [R1+0xc] ;  /* 0x00000c00012b7983 */ /* 0x000f280000300800 */
[----:B------:R-:W4:Y:S04]  /*7b4b0*/  LDL.LU R20, [R1+0xaa0] ;  /* 0x000aa00001147983 */ /* 0x000f280000300800 */
[----:B------:R-:W4:Y:S04]  /*7b4c0*/  LDL.LU R21, [R1+0xaa4] ;  /* 0x000aa40001157983 */ /* 0x000f280000300800 */
[----:B--2---:R-:W2:Y:S04]  /*7b4d0*/  LDL.LU R22, [R1+0xaa8] ;  /* 0x000aa80001167983 */ /* 0x004ea80000300800 */
[----:B------:R-:W2:Y:S04]  /*7b4e0*/  LDL.LU R23, [R1+0xaac] ;  /* 0x000aac0001177983 */ /* 0x000ea80000300800 */
[----:B---3--:R-:W3:Y:S04]  /*7b4f0*/  LDL.LU R16, [R1+0xac0] ;  /* 0x000ac00001107983 */ /* 0x008ee80000300800 */
[----:B------:R-:W3:Y:S04]  /*7b500*/  LDL.LU R17, [R1+0xac4] ;  /* 0x000ac40001117983 */ /* 0x000ee80000300800 */
[----:B------:R-:W3:Y:S04]  /*7b510*/  LDL.LU R18, [R1+0xac8] ;  /* 0x000ac80001127983 */ /* 0x000ee80000300800 */
[----:B------:R-:W3:Y:S04]  /*7b520*/  LDL.LU R19, [R1+0xacc] ;  /* 0x000acc0001137983 */ /* 0x000ee80000300800 */
[----:B------:R-:W2:Y:S04]  /*7b530*/  LDL.LU R24, [R1+0xab0] ;  /* 0x000ab00001187983 */ /* 0x000ea80000300800 */
[----:B------:R-:W2:Y:S04]  /*7b540*/  LDL.LU R25, [R1+0xab4] ;  /* 0x000ab40001197983 */ /* 0x000ea80000300800 */
[----:B----4-:R-:W2:Y:S04]  /*7b550*/  LDL.LU R26, [R1+0xab8] ;  /* 0x000ab800011a7983 */ /* 0x010ea80000300800 */
[----:B------:R-:W2:Y:S01]  /*7b560*/  LDL.LU R27, [R1+0xabc] ;  /* 0x000abc00011b7983 */ /* 0x000ea20000300800 */
[----:B------:R-:W-:-:S02]  /*7b570*/  IMAD.MOV.U32 R48, RZ, RZ, R14 ;  /* 0x000000ffff307224 */ /* 0x000fc400078e000e */
[----:B------:R-:W-:Y:S01]  /*7b580*/  IMAD.MOV.U32 R49, RZ, RZ, R30 ;  /* 0x000000ffff317224 */ /* 0x000fe200078e001e */
[----:B------:R-:W4:Y:S04]  /*7b590*/  LDL.LU R14, [R1+0x44a4] ;  /* 0x0044a400010e7983 */ /* 0x000f280000300800 */
[----:B------:R-:W3:Y:S01]  /*7b5a0*/  LDL.LU R30, [R1+0x44a0] ;  /* 0x0044a000011e7983 */ /* 0x000ee20000300800 */
[----:B------:R-:W-:Y:S02]  /*7b5b0*/  IMAD.MOV.U32 R50, RZ, RZ, R11 ;  /* 0x000000ffff327224 */ /* 0x000fe400078e000b */
[----:B------:R-:W-:Y:S01]  /*7b5c0*/  IMAD.MOV.U32 R51, RZ, RZ, R31 ;  /* 0x000000ffff337224 */ /* 0x000fe200078e001f */
[----:B------:R-:W2:Y:S04]  /*7b5d0*/  LDL.LU R11, [R1+0x449c] ;  /* 0x00449c00010b7983 */ /* 0x000ea80000300800 */
[----:B------:R-:W4:Y:S04]  /*7b5e0*/  LDL.LU R31, [R1+0x4498] ;  /* 0x00449800011f7983 */ /* 0x000f280000300800 */
[----:B------:R-:W4:Y:S04]  /*7b5f0*/  LDL.LU R44, [R1+0xa90] ;  /* 0x000a9000012c7983 */ /* 0x000f280000300800 */
[----:B------:R-:W4:Y:S04]  /*7b600*/  LDL.LU R45, [R1+0xa94] ;  /* 0x000a9400012d7983 */ /* 0x000f280000300800 */
[----:B------:R-:W4:Y:S01]  /*7b610*/  LDL.LU R46, [R1+0xa98] ;  /* 0x000a9800012e7983 */ /* 0x000f220000300800 */
[----:B------:R-:W-:-:S02]  /*7b620*/  IMAD.MOV.U32 R56, RZ, RZ, R10 ;  /* 0x000000ffff387224 */ /* 0x000fc400078e000a */
[----:B------:R-:W-:Y:S02]  /*7b630*/  IMAD.MOV.U32 R57, RZ, RZ, R6 ;  /* 0x000000ffff397224 */ /* 0x000fe400078e0006 */
[----:B------:R-:W-:Y:S01]  /*7b640*/  IMAD.MOV.U32 R58, RZ, RZ, R7 ;  /* 0x000000ffff3a7224 */ /* 0x000fe200078e0007 */
[----:B------:R-:W-:Y:S01]  /*7b650*/  HMMA.16816.F32.BF16 R32, R36, R28, R32 ;  /* 0x0000001c2420723c */ /* 0x000fe20000041820 */
[----:B---3--:R-:W-:Y:S02]  /*7b660*/  IMAD.MOV.U32 R47, RZ, RZ, R30 ;  /* 0x000000ffff2f7224 */ /* 0x008fe400078e001e */
[----:B------:R-:W3:Y:S04]  /*7b670*/  LDL.LU R30, [R1+0x4494] ;  /* 0x00449400011e7983 */ /* 0x000ee80000300800 */
[----:B------:R-:W3:Y:S04]  /*7b680*/  LDL.LU R10, [R1+0x4490] ;  /* 0x00449000010a7983 */ /* 0x000ee80000300800 */
[----:B------:R-:W3:Y:S04]  /*7b690*/  LDL.LU R6, [R1+0x448c] ;  /* 0x00448c0001067983 */ /* 0x000ee80000300800 */
[----:B------:R-:W3:Y:S04]  /*7b6a0*/  LDL.LU R7, [R1+0x4488] ;  /* 0x0044880001077983 */ /* 0x000ee80000300800 */
[----:B------:R0:W-:Y:S05]  /*7b6b0*/  STL [R1+0x41c0], R9 ;  /* 0x0041c00901007387 */ /* 0x0001ea0000100800 */
[----:B------:R-:W-:-:S02]  /*7b6c0*/  IMAD.MOV.U32 R3, RZ, RZ, R34 ;  /* 0x000000ffff037224 */ /* 0x000fc400078e0022 */
[----:B------:R-:W-:Y:S02]  /*7b6d0*/  IMAD.MOV.U32 R2, RZ, RZ, R35 ;  /* 0x000000ffff027224 */ /* 0x000fe400078e0023 */
[----:B------:R-:W-:Y:S02]  /*7b6e0*/  IMAD.MOV.U32 R4, RZ, RZ, R32 ;  /* 0x000000ffff047224 */ /* 0x000fe400078e0020 */
[----:B------:R-:W-:Y:S01]  /*7b6f0*/  IMAD.MOV.U32 R5, RZ, RZ, R33 ;  /* 0x000000ffff057224 */ /* 0x000fe200078e0021 */
[----:B------:R-:W3:Y:S04]  /*7b700*/  LDL.LU.64 R34, [R1+0x4480] ;  /* 0x0044800001227983 */ /* 0x000ee80000300a00 */
[----:B------:R-:W2:Y:S01]  /*7b710*/  LDL.LU.64 R32, [R1+0x4478] ;  /* 0x0044780001207983 */ /* 0x000ea20000300a00 */
[----:B------:R-:W1:Y:S01]  /*7b720*/  S2R R59, SR_TID.X ;  /* 0x00000000003b7919 */ /* 0x000e620000002100 */
[----:B------:R-:W4:Y:S01]  /*7b730*/  S2R R12, SR_TID.X ;  /* 0x00000000000c7919 */ /* 0x000f220000002100 */
[----:B-1----:R-:W-:Y:S01]  /*7b740*/  LOP3.LUT R13, R59, 0x7, RZ, 0xc0, !PT ;  /* 0x000000073b0d7812 */ /* 0x002fe200078ec0ff */
[----:B------:R-:W-:-:S02]  /*7b750*/  IMAD.MOV.U32 R59, RZ, RZ, R0 ;  /* 0x000000ffff3b7224 */ /* 0x000fc400078e0000 */
[C---:B----4-:R-:W-:Y:S02]  /*7b760*/  IMAD.SHL.U32 R0, R12.reuse, 0x100, RZ ;  /* 0x000001000c007824 */ /* 0x050fe400078e00ff */
[----:B------:R-:W-:Y:S02]  /*7b770*/  IMAD.SHL.U32 R12, R12, 0x2, RZ ;  /* 0x000000020c0c7824 */ /* 0x000fe400078e00ff */
[----:B------:R-:W-:-:S05]  /*7b780*/  IMAD R13, R13, 0x210, RZ ;  /* 0x000002100d0d7824 */ /* 0x000fca00078e02ff */
[----:B0-----:R-:W-:-:S04]  /*7b790*/  LOP3.LUT R9, R13, 0x10, R12, 0x78, !PT ;  /* 0x000000100d097812 */ /* 0x001fc800078e780c */
[----:B------:R-:W-:Y:S01]  /*7b7a0*/  LOP3.LUT R9, R9, 0x1000, R0, 0xf8, !PT ;  /* 0x0000100009097812 */ /* 0x000fe200078ef800 */
[----:B--2---:R-:W-:Y:S01]  /*7b7b0*/  HMMA.16816.F32.BF16 R36, R36, R32, R40 ;  /* 0x000000202424723c */ /* 0x004fe20000041828 */
[----:B------:R-:W3:Y:S04]  /*7b7c0*/  LDL.LU.64 R42, [R1+0x4470] ;  /* 0x00447000012a7983 */ /* 0x000ee80000300a00 */
[----:B------:R-:W3:-:S15]  /*7b7d0*/  LDL.LU.64 R40, [R1+0x4468] ;  /* 0x0044680001287983 */ /* 0x000ede0000300a00 */
[----:B------:R-:W-:-:S03]  /*7b7e0*/  NOP ;  /* 0x0000000000007918 */ /* 0x000fc60000000000 */
[----:B------:R-:W-:Y:S01]  /*7b7f0*/  STL [R1], R36 ;  /* 0x0000002401007387 */ /* 0x000fe20000100800 */
[----:B------:R-:W-:Y:S02]  /*7b800*/  IMAD.MOV.U32 R0, RZ, RZ, R37 ;  /* 0x000000ffff007224 */ /* 0x000fe400078e0025 */
[----:B------:R-:W-:Y:S02]  /*7b810*/  IMAD.MOV.U32 R13, RZ, RZ, R38 ;  /* 0x000000ffff0d7224 */ /* 0x000fe400078e0026 */
[----:B------:R-:W-:Y:S02]  /*7b820*/  IMAD.MOV.U32 R12, RZ, RZ, R39 ;  /* 0x000000ffff0c7224 */ /* 0x000fe400078e0027 */
[----:B------:R-:W0:Y:S04]  /*7b830*/  LDSM.16.MT88.4 R36, [R9+UR5+0xe180] ;  /* 0x00e180050924783b */ /* 0x000e280008004200 */
[----:B0-----:R-:W-:Y:S04]  /*7b840*/  STL.64 [R1+0x43a8], R38 ;  /* 0x0043a82601007387 */ /* 0x001fe80000100a00 */
[----:B------:R0:W-:Y:S02]  /*7b850*/  STL.64 [R1+0x43a0], R36 ;  /* 0x0043a02401007387 */ /* 0x0001e40000100a00 */
[----:B0-----:R-:W-:-:S02]  /*7b860*/  IMAD.MOV.U32 R36, RZ, RZ, R11 ;  /* 0x000000ffff247224 */ /* 0x001fc400078e000b */
[----:B------:R-:W-:Y:S01]  /*7b870*/  IMAD.MOV.U32 R37, RZ, RZ, R14 ;  /* 0x000000ffff257224 */ /* 0x000fe200078e000e */
[----:B------:R-:W2:Y:S04]  /*7b880*/  LDL.LU R11, [R1+0x4460] ;  /* 0x00446000010b7983 */ /* 0x000ea80000300800 */
[----:B------:R-:W4:Y:S01]  /*7b890*/  LDL.LU R14, [R1+0x445c] ;  /* 0x00445c00010e7983 */ /* 0x000f220000300800 */
[----:B------:R-:W-:-:S03]  /*7b8a0*/  IMAD.MOV.U32 R38, RZ, RZ, R15 ;  /* 0x000000ffff267224 */ /* 0x000fc600078e000f */
[----:B------:R-:W4:Y:S01]  /*7b8b0*/  LDL.LU R15, [R1+0x4458] ;  /* 0x00445800010f7983 */ /* 0x000f220000300800 */
[----:B------:R-:W-:Y:S01]  /*7b8c0*/  IMAD.MOV.U32 R39, RZ, RZ, R60 ;  /* 0x000000ffff277224 */ /* 0x000fe200078e003c */
[----:B---3--:R-:W-:-:S15]  /*7b8d0*/  HMMA.16816.F32.BF16 R16, R40, R6, R16 ;  /* 0x000000062810723c */ /* 0x008fde0000041810 */
[----:B------:R-:W-:-:S08]  /*7b8e0*/  NOP ;  /* 0x0000000000007918 */ /* 0x000fd00000000000 */
[----:B------:R-:W-:Y:S04]  /*7b8f0*/  STL.64 [R1+0xd90], R16 ;  /* 0x000d901001007387 */ /* 0x000fe80000100a00 */
[----:B------:R0:W-:Y:S01]  /*7b900*/  STL.64 [R1+0xd98], R18 ;  /* 0x000d981201007387 */ /* 0x0001e20000100a00 */
[----:B------:R-:W-:-:S03]  /*7b910*/  IMAD.MOV.U32 R60, RZ, RZ, R16 ;  /* 0x000000ffff3c7224 */ /* 0x000fc600078e0010 */
[----:B0-----:R-:W3:Y:S04]  /*7b920*/  LDL.LU.64 R18, [R1+0x4450] ;  /* 0x0044500001127983 */ /* 0x001ee80000300a00 */
[----:B------:R-:W3:Y:S01]  /*7b930*/  LDL.LU.64 R16, [R1+0x4448] ;  /* 0x0044480001107983 */ /* 0x000ee20000300a00 */
[C---:B--2---:R-:W-:Y:S06]  /*7b940*/  HMMA.16816.F32.BF16 R24, R40.reuse, R10, R24 ;  /* 0x0000000a2818723c */ /* 0x044fec0000041818 */
[----:B----4-:R-:W-:-:S15]  /*7b950*/  HMMA.16816.F32.BF16 R20, R40, R14, R20 ;  /* 0x0000000e2814723c */ /* 0x010fde0000041814 */
[----:B------:R-:W-:-:S02]  /*7b960*/  NOP ;  /* 0x0000000000007918 */ /* 0x000fc40000000000 */
[----:B------:R-:W-:Y:S04]  /*7b970*/  STL.64 [R1+0xc50], R24 ;  /* 0x000c501801007387 */ /* 0x000fe80000100a00 */
[----:B------:R0:W-:Y:S04]  /*7b980*/  STL.64 [R1+0xc58], R26 ;  /* 0x000c581a01007387 */ /* 0x0001e80000100a00 */
[----:B0-----:R-:W2:Y:S04]  /*7b990*/  LDL.LU.64 R26, [R1+0x4440] ;  /* 0x00444000011a7983 */ /* 0x001ea80000300a00 */
[----:B------:R-:W-:Y:S04]  /*7b9a0*/  STL.64 [R1+0xb50], R20 ;  /* 0x000b501401007387 */ /* 0x000fe80000100a00 */
[----:B------:R0:W-:Y:S04]  /*7b9b0*/  STL.64 [R1+0xb58], R22 ;  /* 0x000b581601007387 */ /* 0x0001e80000100a00 */
[----:B0-----:R-:W4:Y:S04]  /*7b9c0*/  LDL.LU.64 R22, [R1+0x4438] ;  /* 0x0044380001167983 */ /* 0x001f280000300a00 */
[----:B------:R0:W-:Y:S04]  /*7b9d0*/  STL.64 [R1+0x4410], R14 ;  /* 0x0044100e01007387 */ /* 0x0001e80000100a00 */
[----:B------:R4:W-:Y:S01]  /*7b9e0*/  STL.64 [R1+0x4408], R12 ;  /* 0x0044080c01007387 */ /* 0x0009e20000100a00 */
[----:B0-----:R-:W-:Y:S01]  /*7b9f0*/  IMAD.MOV.U32 R15, RZ, RZ, R31 ;  /* 0x000000ffff0f7224 */ /* 0x001fe200078e001f */
[----:B---3--:R-:W-:Y:S01]  /*7ba00*/  HMMA.16816.F32.BF16 R44, R40, R18, R44 ;  /* 0x00000012282c723c */ /* 0x008fe2000004182c */
[----:B--2---:R-:W-:-:S02]  /*7ba10*/  IMAD.MOV.U32 R14, RZ, RZ, R27 ;  /* 0x000000ffff0e7224 */ /* 0x004fc400078e001b */
[----:B----4-:R-:W-:Y:S02]  /*7ba20*/  IMAD.MOV.U32 R12, RZ, RZ, R22 ;  /* 0x000000ffff0c7224 */ /* 0x010fe400078e0016 */
[----:B------:R-:W-:Y:S01]  /*7ba30*/  IMAD.MOV.U32 R13, RZ, RZ, R23 ;  /* 0x000000ffff0d7224 */ /* 0x000fe200078e0017 */
[----:B------:R-:W2:Y:S04]  /*7ba40*/  LDL.LU R22, [R1+0x4434] ;  /* 0x0044340001167983 */ /* 0x000ea80000300800 */
[----:B------:R-:W2:Y:S04]  /*7ba50*/  LDL.LU R23, [R1+0x4430] ;  /* 0x0044300001177983 */ /* 0x000ea80000300800 */
[----:B------:R-:W3:Y:S04]  /*7ba60*/  LDL.LU R27, [R1+0x442c] ;  /* 0x00442c00011b7983 */ /* 0x000ee80000300800 */
[----:B------:R-:W4:Y:S05]  /*7ba70*/  LDL.LU R31, [R1+0x4428] ;  /* 0x00442800011f7983 */ /* 0x000f2a0000300800 */
[----:B------:R-:W-:Y:S04]  /*7ba80*/  STL.64 [R1+0xa60], R44 ;  /* 0x000a602c01007387 */ /* 0x000fe80000100a00 */
[----:B------:R0:W-:Y:S04]  /*7ba90*/  STL.64 [R1+0xa68], R46 ;  /* 0x000a682e01007387 */ /* 0x0001e80000100a00 */
[----:B0-----:R-:W4:Y:S04]  /*7baa0*/  LDL.LU.64 R46, [R1+0x4420] ;  /* 0x00442000012e7983 */ /* 0x001f280000300a00 */
[----:B------:R-:W4:Y:S04]  /*7bab0*/  LDL.LU.64 R44, [R1+0x4418] ;  /* 0x00441800012c7983 */ /* 0x000f280000300a00 */
[----:B------:R-:W-:Y:S04]  /*7bac0*/  STL.64 [R1+0x4400], R18 ;  /* 0x0044001201007387 */ /* 0x000fe80000100a00 */
[----:B------:R2:W-:Y:S02]  /*7bad0*/  STL.64 [R1+0x43f8], R16 ;  /* 0x0043f81001007387 */ /* 0x0005e40000100a00 */
[C---:B--2---:R-:W-:Y:S06]  /*7bae0*/  HMMA.16816.F32.BF16 R16, R40.reuse, R22, R12 ;  /* 0x000000162810723c */ /* 0x044fec000004180c */
[C---:B---3--:R-:W-:Y:S06]  /*7baf0*/  HMMA.16816.F32.BF16 R12, R40.reuse, R26, R36 ;  /* 0x0000001a280c723c */ /* 0x048fec0000041824 */
[----:B------:R-:W-:Y:S11]  /*7bb00*/  STL.64 [R1+0x43f0], R26 ;  /* 0x0043f01a01007387 */ /* 0x000ff60000100a00 */
[----:B------:R-:W-:Y:S04]  /*7bb10*/  STL.64 [R1+0x640], R16 ;  /* 0x0006401001007387 */ /* 0x000fe80000100a00 */
[----:B------:R4:W-:Y:S04]  /*7bb20*/  STL.64 [R1+0x648], R18 ;  /* 0x0006481201007387 */ /* 0x0009e80000100a00 */
[----:B------:R-:W-:Y:S04]  /*7bb30*/  STL.64 [R1+0x880], R12 ;  /* 0x0008800c01007387 */ /* 0x000fe80000100a00 */
[----:B------:R0:W-:Y:S01]  /*7bb40*/  STL.64 [R1+0x888], R14 ;  /* 0x0008880e01007387 */ /* 0x0001e20000100a00 */
[C---:B----4-:R-:W-:Y:S06]  /*7bb50*/  HMMA.16816.F32.BF16 R16, R40.reuse, R30, R52 ;  /* 0x0000001e2810723c */ /* 0x050fec0000041834 */
[----:B0-----:R-:W-:-:S15]  /*7bb60*/  HMMA.16816.F32.BF16 R12, R40, R34, R48 ;  /* 0x00000022280c723c */ /* 0x001fde0000041830 */
[----:B------:R-:W-:-:S02]  /*7bb70*/  NOP ;  /* 0x0000000000007918 */ /* 0x000fc40000000000 */
[----:B------:R-:W-:Y:S04]  /*7bb80*/  STL.64 [R1+0x6c0], R16 ;  /* 0x0006c01001007387 */ /* 0x000fe80000100a00 */
[----:B------:R-:W-:Y:S04]  /*7bb90*/  STL.64 [R1+0x6c8], R18 ;  /* 0x0006c81201007387 */ /* 0x000fe80000100a00 */
[----:B------:R-:W-:Y:S01]  /*7bba0*/  STL.64 [R1+0x520], R12 ;  /* 0x0005200c01007387 */ /* 0x000fe20000100a00 */
[----:B------:R-:W-:-:S03]  /*7bbb0*/  IMAD.MOV.U32 R29, RZ, RZ, R14 ;  /* 0x000000ffff1d7224 */ /* 0x000fc600078e000e */
[----:B------:R0:W-:Y:S01]  /*7bbc0*/  STL.64 [R1+0x528], R14 ;  /* 0x0005280e01007387 */ /* 0x0001e20000100a00 */
[----:B------:R-:W-:Y:S02]  /*7bbd0*/  IMAD.MOV.U32 R28, RZ, RZ, R12 ;  /* 0x000000ffff1c7224 */ /* 0x000fe400078e000c */
[----:B0-----:R-:W-:Y:S01]  /*7bbe0*/  HMMA.16816.F32.BF16 R12, R44, R6, R56 ;  /* 0x000000062c0c723c */ /* 0x001fe20000041838 */
[----:B------:R0:W-:Y:S04]  /*7bbf0*/  STL.64 [R1+0x43e0], R34 ;  /* 0x0043e02201007387 */ /* 0x0001e80000100a00 */
[----:B------:R-:W-:Y:S04]  /*7bc00*/  STL.64 [R1+0x3f78], R28 ;  /* 0x003f781c01007387 */ /* 0x000fe80000100a00 */
[----:B------:R-:W-:-:S14]  /*7bc10*/  STL.64 [R1+0x43e8], R30 ;  /* 0x0043e81e01007387 */ /* 0x000fdc0000100a00 */
[----:B------:R1:W-:Y:S04]  /*7bc20*/  STL.64 [R1+0xd80], R12 ;  /* 0x000d800c01007387 */ /* 0x0003e80000100a00 */
[----:B------:R2:W-:Y:S04]  /*7bc30*/  STL.64 [R1+0xd88], R14 ;  /* 0x000d880e01007387 */ /* 0x0005e80000100a00 */
[----:B------:R-:W3:Y:S04]  /*7bc40*/  LDL.LU R36, [R1+0x890] ;  /* 0x0008900001247983 */ /* 0x000ee80000300800 */
[----:B------:R-:W3:Y:S04]  /*7bc50*/  LDL.LU R37, [R1+0x894] ;  /* 0x0008940001257983 */ /* 0x000ee80000300800 */
        /* <DEDUP_REMOVED lines=30> */
[----:B------:R-:W0:Y:S03]  /*7be40*/  S2R R55, SR_TID.X ;  /* 0x0000000000377919 */ /* 0x000e260000002100 */
[----:B----4-:R-:W-:Y:S04]  /*7be50*/  STL.64 [R1+0x43b8], R38 ;  /* 0x0043b82601007387 */ /* 0x010fe80000100a00 */
[----:B---3--:R1:W-:Y:S04]  /*7be60*/  STL.64 [R1+0x43b0], R36 ;  /* 0x0043b02401007387 */ /* 0x0083e80000100a00 */
[----:B-1----:R-:W3:Y:S04]  /*7be70*/  LDL.LU R36, [R1+0x8b0] ;  /* 0x0008b00001247983 */ /* 0x002ee80000300800 */
[----:B------:R-:W3:Y:S04]  /*7be80*/  LDL.LU R37, [R1+0x8b4] ;  /* 0x0008b40001257983 */ /* 0x000ee80000300800 */
[----:B------:R-:W4:Y:S04]  /*7be90*/  LDL.LU R38, [R1+0x8b8] ;  /* 0x0008b80001267983 */ /* 0x000f280000300800 */
[----:B------:R-:W4:Y:S01]  /*7bea0*/  LDL.LU R39, [R1+0x8bc] ;  /* 0x0008bc0001277983 */ /* 0x000f220000300800 */
[----:B--2---:R-:W-:Y:S01]  /*7beb0*/  HMMA.16816.F32.BF16 R12, R44, R10, R12 ;  /* 0x0000000a2c0c723c */ /* 0x004fe2000004180c */
[C---:B0-----:R-:W-:Y:S01]  /*7bec0*/  LOP3.LUT R54, R55.reuse, 0x7, RZ, 0xc0, !PT ;  /* 0x0000000737367812 */ /* 0x041fe200078ec0ff */
[----:B------:R-:W-:-:S04]  /*7bed0*/  IMAD.SHL.U32 R53, R55, 0x2, RZ ;  /* 0x0000000237357824 */ /* 0x000fc800078e00ff */
[----:B------:R-:W-:Y:S02]  /*7bee0*/  IMAD R54, R54, 0x210, RZ ;  /* 0x0000021036367824 */ /* 0x000fe400078e02ff */
[----:B------:R-:W-:-:S03]  /*7bef0*/  IMAD.SHL.U32 R55, R55, 0x100, RZ ;  /* 0x0000010037377824 */ /* 0x000fc600078e00ff */
[----:B------:R-:W-:-:S04]  /*7bf00*/  LOP3.LUT R9, R54, 0x10, R53, 0x78, !PT ;  /* 0x0000001036097812 */ /* 0x000fc800078e7835 */
[----:B------:R-:W-:Y:S01]  /*7bf10*/  LOP3.LUT R9, R9, 0x1000, R55, 0xf8, !PT ;  /* 0x0000100009097812 */ /* 0x000fe200078ef837 */
[----:B----4-:R-:W-:Y:S04]  /*7bf20*/  STL.64 [R1+0x43c8], R38 ;  /* 0x0043c82601007387 */ /* 0x010fe80000100a00 */
[----:B---3--:R0:W-:Y:S04]  /*7bf30*/  STL.64 [R1+0x43c0], R36 ;  /* 0x0043c02401007387 */ /* 0x0081e80000100a00 */
        /* <DEDUP_REMOVED lines=20> */
[----:B0-----:R-:W2:Y:S01]  /*7c080*/  LDL.LU.64 R18, [R1+0x4400] ;  /* 0x0044000001127983 */ /* 0x001ea20000300a00 */
[----:B------:R-:W-:-:S03]  /*7c090*/  LOP3.LUT R9, R9, 0x20, RZ, 0x3c, !PT ;  /* 0x0000002009097812 */ /* 0x000fc600078e3cff */
[----:B------:R-:W4:Y:S01]  /*7c0a0*/  LDL.LU.64 R16, [R1+0x43f8] ;  /* 0x0043f80001107983 */ /* 0x000f220000300a00 */
[C---:B------:R-:W-:Y:S06]  /*7c0b0*/  HMMA.16816.F32.BF16 R24, R44.reuse, R22, R24 ;  /* 0x000000162c18723c */ /* 0x040fec0000041818 */
[----:B--2---:R-:W-:-:S15]  /*7c0c0*/  HMMA.16816.F32.BF16 R40, R44, R18, R40 ;  /* 0x000000122c28723c */ /* 0x004fde0000041828 */
        /* <DEDUP_REMOVED lines=28> */
[----:B------:R1:W-:Y:S01]  /*7c290*/  STL.64 [R1+0x4a8], R46 ;  /* 0x0004a82e01007387 */ /* 0x0003e20000100a00 */
[----:B------:R-:W-:Y:S02]  /*7c2a0*/  IMAD.MOV.U32 R32, RZ, RZ, R44 ;  /* 0x000000ffff207224 */ /* 0x000fe400078e002c */
[----:B------:R-:W-:Y:S01]  /*7c2b0*/  IMAD.MOV.U32 R33, RZ, RZ, R46 ;  /* 0x000000ffff217224 */ /* 0x000fe200078e002e */
        /* <DEDUP_REMOVED lines=27> */
[----:B------:R-:W2:Y:S04]  /*7c470*/  LDL.LU R15, [R1+0x87c] ;  /* 0x00087c00010f7983 */ /* 0x000ea80000300800 */
[----:B------:R-:W-:Y:S04]  /*7c480*/  STL.64 [R1+0x4398], R18 ;  /* 0x0043981201007387 */ /* 0x000fe80000100a00 */
[----:B----4-:R-:W-:Y:S01]  /*7c490*/  STL.64 [R1+0x4390], R16 ;  /* 0x0043901001007387 */ /* 0x010fe20000100a00 */
[----:B--2---:R-:W-:-:S15]  /*7c4a0*/  HMMA.16816.F32.BF16 R12, R48, R18, R12 ;  /* 0x00000012300c723c */ /* 0x004fde000004180c */
[----:B------:R-:W-:-:S08]  /*7c4b0*/  NOP ;  /* 0x0000000000007918 */ /* 0x000fd00000000000 */
[----:B------:R-:W-:Y:S04]  /*7c4c0*/  STL.64 [R1+0x9e0], R12 ;  /* 0x0009e00c01007387 */ /* 0x000fe80000100a00 */
[----:B------:R0:W-:Y:S02]  /*7c4d0*/  STL.64 [R1+0x9e8], R14 ;  /* 0x0009e80e01007387 */ /* 0x0001e40000100a00 */
[C---:B0-----:R-:W-:Y:S02]  /*7c4e0*/  HMMA.16816.F32.BF16 R12, R48.reuse, R22, R44 ;  /* 0x00000016300c723c */ /* 0x041fe4000004182c */
[----:B------:R-:W0:Y:S04]  /*7c4f0*/  LDSM.16.MT88.4 R44, [R9+UR5+0xe080] ;  /* 0x00e08005092c783b */ /* 0x000e280008004200 */
[----:B------:R-:W-:Y:S01]  /*7c500*/  HMMA.16816.F32.BF16 R16, R48, R26, R40 ;  /* 0x0000001a3010723c */ /* 0x000fe20000041828 */
[----:B0-----:R-:W-:-:S15]  /*7c510*/  STL.64 [R1+0x4338], R46 ;  /* 0x0043382e01007387 */ /* 0x001fde0000100a00 */
[----:B------:R-:W-:-:S01]  /*7c520*/  NOP ;  /* 0x0000000000007918 */ /* 0x000fc20000000000 */
[----:B------:R-:W-:Y:S04]  /*7c530*/  STL.64 [R1+0x8e0], R12 ;  /* 0x0008e00c01007387 */ /* 0x000fe80000100a00 */
[----:B------:R0:W-:Y:S02]  /*7c540*/  STL.64 [R1+0x8e8], R14 ;  /* 0x0008e80e01007387 */ /* 0x0001e40000100a00 */
[----:B0-----:R-:W-:Y:S02]  /*7c550*/  HMMA.16816.F32.BF16 R12, R48, R30, R56 ;  /* 0x0000001e300c723c */ /* 0x001fe40000041838 */
[----:B------:R-:W-:Y:S04]  /*7c560*/  STL.64 [R1+0x4330], R44 ;  /* 0x0043302c01007387 */ /* 0x000fe80000100a00 */
[----:B------:R-:W-:Y:S04]  /*7c570*/  STL.64 [R1+0x4378], R26 ;  /* 0x0043781a01007387 */ /* 0x000fe80000100a00 */
[----:B------:R-:W-:Y:S04]  /*7c580*/  STL.64 [R1+0x800], R16 ;  /* 0x0008001001007387 */ /* 0x000fe80000100a00 */
[----:B------:R-:W-:Y:S09]  /*7c590*/  STL.64 [R1+0x808], R18 ;  /* 0x0008081201007387 */ /* 0x000ff20000100a00 */
[----:B------:R-:W-:Y:S01]  /*7c5a0*/  STL.64 [R1+0x5b0], R12 ;  /* 0x0005b00c01007387 */ /* 0x000fe20000100a00 */
[----:B------:R-:W-:-:S03]  /*7c5b0*/  IMAD.MOV.U32 R21, RZ, RZ, R15 ;  /* 0x000000ffff157224 */ /* 0x000fc600078e000f */
[----:B------:R0:W-:Y:S01]  /*7c5c0*/  STL.64 [R1+0x5b8], R14 ;  /* 0x0005b80e01007387 */ /* 0x0001e20000100a00 */
[----:B------:R-:W-:Y:S02]  /*7c5d0*/  IMAD.MOV.U32 R20, RZ, RZ, R13 ;  /* 0x000000ffff147224 */ /* 0x000fe400078e000d */
[----:B0-----:R-:W-:Y:S01]  /*7c5e0*/  HMMA.16816.F32.BF16 R12, R48, R34, R52 ;  /* 0x00000022300c723c */ /* 0x001fe20000041834 */
[----:B------:R-:W-:Y:S05]  /*7c5f0*/  STL.64 [R1+0x4370], R30 ;  /* 0x0043701e01007387 */ /* 0x000fea0000100a00 */
[----:B------:R-:W-:Y:S04]  /*7c600*/  STL.64 [R1+0x4368], R34 ;  /* 0x0043682201007387 */ /* 0x000fe80000100a00 */
[----:B------:R-:W-:-:S13]  /*7c610*/  STL.64 [R1+0x4360], R32 ;  /* 0x0043602001007387 */ /* 0x000fda0000100a00 */
[----:B------:R0:W-:Y:S04]  /*7c620*/  STL.64 [R1+0x4e0], R12 ;  /* 0x0004e00c01007387 */ /* 0x0001e80000100a00 */
[----:B------:R1:W-:Y:S04]  /*7c630*/  STL.64 [R1+0x4e8], R14 ;  /* 0x0004e80e01007387 */ /* 0x0003e80000100a00 */
[----:B------:R-:W2:Y:S04]  /*7c640*/  LDL.LU R44, [R1+0x6d0] ;  /* 0x0006d000012c7983 */ /* 0x000ea80000300800 */
[----:B------:R-:W2:Y:S04]  /*7c650*/  LDL.LU R45, [R1+0x6d4] ;  /* 0x0006d400012d7983 */ /* 0x000ea80000300800 */
[----:B------:R-:W4:Y:S04]  /*7c660*/  LDL.LU R46, [R1+0x6d8] ;  /* 0x0006d800012e7983 */ /* 0x000f280000300800 */
[----:B------:R-:W4:Y:S04]  /*7c670*/  LDL.LU R47, [R1+0x6dc] ;  /* 0x0006dc00012f7983 */ /* 0x000f280000300800 */
[----:B------:R-:W2:Y:S04]  /*7c680*/  LDL.LU R56, [R1+0x790] ;  /* 0x0007900001387983 */ /* 0x000ea80000300800 */
[----:B------:R-:W2:Y:S04]  /*7c690*/  LDL.LU R57, [R1+0x794] ;  /* 0x0007940001397983 */ /* 0x000ea80000300800 */
[----:B------:R-:W2:Y:S04]  /*7c6a0*/  LDL.LU R58, [R1+0x798] ;  /* 0x00079800013a7983 */ /* 0x000ea80000300800 */
[----:B------:R-:W2:Y:S04]  /*7c6b0*/  LDL.LU R59, [R1+0x79c] ;  /* 0x00079c00013b7983 */ /* 0x000ea80000300800 */
[----:B0-----:R-:W3:Y:S04]  /*7c6c0*/  LDL.LU R12, [R1+0x7b0] ;  /* 0x0007b000010c7983 */ /* 0x001ee80000300800 */
[----:B------:R-:W3:Y:S04]  /*7c6d0*/  LDL.LU R13, [R1+0x7b4] ;  /* 0x0007b400010d7983 */ /* 0x000ee80000300800 */
[----:B-1----:R-:W3:Y:S04]  /*7c6e0*/  LDL.LU R14, [R1+0x7b8] ;  /* 0x0007b800010e7983 */ /* 0x002ee80000300800 */
        /* <DEDUP_REMOVED lines=25> */
[----:B----4-:R-:W-:Y:S01]  /*7c880*/  STL.64 [R1+0x4348], R46 ;  /* 0x0043482e01007387 */ /* 0x010fe20000100a00 */
[C---:B---3--:R-:W-:Y:S06]  /*7c890*/  HMMA.16816.F32.BF16 R12, R36.reuse, R10, R12 ;  /* 0x0000000a240c723c */ /* 0x048fec000004180c */
[C---:B--2---:R-:W-:Y:S01]  /*7c8a0*/  HMMA.16816.F32.BF16 R16, R36.reuse, R6, R16 ;  /* 0x000000062410723c */ /* 0x044fe20000041810 */
        /* <DEDUP_REMOVED lines=11> */
[----:B0-----:R-:W4:Y:S04]  /*7c960*/  LDL.LU.64 R18, [R1+0x4398] ;  /* 0x0043980001127983 */ /* 0x001f280000300a00 */
[----:B------:R-:W3:Y:S04]  /*7c970*/  LDL.LU.64 R16, [R1+0x4390] ;  /* 0x0043900001107983 */ /* 0x000ee80000300a00 */
[----:B------:R-:W-:Y:S04]  /*7c980*/  STL.64 [R1+0xbb0], R12 ;  /* 0x000bb00c01007387 */ /* 0x000fe80000100a00 */
[----:B------:R0:W-:Y:S04]  /*7c990*/  STL.64 [R1+0xbb8], R14 ;  /* 0x000bb80e01007387 */ /* 0x0001e80000100a00 */
[----:B0-----:R-:W2:Y:S04]  /*7c9a0*/  LDL.LU.64 R14, [R1+0x4388] ;  /* 0x00438800010e7983 */ /* 0x001ea80000300a00 */
[----:B------:R-:W3:Y:S01]  /*7c9b0*/  LDL.LU.64 R12, [R1+0x4380] ;  /* 0x00438000010c7983 */ /* 0x000ee20000300a00 */
[C---:B------:R-:W-:Y:S06]  /*7c9c0*/  HMMA.16816.F32.BF16 R48, R36.reuse, R22, R48 ;  /* 0x000000162430723c */ /* 0x040fec0000041830 */
[C---:B----4-:R-:W-:Y:S06]  /*7c9d0*/  HMMA.16816.F32.BF16 R24, R36.reuse, R18, R24 ;  /* 0x000000122418723c */ /* 0x050fec0000041818 */
        /* <DEDUP_REMOVED lines=10> */
[----:B0-----:R-:W4:Y:S04]  /*7ca80*/  LDL.LU.64 R26, [R1+0x4378] ;  /* 0x00437800011a7983 */ /* 0x001f280000300a00 */
        /* <DEDUP_REMOVED lines=16> */
[----:B------:R-:W-:Y:S01]  /*7cb90*/  STL.64 [R1+0x540], R32 ;  /* 0x0005402001007387 */ /* 0x000fe20000100a00 */
[----:B------:R-:W-:-:S03]  /*7cba0*/  IMAD.MOV.U32 R25, RZ, RZ, R35 ;  /* 0x000000ffff197224 */ /* 0x000fc600078e0023 */
[----:B------:R0:W-:Y:S04]  /*7cbb0*/  STL.64 [R1+0x548], R34 ;  /* 0x0005482201007387 */ /* 0x0001e80000100a00 */
[----:B0-----:R-:W4:Y:S01]  /*7cbc0*/  LDL.LU.64 R34, [R1+0x4368] ;  /* 0x0043680001227983 */ /* 0x001f220000300a00 */
[----:B------:R-:W-:-:S03]  /*7cbd0*/  IMAD.MOV.U32 R24, RZ, RZ, R33 ;  /* 0x000000ffff187224 */ /* 0x000fc600078e0021 */
[----:B------:R-:W2:Y:S01]  /*7cbe0*/  LDL.LU.64 R32, [R1+0x4360] ;  /* 0x0043600001207983 */ /* 0x000ea20000300a00 */
[----:B----4-:R-:W-:Y:S03]  /*7cbf0*/  HMMA.16816.F32.BF16 R36, R36, R34, R40 ;  /* 0x000000222424723c */ /* 0x010fe60000041828 */
[----:B------:R-:W4:Y:S04]  /*7cc00*/  LDL.LU.64 R42, [R1+0x4358] ;  /* 0x00435800012a7983 */ /* 0x000f280000300a00 */
[----:B------:R-:W4:-:S15]  /*7cc10*/  LDL.LU.64 R40, [R1+0x4350] ;  /* 0x0043500001287983 */ /* 0x000f1e0000300a00 */
        /* <DEDUP_REMOVED lines=15> */
[----:B------:R-:W4:Y:S01]  /*7cd10*/  LDL.LU.64 R44, [R1+0x4340] ;  /* 0x00434000012c7983 */ /* 0x000f220000300a00 */
[C---:B---3--:R-:W-:Y:S06]  /*7cd20*/  HMMA.16816.F32.BF16 R52, R40.reuse, R14, R52 ;  /* 0x0000000e2834723c */ /* 0x048fec0000041834 */
[----:B----4-:R-:W-:-:S15]  /*7cd30*/  HMMA.16816.F32.BF16 R44, R40, R10, R44 ;  /* 0x0000000a282c723c */ /* 0x010fde000004182c */
        /* <DEDUP_REMOVED lines=15> */
[----:B------:R-:W-:Y:S01]  /*7ce30*/  STL.64 [R1+0x4308], R18 ;  /* 0x0043081201007387 */ /* 0x000fe20000100a00 */
[----:B--2---:R-:W-:-:S15]  /*7ce40*/  HMMA.16816.F32.BF16 R12, R40, R18, R12 ;  /* 0x00000012280c723c */ /* 0x004fde000004180c */
[----:B------:R-:W-:-:S08]  /*7ce50*/  NOP ;  /* 0x0000000000007918 */ /* 0x000fd00000000000 */
[----:B------:R-:W-:Y:S04]  /*7ce60*/  STL.64 [R1+0xa10], R12 ;  /* 0x000a100c01007387 */ /* 0x000fe80000100a00 */
[----:B------:R0:W-:Y:S02]  /*7ce70*/  STL.64 [R1+0xa18], R14 ;  /* 0x000a180e01007387 */ /* 0x0001e40000100a00 */
[----:B0-----:R-:W-:Y:S02]  /*7ce80*/  HMMA.16816.F32.BF16 R12, R40, R22, R36 ;  /* 0x00000016280c723c */ /* 0x001fe40000041824 */
[----:B------:R-:W-:-:S15]  /*7ce90*/  STL.64 [R1+0x4300], R16 ;  /* 0x0043001001007387 */ /* 0x000fde0000100a00 */
[----:B------:R-:W-:-:S06]  /*7cea0*/  NOP ;  /* 0x0000000000007918 */ /* 0x000fcc0000000000 */
[----:B------:R-:W-:Y:S04]  /*7ceb0*/  STL.64 [R1+0x930], R12 ;  /* 0x0009300c01007387 */ /* 0x000fe80000100a00 */
[----:B------:R0:W-:Y:S02]  /*7cec0*/  STL.64 [R1+0x938], R14 ;  /* 0x0009380e01007387 */ /* 0x0001e40000100a00 */
[C---:B0-----:R-:W-:Y:S02]  /*7ced0*/  HMMA.16816.F32.BF16 R12, R40.reuse, R26, R48 ;  /* 0x0000001a280c723c */ /* 0x041fe40000041830 */
[----:B------:R-:W-:Y:S04]  /*7cee0*/  STL.64 [R1+0x42f8], R22 ;  /* 0x0042f81601007387 */ /* 0x000fe80000100a00 */
[----:B------:R-:W-:Y:S04]  /*7cef0*/  STL.64 [R1+0x42f0], R20 ;  /* 0x0042f01401007387 */ /* 0x000fe80000100a00 */
[----:B------:R-:W-:Y:S01]  /*7cf00*/  STL.64 [R1+0x42e8], R26 ;  /* 0x0042e81a01007387 */ /* 0x000fe20000100a00 */
[C---:B------:R-:W-:Y:S03]  /*7cf10*/  HMMA.16816.F32.BF16 R16, R40.reuse, R30, R56 ;  /* 0x0000001e2810723c */ /* 0x040fe60000041838 */
[----:B------:R-:W-:Y:S09]  /*7cf20*/  STL.64 [R1+0x42e0], R24 ;  /* 0x0042e01801007387 */ /* 0x000ff20000100a00 */
[----:B------:R-:W-:Y:S04]  /*7cf30*/  STL.64 [R1+0x840], R12 ;  /* 0x0008400c01007387 */ /* 0x000fe80000100a00 */
[----:B------:R4:W-:Y:S02]  /*7cf40*/  STL.64 [R1+0x848], R14 ;  /* 0x0008480e01007387 */ /* 0x0009e40000100a00 */
[----:B----4-:R-:W-:Y:S02]  /*7cf50*/  HMMA.16816.F32.BF16 R12, R40, R34, R52 ;  /* 0x00000022280c723c */ /* 0x010fe40000041834 */
[----:B------:R-:W-:Y:S04]  /*7cf60*/  STL.64 [R1+0x42d8], R30 ;  /* 0x0042d81e01007387 */ /* 0x000fe80000100a00 */
[----:B------:R-:W-:Y:S04]  /*7cf70*/  STL.64 [R1+0x690], R16 ;  /* 0x0006901001007387 */ /* 0x000fe80000100a00 */
[----:B------:R-:W-:Y:S04]  /*7cf80*/  STL.64 [R1+0x698], R18 ;  /* 0x0006981201007387 */ /* 0x000fe80000100a00 */
[----:B------:R-:W-:Y:S04]  /*7cf90*/  STL.64 [R1+0x42d0], R34 ;  /* 0x0042d02201007387 */ /* 0x000fe80000100a00 */
[----:B------:R-:W-:Y:S05]  /*7cfa0*/  STL.64 [R1+0x42c8], R32 ;  /* 0x0042c82001007387 */ /* 0x000fea0000100a00 */
[----:B------:R-:W-:Y:S04]  /*7cfb0*/  STL.64 [R1+0x500], R12 ;  /* 0x0005000c01007387 */ /* 0x000fe80000100a00 */
[----:B------:R-:W-:Y:S04]  /*7cfc0*/  STL.64 [R1+0x508], R14 ;  /* 0x0005080e01007387 */ /* 0x000fe80000100a00 */
[----:B------:R-:W2:Y:S04]  /*7cfd0*/  LDL.LU R56, [R1+0x4b0] ;  /* 0x0004b00001387983 */ /* 0x000ea80000300800 */
[----:B------:R-:W2:Y:S04]  /*7cfe0*/  LDL.LU R57, [R1+0x4b4] ;  /* 0x0004b40001397983 */ /* 0x000ea80000300800 */
        /* <DEDUP_REMOVED lines=9> */
[----:B------:R-:W-:Y:S01]  /*7d080*/  LOP3.LUT R9, R9, 0x1000, R29, 0xf8, !PT ;  /* 0x0000100009097812 */ /* 0x000fe200078ef81d */
        /* <DEDUP_REMOVED lines=22> */
[----:B------:R-:W-:-:S03]  /*7d1f0*/  LOP3.LUT R9, R9, 0x40, RZ, 0x3c, !PT ;  /* 0x0000004009097812 */ /* 0x000fc600078e3cff */
[----:B------:R-:W3:Y:S04]  /*7d200*/  LDL.LU R40, [R1+0x610] ;  /* 0x0006100001287983 */ /* 0x000ee80000300800 */
[----:B------:R-:W3:Y:S04]  /*7d210*/  LDL.LU R41, [R1+0x614] ;  /* 0x0006140001297983 */ /* 0x000ee80000300800 */
[----:B------:R-:W3:Y:S04]  /*7d220*/  LDL.LU R42, [R1+0x618] ;  /* 0x00061800012a7983 */ /* 0x000ee80000300800 */
[----:B------:R-:W3:Y:S04]  /*7d230*/  LDL.LU R43, [R1+0x61c] ;  /* 0x00061c00012b7983 */ /* 0x000ee80000300800 */
[----:B------:R-:W0:Y:S04]  /*7d240*/  LDSM.16.MT88.4 R52, [R9+UR5+0xe000] ;  /* 0x00e000050934783b */ /* 0x000e280008004200 */
        /* <DEDUP_REMOVED lines=14> */
[----:B-1----:R-:W2:Y:S04]  /*7d330*/  LDL.LU R56, [R1+0x570] ;  /* 0x0005700001387983 */ /* 0x002ea80000300800 */
[----:B------:R-:W2:Y:S04]  /*7d340*/  LDL.LU R57, [R1+0x574] ;  /* 0x0005740001397983 */ /* 0x000ea80000300800 */
[----:B------:R-:W2:Y:S01]  /*7d350*/  LDL.LU R58, [R1+0x578] ;  /* 0x00057800013a7983 */ /* 0x000ea20000300800 */
[C---:B---3--:R-:W-:Y:S03]  /*7d360*/  HMMA.16816.F32.BF16 R12, R44.reuse, R6, R12 ;  /* 0x000000062c0c723c */ /* 0x048fe6000004180c */
        /* <DEDUP_REMOVED lines=13> */
[----:B0-----:R-:W2:Y:S01]  /*7d440*/  LDL.LU.64 R14, [R1+0x4318] ;  /* 0x00431800010e7983 */ /* 0x001ea20000300a00 */
[----:B------:R-:W-:Y:S03]  /*7d450*/  HMMA.16816.F32.BF16 R40, R44, R10, R40 ;  /* 0x0000000a2c28723c */ /* 0x000fe60000041828 */
[----:B------:R-:W4:-:S15]  /*7d460*/  LDL.LU.64 R12, [R1+0x4310] ;  /* 0x00431000010c7983 */ /* 0x000f1e0000300a00 */
[----:B------:R-:W-:-:S05]  /*7d470*/  NOP ;  /* 0x0000000000007918 */ /* 0x000fca0000000000 */
        /* <DEDUP_REMOVED lines=38> */
[----:B--2---:R-:W-:Y:S03]  /*7d6e0*/  HMMA.16816.F32.BF16 R44, R44, R34, R48 ;  /* 0x000000222c2c723c */ /* 0x004fe60000041830 */
        /* <DEDUP_REMOVED lines=32> */
[----:B------:R-:W3:Y:S04]  /*7d8f0*/  LDL.LU.64 R36, [R1+0x4288] ;  /* 0x0042880001247983 */ /* 0x000ee80000300a00 */
[----:B------:R-:W-:Y:S04]  /*7d900*/  STL.64 [R1+0x4268], R14 ;  /* 0x0042680e01007387 */ /* 0x000fe80000100a00 */
[----:B----4-:R0:W-:Y:S04]  /*7d910*/  STL.64 [R1+0x4260], R12 ;  /* 0x0042600c01007387 */ /* 0x0101e80000100a00 */
[----:B------:R-:W-:Y:S04]  /*7d920*/  STL.64 [R1+0x4258], R18 ;  /* 0x0042581201007387 */ /* 0x000fe80000100a00 */
[----:B------:R-:W-:Y:S01]  /*7d930*/  STL.64 [R1+0x4250], R16 ;  /* 0x0042501001007387 */ /* 0x000fe20000100a00 */
[C---:B0-----:R-:W-:Y:S06]  /*7d940*/  HMMA.16816.F32.BF16 R12, R48.reuse, R30, R52 ;  /* 0x0000001e300c723c */ /* 0x041fec0000041834 */
[----:B--2---:R-:W-:-:S15]  /*7d950*/  HMMA.16816.F32.BF16 R8, R48, R18, R8 ;  /* 0x000000123008723c */ /* 0x004fde0000041808 */
[----:B------:R-:W-:-:S08]  /*7d960*/  NOP ;  /* 0x0000000000007918 */ /* 0x000fd00000000000 */
[----:B------:R-:W-:Y:S04]  /*7d970*/  STL.64 [R1+0x990], R8 ;  /* 0x0009900801007387 */ /* 0x000fe80000100a00 */
[----:B------:R0:W-:Y:S02]  /*7d980*/  STL.64 [R1+0x998], R10 ;  /* 0x0009980a01007387 */ /* 0x0001e40000100a00 */
[----:B0-----:R-:W-:Y:S06]  /*7d990*/  HMMA.16816.F32.BF16 R8, R48, R22, R44 ;  /* 0x000000163008723c */ /* 0x001fec000004182c */
[----:B------:R-:W-:Y:S04]  /*7d9a0*/  STL.64 [R1+0x4248], R22 ;  /* 0x0042481601007387 */ /* 0x000fe80000100a00 */
[----:B------:R-:W-:-:S13]  /*7d9b0*/  STL.64 [R1+0x4240], R20 ;  /* 0x0042401401007387 */ /* 0x000fda0000100a00 */
[----:B------:R-:W-:Y:S04]  /*7d9c0*/  STL.64 [R1+0x890], R8 ;  /* 0x0008900801007387 */ /* 0x000fe80000100a00 */
[----:B------:R0:W-:Y:S02]  /*7d9d0*/  STL.64 [R1+0x898], R10 ;  /* 0x0008980a01007387 */ /* 0x0001e40000100a00 */
[----:B0-----:R-:W-:Y:S02]  /*7d9e0*/  HMMA.16816.F32.BF16 R8, R48, R26, R40 ;  /* 0x0000001a3008723c */ /* 0x001fe40000041828 */
[----:B------:R-:W-:-:S15]  /*7d9f0*/  STL.64 [R1+0x4238], R30 ;  /* 0x0042381e01007387 */ /* 0x000fde0000100a00 */
[----:B------:R-:W-:-:S06]  /*7da00*/  NOP ;  /* 0x0000000000007918 */ /* 0x000fcc0000000000 */
[----:B------:R-:W-:Y:S04]  /*7da10*/  STL.64 [R1+0x6d0], R8 ;  /* 0x0006d00801007387 */ /* 0x000fe80000100a00 */
[----:B------:R0:W-:Y:S02]  /*7da20*/  STL.64 [R1+0x6d8], R10 ;  /* 0x0006d80a01007387 */ /* 0x0001e40000100a00 */
[----:B0-----:R-:W-:Y:S02]  /*7da30*/  HMMA.16816.F32.BF16 R8, R48, R34, R56 ;  /* 0x000000223008723c */ /* 0x001fe40000041838 */
[----:B------:R-:W-:Y:S04]  /*7da40*/  STL.64 [R1+0x660], R12 ;  /* 0x0006600c01007387 */ /* 0x000fe80000100a00 */
[----:B------:R-:W-:Y:S04]  /*7da50*/  STL.64 [R1+0x668], R14 ;  /* 0x0006680e01007387 */ /* 0x000fe80000100a00 */
[----:B------:R-:W-:Y:S04]  /*7da60*/  STL.64 [R1+0x4230], R34 ;  /* 0x0042302201007387 */ /* 0x000fe80000100a00 */
[----:B------:R-:W-:Y:S09]  /*7da70*/  STL.64 [R1+0x4228], R32 ;  /* 0x0042282001007387 */ /* 0x000ff20000100a00 */
        /* <DEDUP_REMOVED lines=48> */
[----:B------:R-:W4:Y:S04]  /*7dd80*/  LDL.LU R42, [R1+0x248] ;  /* 0x00024800012a7983 */ /* 0x000f280000300800 */
[----:B------:R-:W4:Y:S01]  /*7dd90*/  LDL.LU R43, [R1+0x24c] ;  /* 0x00024c00012b7983 */ /* 0x000f220000300800 */
[----:B---3--:R-:W-:Y:S01]  /*7dda0*/  HMMA.16816.F32.BF16 R8, R36, R6, R8 ;  /* 0x000000062408723c */ /* 0x008fe20000041808 */
[----:B------:R-:W-:-:S02]  /*7ddb0*/  IMAD.MOV.U32 R51, RZ, RZ, R61 ;  /* 0x000000ffff337224 */ /* 0x000fc400078e003d */
[----:B----4-:R-:W-:Y:S04]  /*7ddc0*/  STL.64 [R1+0x4210], R42 ;  /* 0x0042102a01007387 */ /* 0x010fe80000100a00 */
        /* <DEDUP_REMOVED lines=35> */
[C---:B------:R-:W-:Y:S06]  /*7e000*/  HMMA.16816.F32.BF16 R28, R36.reuse, R26, R28 ;  /* 0x0000001a241c723c */ /* 0x040fec000004181c */
[----:B--2---:R-:W-:-:S15]  /*7e010*/  HMMA.16816.F32.BF16 R44, R36, R22, R44 ;  /* 0x00000016242c723c */ /* 0x004fde000004182c */
[----:B------:R-:W-:-:S08]  /*7e020*/  NOP ;  /* 0x0000000000007918 */ /* 0x000fd00000000000 */
[----:B------:R-:W-:Y:S04]  /*7e030*/  STL.64 [R1+0x870], R44 ;  /* 0x0008702c01007387 */ /* 0x000fe80000100a00 */
[----:B------:R-:W-:Y:S04]  /*7e040*/  STL.64 [R1+0x878], R46 ;  /* 0x0008782e01007387 */ /* 0x000fe80000100a00 */
[----:B----4-:R-:W0:Y:S04]  /*7e050*/  LDSM.16.MT88.4 R44, [R9+UR5+0xe100] ;  /* 0x00e10005092c783b */ /* 0x010e280008004200 */
        /* <DEDUP_REMOVED lines=23> */
[----:B-1----:R-:W2:Y:S01]  /*7e1d0*/  LDL.LU R38, [R1+0x1f8] ;  /* 0x0001f80001267983 */ /* 0x002ea20000300800 */
[----:B------:R-:W-:Y:S01]  /*7e1e0*/  IMAD.MOV.U32 R39, RZ, RZ, R61 ;  /* 0x000000ffff277224 */ /* 0x000fe200078e003d */
[----:B----4-:R-:W-:-:S15]  /*7e1f0*/  HMMA.16816.F32.BF16 R40, R52, R6, R40 ;  /* 0x000000063428723c */ /* 0x010fde0000041828 */
[----:B------:R-:W-:-:S08]  /*7e200*/  NOP ;  /* 0x0000000000007918 */ /* 0x000fd00000000000 */
[----:B------:R-:W-:Y:S04]  /*7e210*/  STL.64 [R1+0xda0], R40 ;  /* 0x000da02801007387 */ /* 0x000fe80000100a00 */
[----:B------:R0:W-:Y:S01]  /*7e220*/  STL.64 [R1+0xda8], R42 ;  /* 0x000da82a01007387 */ /* 0x0001e20000100a00 */
[----:B------:R-:W-:-:S03]  /*7e230*/  IMAD.MOV.U32 R61, RZ, RZ, R40 ;  /* 0x000000ffff3d7224 */ /* 0x000fc600078e0028 */
        /* <DEDUP_REMOVED lines=38> */
[----:B0-----:R-:W-:Y:S06]  /*7e4a0*/  HMMA.16816.F32.BF16 R16, R52, R34, R44 ;  /* 0x000000223410723c */ /* 0x001fec000004182c */
[----:B------:R-:W-:Y:S04]  /*7e4b0*/  STL.64 [R1+0x4188], R34 ;  /* 0x0041882201007387 */ /* 0x000fe80000100a00 */
[----:B------:R-:W-:Y:S04]  /*7e4c0*/  STL.64 [R1+0x6a0], R20 ;  /* 0x0006a01401007387 */ /* 0x000fe80000100a00 */
[----:B------:R-:W-:Y:S04]  /*7e4d0*/  STL.64 [R1+0x6a8], R22 ;  /* 0x0006a81601007387 */ /* 0x000fe80000100a00 */
[----:B------:R-:W-:Y:S05]  /*7e4e0*/  STL.64 [R1+0x4180], R32 ;  /* 0x0041802001007387 */ /* 0x000fea0000100a00 */
[----:B------:R-:W-:Y:S04]  /*7e4f0*/  STL.64 [R1+0x4d0], R16 ;  /* 0x0004d01001007387 */ /* 0x000fe80000100a00 */
[----:B------:R3:W-:Y:S04]  /*7e500*/  STL.64 [R1+0x4d8], R18 ;  /* 0x0004d81201007387 */ /* 0x0007e80000100a00 */
[----:B------:R-:W-:Y:S04]  /*7e510*/  STL.64 [R1+0x4198], R6 ;  /* 0x0041980601007387 */ /* 0x000fe80000100a00 */
[----:B------:R0:W-:Y:S01]  /*7e520*/  STL.64 [R1+0x4190], R4 ;  /* 0x0041900401007387 */ /* 0x0001e20000100a00 */
[C---:B---3--:R-:W-:Y:S06]  /*7e530*/  HMMA.16816.F32.BF16 R16, R40.reuse, R6, R48 ;  /* 0x000000062810723c */ /* 0x048fec0000041830 */
[----:B0-----:R-:W-:Y:S01]  /*7e540*/  HMMA.16816.F32.BF16 R4, R40, R10, R56 ;  /* 0x0000000a2804723c */ /* 0x001fe20000041838 */
[----:B------:R-:W0:-:S15]  /*7e550*/  LDSM.16.MT88.4 R48, [R9+UR5+0xe180] ;  /* 0x00e180050930783b */ /* 0x000e1e0008004200 */
[----:B------:R-:W-:-:S01]  /*7e560*/  NOP ;  /* 0x0000000000007918 */ /* 0x000fc20000000000 */
[----:B------:R1:W-:Y:S04]  /*7e570*/  STL.64 [R1+0xd70], R16 ;  /* 0x000d701001007387 */ /* 0x0003e80000100a00 */
[----:B------:R2:W-:Y:S04]  /*7e580*/  STL.64 [R1+0xd78], R18 ;  /* 0x000d781201007387 */ /* 0x0005e80000100a00 */
[----:B------:R-:W3:Y:S04]  /*7e590*/  LDL.LU R36, [R1+0x1b0] ;  /* 0x0001b00001247983 */ /* 0x000ee80000300800 */
[----:B------:R4:W-:Y:S04]  /*7e5a0*/  STL.64 [R1+0xc30], R4 ;  /* 0x000c300401007387 */ /* 0x0009e80000100a00 */
[----:B------:R0:W-:Y:S04]  /*7e5b0*/  STL.64 [R1+0xc38], R6 ;  /* 0x000c380601007387 */ /* 0x0001e80000100a00 */
[----:B------:R-:W3:Y:S04]  /*7e5c0*/  LDL.LU R37, [R1+0x1b4] ;  /* 0x0001b40001257983 */ /* 0x000ee80000300800 */
[----:B------:R-:W3:Y:S04]  /*7e5d0*/  LDL.LU R38, [R1+0x1b8] ;  /* 0x0001b80001267983 */ /* 0x000ee80000300800 */
[----:B------:R-:W3:Y:S04]  /*7e5e0*/  LDL.LU R39, [R1+0x1bc] ;  /* 0x0001bc0001277983 */ /* 0x000ee80000300800 */
[----:B-1----:R-:W3:Y:S04]  /*7e5f0*/  LDL.LU R16, [R1+0x1d0] ;  /* 0x0001d00001107983 */ /* 0x002ee80000300800 */
[----:B------:R-:W3:Y:S04]  /*7e600*/  LDL.LU R17, [R1+0x1d4] ;  /* 0x0001d40001117983 */ /* 0x000ee80000300800 */
[----:B--2---:R-:W3:Y:S04]  /*7e610*/  LDL.LU R18, [R1+0x1d8] ;  /* 0x0001d80001127983 */ /* 0x004ee80000300800 */
[----:B------:R-:W3:Y:S01]  /*7e620*/  LDL.LU R19, [R1+0x1dc] ;  /* 0x0001dc0001137983 */ /* 0x000ee20000300800 */
[----:B------:R-:W1:Y:S01]  /*7e630*/  S2R R9, SR_TID.X ;  /* 0x0000000000097919 */ /* 0x000e620000002100 */
[----:B------:R-:W2:Y:S02]  /*7e640*/  S2R R28, SR_TID.X ;  /* 0x00000000001c7919 */ /* 0x000ea40000002100 */
        /* <DEDUP_REMOVED lines=8> */
[----:B----4-:R-:W4:Y:S04]  /*7e6d0*/  LDL.LU R4, [R1+0x290] ;  /* 0x0002900001047983 */ /* 0x010f280000300800 */
        /* <DEDUP_REMOVED lines=15> */
[----:B------:R-:W-:Y:S01]  /*7e7d0*/  STL.64 [R1+0x4160], R50 ;  /* 0x0041603201007387 */ /* 0x000fe20000100a00 */
[----:B-1----:R-:W-:-:S03]  /*7e7e0*/  LOP3.LUT R9, R9, 0x7, RZ, 0xc0, !PT ;  /* 0x0000000709097812 */ /* 0x002fc600078ec0ff */
[----:B------:R0:W-:Y:S02]  /*7e7f0*/  STL.64 [R1+0x4158], R48 ;  /* 0x0041583001007387 */ /* 0x0001e40000100a00 */
[----:B------:R-:W-:Y:S02]  /*7e800*/  IMAD R29, R9, 0x210, RZ ;  /* 0x00000210091d7824 */ /* 0x000fe400078e02ff */
[----:B--2---:R-:W-:Y:S01]  /*7e810*/  IMAD.SHL.U32 R9, R28, 0x2, RZ ;  /* 0x000000021c097824 */ /* 0x004fe200078e00ff */
[----:B0-----:R-:W2:Y:S04]  /*7e820*/  LDL.LU R48, [R1+0x3a0] ;  /* 0x0003a00001307983 */ /* 0x001ea80000300800 */
[----:B------:R-:W2:Y:S04]  /*7e830*/  LDL.LU R49, [R1+0x3a4] ;  /* 0x0003a40001317983 */ /* 0x000ea80000300800 */
[----:B------:R-:W2:Y:S04]  /*7e840*/  LDL.LU R50, [R1+0x3a8] ;  /* 0x0003a80001327983 */ /* 0x000ea80000300800 */
[----:B------:R-:W2:Y:S01]  /*7e850*/  LDL.LU R51, [R1+0x3ac] ;  /* 0x0003ac0001337983 */ /* 0x000ea20000300800 */
[----:B------:R-:W-:-:S03]  /*7e860*/  LOP3.LUT R29, R29, 0x10, R9, 0x78, !PT ;  /* 0x000000101d1d7812 */ /* 0x000fc600078e7809 */
[----:B------:R-:W2:Y:S01]  /*7e870*/  LDL.LU R9, [R1+0x41c0] ;  /* 0x0041c00001097983 */ /* 0x000ea20000300800 */
        /* <DEDUP_REMOVED lines=10> */
[----:B0-----:R-:W3:Y:S01]  /*7e920*/  LDL.LU.64 R22, [R1+0x41a8] ;  /* 0x0041a80001167983 */ /* 0x001ee20000300a00 */
[----:B------:R-:W-:-:S03]  /*7e930*/  IMAD.SHL.U32 R28, R28, 0x100, RZ ;  /* 0x000001001c1c7824 */ /* 0x000fc600078e00ff */
[----:B------:R-:W2:Y:S02]  /*7e940*/  LDL.LU.64 R20, [R1+0x41a0] ;  /* 0x0041a00001147983 */ /* 0x000ea40000300a00 */
[----:B------:R-:W-:-:S04]  /*7e950*/  LOP3.LUT R29, R29, 0x1000, R28, 0xf8, !PT ;  /* 0x000010001d1d7812 */ /* 0x000fc800078ef81c */
[----:B------:R-:W-:Y:S01]  /*7e960*/  LOP3.LUT R29, R29, 0x60, RZ, 0x3c, !PT ;  /* 0x000000601d1d7812 */ /* 0x000fe200078e3cff */
[C---:B----4-:R-:W-:Y:S06]  /*7e970*/  HMMA.16816.F32.BF16 R4, R40.reuse, R26, R4 ;  /* 0x0000001a2804723c */ /* 0x050fec0000041804 */
        /* <DEDUP_REMOVED lines=19> */
[----:B------:R-:W3:Y:S04]  /*7eab0*/  LDL.LU.64 R32, [R1+0x4180] ;  /* 0x0041800001207983 */ /* 0x000ee80000300a00 */
[----:B------:R-:W-:Y:S01]  /*7eac0*/  STL.64 [R1+0x4168], R30 ;  /* 0x0041681e01007387 */ /* 0x000fe20000100a00 */
[----:B--2---:R-:W-:Y:S03]  /*7ead0*/  HMMA.16816.F32.BF16 R40, R40, R34, R44 ;  /* 0x000000222828723c */ /* 0x004fe6000004182c */
        /* <DEDUP_REMOVED lines=11> */
[----:B------:R-:W4:Y:S02]  /*7eb90*/  LDL.LU R43, [R1+0x27c] ;  /* 0x00027c00012b7983 */ /* 0x000f240000300800 */
[----:B----4-:R-:W-:-:S15]  /*7eba0*/  HMMA.16816.F32.BF16 R40, R44, R6, R40 ;  /* 0x000000062c28723c */ /* 0x010fde0000041828 */
[----:B------:R-:W-:-:S08]  /*7ebb0*/  NOP ;  /* 0x0000000000007918 */ /* 0x000fd00000000000 */
[----:B------:R-:W-:Y:S04]  /*7ebc0*/  STL.64 [R1+0xd10], R40 ;  /* 0x000d102801007387 */ /* 0x000fe80000100a00 */
[----:B------:R0:W-:Y:S02]  /*7ebd0*/  STL.64 [R1+0xd18], R42 ;  /* 0x000d182a01007387 */ /* 0x0001e40000100a00 */
[C---:B0-----:R-:W-:Y:S02]  /*7ebe0*/  HMMA.16816.F32.BF16 R40, R44.reuse, R10, R52 ;  /* 0x0000000a2c28723c */ /* 0x041fe40000041834 */
[----:B------:R-:W0:Y:S04]  /*7ebf0*/  LDSM.16.MT88.4 R52, [R29+UR5+0xe100] ;  /* 0x00e100051d34783b */ /* 0x000e280008004200 */
[----:B------:R-:W-:Y:S04]  /*7ec00*/  STL.64 [R1+0x4150], R10 ;  /* 0x0041500a01007387 */ /* 0x000fe80000100a00 */
[----:B------:R3:W-:Y:S02]  /*7ec10*/  STL.64 [R1+0x4148], R8 ;  /* 0x0041480801007387 */ /* 0x0007e40000100a00 */
[C---:B---3--:R-:W-:Y:S11]  /*7ec20*/  HMMA.16816.F32.BF16 R8, R44.reuse, R14, R36 ;  /* 0x0000000e2c08723c */ /* 0x048ff60000041824 */
[----:B------:R-:W-:Y:S04]  /*7ec30*/  STL.64 [R1+0xbd0], R40 ;  /* 0x000bd02801007387 */ /* 0x000fe80000100a00 */
[----:B------:R-:W-:Y:S04]  /*7ec40*/  STL.64 [R1+0xbd8], R42 ;  /* 0x000bd82a01007387 */ /* 0x000fe80000100a00 */
[----:B0-----:R-:W-:Y:S04]  /*7ec50*/  STL.64 [R1+0x4030], R54 ;  /* 0x0040303601007387 */ /* 0x001fe80000100a00 */
        /* <DEDUP_REMOVED lines=11> */
[----:B------:R-:W0:Y:S04]  /*7ed10*/  LDSM.16.MT88.4 R56, [R29+UR5+0xe180] ;  /* 0x00e180051d38783b */ /* 0x000e280008004200 */
[----:B------:R-:W-:Y:S04]  /*7ed20*/  STL.64 [R1+0x4120], R22 ;  /* 0x0041201601007387 */ /* 0x000fe80000100a00 */
[----:B------:R-:W-:-:S13]  /*7ed30*/  STL.64 [R1+0x4118], R20 ;  /* 0x0041181401007387 */ /* 0x000fda0000100a00 */
[----:B------:R-:W-:Y:S04]  /*7ed40*/  STL.64 [R1+0x8d0], R8 ;  /* 0x0008d00801007387 */ /* 0x000fe80000100a00 */
[----:B------:R-:W-:Y:S04]  /*7ed50*/  STL.64 [R1+0x8d8], R10 ;  /* 0x0008d80a01007387 */ /* 0x000fe80000100a00 */
[----:B0-----:R-:W-:Y:S04]  /*7ed60*/  STL.64 [R1+0x3fa0], R58 ;  /* 0x003fa03a01007387 */ /* 0x001fe80000100a00 */
[----:B------:R0:W-:Y:S04]  /*7ed70*/  STL.64 [R1+0x3f98], R56 ;  /* 0x003f983801007387 */ /* 0x0001e80000100a00 */
[----:B0-----:R-:W2:Y:S04]  /*7ed80*/  LDL.LU R56, [R1+0x1e0] ;  /* 0x0001e00001387983 */ /* 0x001ea80000300800 */
        /* <DEDUP_REMOVED lines=57> */
[----:B---3--:R-:W-:Y:S04]  /*7f120*/  STL.64 [R1+0x40c0], R58 ;  /* 0x0040c03a01007387 */ /* 0x008fe80000100a00 */
        /* <DEDUP_REMOVED lines=14> */
[----:B0-----:R-:W3:Y:S02]  /*7f210*/  LDL.LU.64 R30, [R1+0x4168] ;  /* 0x00416800011e7983 */ /* 0x001ee40000300a00 */
        /* <DEDUP_REMOVED lines=53> */
[C---:B----4-:R-:W-:Y:S06]  /*7f570*/  HMMA.16816.F32.BF16 R52, R48.reuse, R30, R52 ;  /* 0x0000001e3034723c */ /* 0x050fec0000041834 */
[----:B------:R-:W-:-:S15]  /*7f580*/  HMMA.16816.F32.BF16 R48, R48, R34, R36 ;  /* 0x000000223030723c */ /* 0x000fde0000041824 */
[----:B------:R-:W-:-:S02]  /*7f590*/  NOP ;  /* 0x0000000000007918 */ /* 0x000fc40000000000 */
[----:B------:R-:W-:Y:S04]  /*7f5a0*/  STL.64 [R1+0x720], R52 ;  /* 0x0007203401007387 */ /* 0x000fe80000100a00 */
[----:B------:R0:W-:Y:S04]  /*7f5b0*/  STL.64 [R1+0x728], R54 ;  /* 0x0007283601007387 */ /* 0x0001e80000100a00 */
[----:B0-----:R-:W4:Y:S04]  /*7f5c0*/  LDL.LU.64 R54, [R1+0x40f0] ;  /* 0x0040f00001367983 */ /* 0x001f280000300a00 */
[----:B------:R-:W4:Y:S04]  /*7f5d0*/  LDL.LU.64 R52, [R1+0x40e8] ;  /* 0x0040e80001347983 */ /* 0x000f280000300a00 */
        /* <DEDUP_REMOVED lines=8> */
[C---:B----4-:R-:W-:Y:S06]  /*7f660*/  HMMA.16816.F32.BF16 R52, R36.reuse, R6, R52 ;  /* 0x000000062434723c */ /* 0x050fec0000041834 */
[----:B--2---:R-:W-:-:S15]  /*7f670*/  HMMA.16816.F32.BF16 R56, R36, R10, R56 ;  /* 0x0000000a2438723c */ /* 0x004fde0000041838 */
[----:B------:R-:W-:-:S02]  /*7f680*/  NOP ;  /* 0x0000000000007918 */ /* 0x000fc40000000000 */
        /* <DEDUP_REMOVED lines=18> */
[----:B0-----:R-:W3:Y:S04]  /*7f7b0*/  LDL.LU R12, [R1+0x2c0] ;  /* 0x0002c000010c7983 */ /* 0x001ee80000300800 */
[----:B------:R-:W3:Y:S04]  /*7f7c0*/  LDL.LU R13, [R1+0x2c4] ;  /* 0x0002c400010d7983 */ /* 0x000ee80000300800 */
[----:B------:R-:W3:Y:S04]  /*7f7d0*/  LDL.LU R14, [R1+0x2c8] ;  /* 0x0002c800010e7983 */ /* 0x000ee80000300800 */
[----:B------:R-:W3:Y:S01]  /*7f7e0*/  LDL.LU R15, [R1+0x2cc] ;  /* 0x0002cc00010f7983 */ /* 0x000ee20000300800 */
[----:B------:R-:W-:-:S15]  /*7f7f0*/  HMMA.16816.F32.BF16 R40, R36, R18, R40 ;  /* 0x000000122428723c */ /* 0x000fde0000041828 */
[----:B------:R-:W-:-:S08]  /*7f800*/  NOP ;  /* 0x0000000000007918 */ /* 0x000fd00000000000 */
[----:B------:R-:W-:Y:S04]  /*7f810*/  STL.64 [R1+0xa00], R40 ;  /* 0x000a002801007387 */ /* 0x000fe80000100a00 */
[----:B------:R0:W-:Y:S04]  /*7f820*/  STL.64 [R1+0xa08], R42 ;  /* 0x000a082a01007387 */ /* 0x0001e80000100a00 */
[----:B0-----:R-:W2:Y:S04]  /*7f830*/  LDL.LU.64 R42, [R1+0x40b0] ;  /* 0x0040b000012a7983 */ /* 0x001ea80000300a00 */
[----:B------:R-:W2:Y:S04]  /*7f840*/  LDL.LU.64 R40, [R1+0x40a8] ;  /* 0x0040a80001287983 */ /* 0x000ea80000300a00 */
[----:B------:R-:W-:Y:S04]  /*7f850*/  STL.64 [R1+0x4070], R22 ;  /* 0x0040701601007387 */ /* 0x000fe80000100a00 */
[----:B------:R-:W-:Y:S01]  /*7f860*/  STL.64 [R1+0x4068], R20 ;  /* 0x0040681401007387 */ /* 0x000fe20000100a00 */
[----:B---3--:R-:W-:-:S15]  /*7f870*/  HMMA.16816.F32.BF16 R12, R36, R22, R12 ;  /* 0x00000016240c723c */ /* 0x008fde000004180c */
[----:B------:R-:W-:-:S08]  /*7f880*/  NOP ;  /* 0x0000000000007918 */ /* 0x000fd00000000000 */
[----:B------:R-:W-:Y:S04]  /*7f890*/  STL.64 [R1+0x910], R12 ;  /* 0x0009100c01007387 */ /* 0x000fe80000100a00 */
[----:B------:R0:W-:Y:S02]  /*7f8a0*/  STL.64 [R1+0x918], R14 ;  /* 0x0009180e01007387 */ /* 0x0001e40000100a00 */
[C---:B0-----:R-:W-:Y:S06]  /*7f8b0*/  HMMA.16816.F32.BF16 R12, R36.reuse, R26, R48 ;  /* 0x0000001a240c723c */ /* 0x041fec0000041830 */
[----:B------:R-:W-:Y:S04]  /*7f8c0*/  STL.64 [R1+0x4060], R26 ;  /* 0x0040601a01007387 */ /* 0x000fe80000100a00 */
[----:B------:R-:W-:Y:S01]  /*7f8d0*/  STL.64 [R1+0x4058], R24 ;  /* 0x0040581801007387 */ /* 0x000fe20000100a00 */
[----:B------:R-:W-:-:S12]  /*7f8e0*/  HMMA.16816.F32.BF16 R20, R36, R30, R44 ;  /* 0x0000001e2414723c */ /* 0x000fd8000004182c */
[----:B------:R-:W-:Y:S04]  /*7f8f0*/  STL.64 [R1+0x830], R12 ;  /* 0x0008300c01007387 */ /* 0x000fe80000100a00 */
[----:B------:R4:W-:Y:S02]  /*7f900*/  STL.64 [R1+0x838], R14 ;  /* 0x0008380e01007387 */ /* 0x0009e40000100a00 */
[----:B----4-:R-:W-:Y:S06]  /*7f910*/  HMMA.16816.F32.BF16 R12, R36, R34, R56 ;  /* 0x00000022240c723c */ /* 0x010fec0000041838 */
[----:B------:R-:W-:Y:S04]  /*7f920*/  STL.64 [R1+0x4040], R34 ;  /* 0x0040402201007387 */ /* 0x000fe80000100a00 */
[----:B------:R-:W-:Y:S04]  /*7f930*/  STL.64 [R1+0x770], R20 ;  /* 0x0007701401007387 */ /* 0x000fe80000100a00 */
[----:B------:R-:W-:Y:S04]  /*7f940*/  STL.64 [R1+0x778], R22 ;  /* 0x0007781601007387 */ /* 0x000fe80000100a00 */
[----:B------:R-:W-:Y:S01]  /*7f950*/  STL.64 [R1+0x4038], R32 ;  /* 0x0040382001007387 */ /* 0x000fe20000100a00 */
[----:B------:R-:W-:-:S02]  /*7f960*/  IMAD.MOV.U32 R38, RZ, RZ, R9 ;  /* 0x000000ffff267224 */ /* 0x000fc400078e0009 */
[----:B------:R-:W-:Y:S02]  /*7f970*/  IMAD.MOV.U32 R39, RZ, RZ, R8 ;  /* 0x000000ffff277224 */ /* 0x000fe400078e0008 */
[----:B------:R-:W-:Y:S02]  /*7f980*/  IMAD.MOV.U32 R36, RZ, RZ, R17 ;  /* 0x000000ffff247224 */ /* 0x000fe400078e0011 */
[----:B------:R-:W-:Y:S01]  /*7f990*/  IMAD.MOV.U32 R37, RZ, RZ, R16 ;  /* 0x000000ffff257224 */ /* 0x000fe200078e0010 */
[----:B------:R-:W-:Y:S04]  /*7f9a0*/  STL.64 [R1+0x710], R12 ;  /* 0x0007100c01007387 */ /* 0x000fe80000100a00 */
[----:B------:R2:W-:Y:S04]  /*7f9b0*/  STL.64 [R1+0x718], R14 ;  /* 0x0007180e01007387 */ /* 0x0005e80000100a00 */
[----:B------:R-:W-:Y:S04]  /*7f9c0*/  STL.64 [R1+0x3f88], R38 ;  /* 0x003f882601007387 */ /* 0x000fe80000100a00 */
[----:B------:R-:W-:Y:S04]  /*7f9d0*/  STL.64 [R1+0x3f80], R36 ;  /* 0x003f802401007387 */ /* 0x000fe80000100a00 */
[----:B------:R-:W3:Y:S04]  /*7f9e0*/  LDL.LU.64 R8, [R1+0xce0] ;  /* 0x000ce00001087983 */ /* 0x000ee80000300a00 */
[----:B------:R-:W4:Y:S04]  /*7f9f0*/  LDL.LU.64 R50, [R1+0xcd8] ;  /* 0x000cd80001327983 */ /* 0x000f280000300a00 */
[----:B----4-:R-:W-:Y:S04]  /*7fa00*/  STL.64 [R1+0x3f90], R50 ;  /* 0x003f903201007387 */ /* 0x010fe80000100a00 */
[----:B------:R-:W4:Y:S04]  /*7fa10*/  LDL.LU.64 R28, [R1+0xcd0] ;  /* 0x000cd000011c7983 */ /* 0x000f280000300a00 */
[----:B------:R-:W-:Y:S01]  /*7fa20*/  STL.64 [R1+0x4050], R30 ;  /* 0x0040501e01007387 */ /* 0x000fe20000100a00 */
[C---:B--2---:R-:W-:Y:S03]  /*7fa30*/  HMMA.16816.F32.BF16 R12, R40.reuse, R6, R52 ;  /* 0x00000006280c723c */ /* 0x044fe60000041834 */
[----:B----4-:R-:W-:Y:S04]  /*7fa40*/  STL.64 [R1+0x4048], R28 ;  /* 0x0040481c01007387 */ /* 0x010fe80000100a00 */
[----:B------:R-:W2:Y:S04]  /*7fa50*/  LDL.LU.64 R16, [R1+0xcc8] ;  /* 0x000cc80001107983 */ /* 0x000ea80000300a00 */
[----:B------:R-:W-:Y:S04]  /*7fa60*/  STL.64 [R1+0x4080], R18 ;  /* 0x0040801201007387 */ /* 0x000fe80000100a00 */
[----:B--2---:R-:W-:Y:S04]  /*7fa70*/  STL.64 [R1+0x4078], R16 ;  /* 0x0040781001007387 */ /* 0x004fe80000100a00 */
[----:B------:R-:W2:Y:S04]  /*7fa80*/  LDL.LU R56, [R1+0x80] ;  /* 0x0000800001387983 */ /* 0x000ea80000300800 */
[----:B------:R-:W-:Y:S04]  /*7fa90*/  STL.64 [R1+0xd40], R12 ;  /* 0x000d400c01007387 */ /* 0x000fe80000100a00 */
[----:B------:R-:W-:Y:S04]  /*7faa0*/  STL.64 [R1+0xd48], R14 ;  /* 0x000d480e01007387 */ /* 0x000fe80000100a00 */
        /* <DEDUP_REMOVED lines=69> */
[----:B------:R-:W-:Y:S02]  /*7ff00*/  IMAD.MOV.U32 R45, RZ, RZ, R5 ;  /* 0x000000ffff2d7224 */ /* 0x000fe400078e0005 */
[----:B------:R-:W-:Y:S02]  /*7ff10*/  IMAD.MOV.U32 R46, RZ, RZ, R3 ;  /* 0x000000ffff2e7224 */ /* 0x000fe400078e0003 */
[----:B------:R-:W-:Y:S01]  /*7ff20*/  IMAD.MOV.U32 R47, RZ, RZ, R2 ;  /* 0x000000ffff2f7224 */ /* 0x000fe200078e0002 */
        /* <DEDUP_REMOVED lines=15> */
[----:B------:R-:W3:Y:S04]  /*80020*/  LDL.LU R5, [R1+0x40a0] ;  /* 0x0040a00001057983 */ /* 0x000ee80000300800 */
[----:B------:R-:W4:Y:S04]  /*80030*/  LDL.LU R3, [R1+0x409c] ;  /* 0x00409c0001037983 */ /* 0x000f280000300800 */
[----:B------:R-:W2:Y:S04]  /*80040*/  LDL.LU R2, [R1+0x4098] ;  /* 0x0040980001027983 */ /* 0x000ea80000300800 */
        /* <DEDUP_REMOVED lines=15> */
[----:B------:R0:W5:Y:S01]  /*80140*/  LDL.LU.64 R20, [R1+0x4068] ;  /* 0x0040680001147983 */ /* 0x0001620000300a00 */
[----:B---3--:R-:W-:-:S15]  /*80150*/  HMMA.16816.F32.BF16 R24, R40, R22, R24 ;  /* 0x000000162818723c */ /* 0x008fde0000041818 */
[----:B------:R-:W-:-:S08]  /*80160*/  NOP ;  /* 0x0000000000007918 */ /* 0x000fd00000000000 */
[----:B------:R-:W-:Y:S04]  /*80170*/  STL.64 [R1+0x8f0], R24 ;  /* 0x0008f01801007387 */ /* 0x000fe80000100a00 */
[----:B------:R1:W-:Y:S04]  /*80180*/  STL.64 [R1+0x8f8], R26 ;  /* 0x0008f81a01007387 */ /* 0x0003e80000100a00 */
[----:B-1----:R-:W3:Y:S04]  /*80190*/  LDL.LU.64 R26, [R1+0x4060] ;  /* 0x00406000011a7983 */ /* 0x002ee80000300a00 */
[----:B------:R-:W4:Y:S01]  /*801a0*/  LDL.LU.64 R24, [R1+0x4058] ;  /* 0x0040580001187983 */ /* 0x000f220000300a00 */
        /* <DEDUP_REMOVED lines=11> */
[----:B------:R0:W5:Y:S01]  /*80260*/  LDL.LU.64 R32, [R1+0x4038] ;  /* 0x0040380001207983 */ /* 0x0001620000300a00 */
[----:B---3--:R-:W-:Y:S03]  /*80270*/  HMMA.16816.F32.BF16 R40, R40, R34, R52 ;  /* 0x000000222828723c */ /* 0x008fe60000041834 */
[----:B------:R-:W3:Y:S04]  /*80280*/  LDL.LU.64 R54, [R1+0x4030] ;  /* 0x0040300001367983 */ /* 0x000ee80000300a00 */
[----:B------:R-:W3:-:S15]  /*80290*/  LDL.LU.64 R52, [R1+0x4028] ;  /* 0x0040280001347983 */ /* 0x000ede0000300a00 */
[----:B------:R-:W-:-:S01]  /*802a0*/  NOP ;  /* 0x0000000000007918 */ /* 0x000fc20000000000 */
[----:B------:R2:W-:Y:S04]  /*802b0*/  STL.64 [R1+0x700], R40 ;  /* 0x0007002801007387 */ /* 0x0005e80000100a00 */
[----:B------:R1:W-:Y:S01]  /*802c0*/  STL.64 [R1+0x708], R42 ;  /* 0x0007082a01007387 */ /* 0x0003e20000100a00 */
[----:B--2---:R-:W-:Y:S02]  /*802d0*/  IMAD.MOV.U32 R40, RZ, RZ, R2 ;  /* 0x000000ffff287224 */ /* 0x004fe400078e0002 */
[----:B----4-:R-:W-:Y:S01]  /*802e0*/  IMAD.MOV.U32 R41, RZ, RZ, R3 ;  /* 0x000000ffff297224 */ /* 0x010fe200078e0003 */
[----:B------:R-:W2:Y:S04]  /*802f0*/  LDL.LU R2, [R1+0x4024] ;  /* 0x0040240001027983 */ /* 0x000ea80000300800 */
[----:B------:R-:W4:Y:S01]  /*80300*/  LDL.LU R3, [R1+0x4020] ;  /* 0x0040200001037983 */ /* 0x000f220000300800 */
[----:B-1----:R-:W-:-:S02]  /*80310*/  IMAD.MOV.U32 R42, RZ, RZ, R5 ;  /* 0x000000ffff2a7224 */ /* 0x002fc400078e0005 */
[----:B------:R-:W-:Y:S01]  /*80320*/  IMAD.MOV.U32 R43, RZ, RZ, R4 ;  /* 0x000000ffff2b7224 */ /* 0x000fe200078e0004 */
[----:B------:R-:W2:Y:S04]  /*80330*/  LDL.LU R5, [R1+0x401c] ;  /* 0x00401c0001057983 */ /* 0x000ea80000300800 */
[----:B------:R-:W2:Y:S01]  /*80340*/  LDL.LU R4, [R1+0x4018] ;  /* 0x0040180001047983 */ /* 0x000ea20000300800 */
[----:B---3--:R-:W-:-:S15]  /*80350*/  HMMA.16816.F32.BF16 R56, R52, R6, R56 ;  /* 0x000000063438723c */ /* 0x008fde0000041838 */
[----:B------:R-:W-:-:S08]  /*80360*/  NOP ;  /* 0x0000000000007918 */ /* 0x000fd00000000000 */
[----:B------:R-:W-:Y:S04]  /*80370*/  STL.64 [R1+0xd00], R56 ;  /* 0x000d003801007387 */ /* 0x000fe80000100a00 */
[----:B------:R1:W-:Y:S04]  /*80380*/  STL.64 [R1+0xd08], R58 ;  /* 0x000d083a01007387 */ /* 0x0003e80000100a00 */
[----:B-1----:R-:W3:Y:S04]  /*80390*/  LDL.LU.64 R58, [R1+0x4010] ;  /* 0x00401000013a7983 */ /* 0x002ee80000300a00 */
[----:B------:R-:W3:Y:S02]  /*803a0*/  LDL.LU.64 R56, [R1+0x4008] ;  /* 0x0040080001387983 */ /* 0x000ee40000300a00 */
        /* <DEDUP_REMOVED lines=36> */
[----:B---3--:R-:W-:Y:S02]  /*805f0*/  HMMA.16816.F32.BF16 R52, R52, R34, R56 ;  /* 0x000000223434723c */ /* 0x008fe40000041838 */
[----:B------:R-:W3:Y:S04]  /*80600*/  LDL.LU.64 R58, [R1+0x3fa0] ;  /* 0x003fa000013a7983 */ /* 0x000ee80000300a00 */
[----:B------:R-:W3:-:S15]  /*80610*/  LDL.LU.64 R56, [R1+0x3f98] ;  /* 0x003f980001387983 */ /* 0x000ede0000300a00 */
[----:B------:R-:W-:-:S02]  /*80620*/  NOP ;  /* 0x0000000000007918 */ /* 0x000fc40000000000 */
[----:B------:R1:W-:Y:S04]  /*80630*/  STL.64 [R1+0x740], R52 ;  /* 0x0007403401007387 */ /* 0x0003e80000100a00 */
[----:B------:R0:W-:Y:S04]  /*80640*/  STL.64 [R1+0x748], R54 ;  /* 0x0007483601007387 */ /* 0x0001e80000100a00 */
[----:B-1----:R-:W2:Y:S04]  /*80650*/  LDL.LU R52, [R1+0x40] ;  /* 0x0000400001347983 */ /* 0x002ea80000300800 */
[----:B------:R-:W2:Y:S04]  /*80660*/  LDL.LU R53, [R1+0x44] ;  /* 0x0000440001357983 */ /* 0x000ea80000300800 */
[----:B0-----:R-:W2:Y:S04]  /*80670*/  LDL.LU R54, [R1+0x48] ;  /* 0x0000480001367983 */ /* 0x001ea80000300800 */
[----:B------:R-:W2:Y:S01]  /*80680*/  LDL.LU R55, [R1+0x4c] ;  /* 0x00004c0001377983 */ /* 0x000ea20000300800 */
[C---:B---3--:R-:W-:Y:S06]  /*80690*/  HMMA.16816.F32.BF16 R48, R56.reuse, R6, R48 ;  /* 0x000000063830723c */ /* 0x048fec0000041830 */
[----:B------:R-:W-:-:S15]  /*806a0*/  HMMA.16816.F32.BF16 R36, R56, R10, R36 ;  /* 0x0000000a3824723c */ /* 0x000fde0000041824 */
[----:B------:R-:W-:-:S02]  /*806b0*/  NOP ;  /* 0x0000000000007918 */ /* 0x000fc40000000000 */
[----:B------:R-:W-:Y:S04]  /*806c0*/  STL.64 [R1+0xc70], R48 ;  /* 0x000c703001007387 */ /* 0x000fe80000100a00 */
[----:B------:R0:W-:Y:S04]  /*806d0*/  STL.64 [R1+0xc78], R50 ;  /* 0x000c783201007387 */ /* 0x0001e80000100a00 */
[----:B0-----:R-:W3:Y:S04]  /*806e0*/  LDL.LU.64 R50, [R1+0x3f90] ;  /* 0x003f900001327983 */ /* 0x001ee80000300a00 */
[----:B------:R-:W-:Y:S04]  /*806f0*/  STL.64 [R1+0xb70], R36 ;  /* 0x000b702401007387 */ /* 0x000fe80000100a00 */
[----:B------:R0:W-:Y:S04]  /*80700*/  STL.64 [R1+0xb78], R38 ;  /* 0x000b782601007387 */ /* 0x0001e80000100a00 */
[----:B0-----:R-:W3:Y:S04]  /*80710*/  LDL.LU.64 R38, [R1+0x3f88] ;  /* 0x003f880001267983 */ /* 0x001ee80000300a00 */
[----:B------:R-:W3:Y:S01]  /*80720*/  LDL.LU.64 R36, [R1+0x3f80] ;  /* 0x003f800001247983 */ /* 0x000ee20000300a00 */
[----:B----4-:R-:W-:-:S02]  /*80730*/  IMAD.MOV.U32 R6, RZ, RZ, R3 ;  /* 0x000000ffff067224 */ /* 0x010fc400078e0003 */
[----:B--2---:R-:W-:-:S07]  /*80740*/  IMAD.MOV.U32 R7, RZ, RZ, R2 ;  /* 0x000000ffff077224 */ /* 0x004fce00078e0002 */
[C---:B------:R-:W-:Y:S06]  /*80750*/  HMMA.16816.F32.BF16 R4, R56.reuse, R14, R4 ;  /* 0x0000000e3804723c */ /* 0x040fec0000041804 */
[----:B------:R-:W-:-:S15]  /*80760*/  HMMA.16816.F32.BF16 R52, R56, R18, R52 ;  /* 0x000000123834723c */ /* 0x000fde0000041834 */
[----:B------:R-:W-:-:S02]  /*80770*/  NOP ;  /* 0x0000000000007918 */ /* 0x000fc40000000000 */
[----:B------:R-:W-:Y:S04]  /*80780*/  STL.64 [R1+0xa50], R4 ;  /* 0x000a500401007387 */ /* 0x000fe80000100a00 */
[----:B------:R0:W-:Y:S02]  /*80790*/  STL.64 [R1+0xa58], R6 ;  /* 0x000a580601007387 */ /* 0x0001e40000100a00 */
[----:B0-----:R-:W-:Y:S02]  /*807a0*/  HMMA.16816.F32.BF16 R4, R56, R22, R40 ;  /* 0x000000163804723c */ /* 0x001fe40000041828 */
[----:B------:R-:W-:Y:S04]  /*807b0*/  STL.64 [R1+0x950], R52 ;  /* 0x0009503401007387 */ /* 0x000fe80000100a00 */
[----:B------:R-:W-:Y:S01]  /*807c0*/  STL.64 [R1+0x958], R54 ;  /* 0x0009583601007387 */ /* 0x000fe20000100a00 */
[----:B------:R-:W-:-:S03]  /*807d0*/  IADD3 R2, P3, R16, UR13, RZ ;  /* 0x0000000d10027c10 */ /* 0x000fc6000ff7e0ff */
[----:B------:R-:W-:-:S13]  /*807e0*/  STL.64 [R1+0x3f70], R24 ;  /* 0x003f701801007387 */ /* 0x000fda0000100a00 */
[----:B------:R-:W-:Y:S04]  /*807f0*/  STL.64 [R1+0x810], R4 ;  /* 0x0008100401007387 */ /* 0x000fe80000100a00 */
[----:B------:R0:W-:Y:S02]  /*80800*/  STL.64 [R1+0x818], R6 ;  /* 0x0008180601007387 */ /* 0x0001e40000100a00 */
[----:B0-----:R-:W-:Y:S02]  /*80810*/  IADD3.X R6, R17, UR4, RZ, P3, !PT ;  /* 0x0000000411067c10 */ /* 0x001fe40009ffe4ff */
[----:B------:R-:W-:Y:S01]  /*80820*/  HMMA.16816.F32.BF16 R16, R56, R30, R44 ;  /* 0x0000001e3810723c */ /* 0x000fe2000004182c */
[----:B------:R-:W-:-:S04]  /*80830*/  IADD3 R3, P2, R28, UR13, RZ ;  /* 0x0000000d1c037c10 */ /* 0x000fc8000ff5e0ff */
[----:B------:R-:W-:Y:S02]  /*80840*/  IADD3.X R7, R29, UR4, RZ, P2, !PT ;  /* 0x000000041d077c10 */ /* 0x000fe400097fe4ff */
[----:B------:R-:W-:Y:S01]  /*80850*/  IADD3 R5, P0, R8, UR13, RZ ;  /* 0x0000000d08057c10 */ /* 0x000fe2000ff1e0ff */
[----:B---3--:R-:W-:-:S15]  /*80860*/  HMMA.16816.F32.BF16 R36, R56, R26, R36 ;  /* 0x0000001a3824723c */ /* 0x008fde0000041824 */
[----:B------:R-:W-:-:S08]  /*80870*/  NOP ;  /* 0x0000000000007918 */ /* 0x000fd00000000000 */
[----:B------:R-:W-:Y:S04]  /*80880*/  STL.64 [R1+0x7b0], R36 ;  /* 0x0007b02401007387 */ /* 0x000fe80000100a00 */
[----:B------:R-:W-:Y:S04]  /*80890*/  STL.64 [R1+0x7b8], R38 ;  /* 0x0007b82601007387 */ /* 0x000fe80000100a00 */
[----:B------:R-:W2:Y:S04]  /*808a0*/  LDL.LU.64 R14, [R1+0xcc0] ;  /* 0x000cc000010e7983 */ /* 0x000ea80000300a00 */
[----:B------:R-:W3:Y:S04]  /*808b0*/  LDL.LU.64 R28, [R1+0xcb8] ;  /* 0x000cb800011c7983 */ /* 0x000ee80000300a00 */
[----:B------:R0:W-:Y:S04]  /*808c0*/  STL.64 [R1+0x7d0], R16 ;  /* 0x0007d01001007387 */ /* 0x0001e80000100a00 */
[----:B------:R1:W-:Y:S04]  /*808d0*/  STL.64 [R1+0x7d8], R18 ;  /* 0x0007d81201007387 */ /* 0x0003e80000100a00 */
[----:B0-----:R-:W4:Y:S04]  /*808e0*/  LDL.LU.64 R16, [R1+0xcb0] ;  /* 0x000cb00001107983 */ /* 0x001f280000300a00 */
[----:B------:R-:W4:Y:S04]  /*808f0*/  LDL.LU.64 R30, [R1+0xb48] ;  /* 0x000b4800011e7983 */ /* 0x000f280000300a00 */
[----:B------:R-:W4:Y:S04]  /*80900*/  LDL.LU R24, [R1] ;  /* 0x0000000001187983 */ /* 0x000f280000300800 */
        /* <DEDUP_REMOVED lines=14> */
[----:B------:R-:W-:-:S03]  /*809f0*/  IADD3 R4, P1, R50, UR13, RZ ;  /* 0x0000000d32047c10 */ /* 0x000fc6000ff3e0ff */
[----:B------:R-:W4:Y:S04]  /*80a00*/  LDL.LU R38, [R1+0x3490] ;  /* 0x0034900001267983 */ /* 0x000f280000300800 */
[----:B------:R-:W4:Y:S04]  /*80a10*/  LDL.LU R39, [R1+0x34bc] ;  /* 0x0034bc0001277983 */ /* 0x000f280000300800 */
[----:B------:R-:W4:Y:S04]  /*80a20*/  LDL.LU R48, [R1+0x3488] ;  /* 0x0034880001307983 */ /* 0x000f280000300800 */
[----:B------:R-:W4:Y:S01]  /*80a30*/  LDL.LU R49, [R1+0x34b4] ;  /* 0x0034b40001317983 */ /* 0x000f220000300800 */
[----:B------:R-:W-:-:S03]  /*80a40*/  IADD3.X R8, R51, UR4, RZ, P1, !PT ;  /* 0x0000000433087c10 */ /* 0x000fc60008ffe4ff */
        /* <DEDUP_REMOVED lines=8> */
[----:B------:R-:W-:Y:S01]  /*80ad0*/  IMAD.MOV.U32 R27, RZ, RZ, R12 ;  /* 0x000000ffff1b7224 */ /* 0x000fe200078e000c */
[----:B------:R-:W-:Y:S02]  /*80ae0*/  IADD3.X R9, R9, UR4, RZ, P0, !PT ;  /* 0x0000000409097c10 */ /* 0x000fe400087fe4ff */
[----:B--2---:R-:W-:Y:S02]  /*80af0*/  IADD3 R10, P0, R14, UR13, RZ ;  /* 0x0000000d0e0a7c10 */ /* 0x004fe4000ff1e0ff */
[----:B---3--:R-:W-:Y:S02]  /*80b00*/  IADD3 R11, P1, R28, UR13, RZ ;  /* 0x0000000d1c0b7c10 */ /* 0x008fe4000ff3e0ff */
[----:B----4-:R-:W-:Y:S01]  /*80b10*/  HMMA.16816.F32.BF16 R56, R56, R34, R24 ;  /* 0x000000223838723c */ /* 0x010fe20000041818 */
[----:B------:R-:W-:-:S02]  /*80b20*/  IADD3 R12, P2, R16, UR13, RZ ;  /* 0x0000000d100c7c10 */ /* 0x000fc4000ff5e0ff */
[----:B------:R-:W-:Y:S02]  /*80b30*/  IADD3 R13, P3, R30, UR13, RZ ;  /* 0x0000000d1e0d7c10 */ /* 0x000fe4000ff7e0ff */
[----:B------:R-:W-:Y:S02]  /*80b40*/  IADD3.X R14, R15, UR4, RZ, P0, !PT ;  /* 0x000000040f0e7c10 */ /* 0x000fe400087fe4ff */
[----:B------:R-:W-:Y:S02]  /*80b50*/  IADD3.X R15, R29, UR4, RZ, P1, !PT ;  /* 0x000000041d0f7c10 */ /* 0x000fe40008ffe4ff */
[----:B------:R-:W-:Y:S02]  /*80b60*/  IADD3.X R16, R17, UR4, RZ, P2, !PT ;  /* 0x0000000411107c10 */ /* 0x000fe400097fe4ff */
[----:B------:R-:W-:Y:S01]  /*80b70*/  IADD3 R22, P1, R22, UR13, RZ ;  /* 0x0000000d16167c10 */ /* 0x000fe2000ff3e0ff */
[----:B------:R0:W5:Y:S01]  /*80b80*/  LDL.LU.64 R28, [R1+0x3f78] ;  /* 0x003f7800011c7983 */ /* 0x0001620000300a00 */
[----:B------:R-:W-:-:S02]  /*80b90*/  IADD3.X R17, R31, UR4, RZ, P3, !PT ;  /* 0x000000041f117c10 */ /* 0x000fc40009ffe4ff */
[----:B------:R-:W-:Y:S01]  /*80ba0*/  IADD3 R23, P2, R23, UR13, RZ ;  /* 0x0000000d17177c10 */ /* 0x000fe2000ff5e0ff */
[----:B------:R0:W5:Y:S01]  /*80bb0*/  LDL.LU.64 R24, [R1+0x3f70] ;  /* 0x003f700001187983 */ /* 0x0001620000300a00 */
[----:B------:R-:W-:Y:S02]  /*80bc0*/  IADD3 R18, P3, R18, UR13, RZ ;  /* 0x0000000d12127c10 */ /* 0x000fe4000ff7e0ff */
[----:B------:R-:W-:Y:S02]  /*80bd0*/  IADD3 R19, P4, R19, UR13, RZ ;  /* 0x0000000d13137c10 */ /* 0x000fe4000ff9e0ff */
[----:B------:R-:W-:Y:S02]  /*80be0*/  IADD3 R52, P5, R52, UR13, RZ ;  /* 0x0000000d34347c10 */ /* 0x000fe4000ffbe0ff */
[----:B------:R-:W-:Y:S02]  /*80bf0*/  IADD3 R53, P6, R53, UR13, RZ ;  /* 0x0000000d35357c10 */ /* 0x000fe4000ffde0ff */
[----:B------:R-:W-:-:S02]  /*80c00*/  IADD3 R54, P0, R54, UR13, RZ ;  /* 0x0000000d36367c10 */ /* 0x000fc4000ff1e0ff */
[----:B------:R-:W-:Y:S02]  /*80c10*/  IADD3.X R55, R55, UR4, RZ, P1, !PT ;  /* 0x0000000437377c10 */ /* 0x000fe40008ffe4ff */
[----:B------:R-:W-:Y:S01]  /*80c20*/  IADD3 R40, P1, R40, UR13, RZ ;  /* 0x0000000d28287c10 */ /* 0x000fe2000ff3e0ff */
[----:B------:R-:W-:Y:S04]  /*80c30*/  STL.64 [R1+0x7c0], R56 ;  /* 0x0007c03801007387 */ /* 0x000fe80000100a00 */
[----:B------:R1:W-:Y:S04]  /*80c40*/  STL.64 [R1+0x7c8], R58 ;  /* 0x0007c83a01007387 */ /* 0x0003e80000100a00 */
[----:B------:R2:W-:Y:S04]  /*80c50*/  STL [R1+0x34e0], R22 ;  /* 0x0034e01601007387 */ /* 0x0005e80000100800 */
[----:B------:R3:W-:Y:S04]  /*80c60*/  STL [R1+0x34d8], R23 ;  /* 0x0034d81701007387 */ /* 0x0007e80000100800 */
[----:B------:R4:W-:Y:S04]  /*80c70*/  STL [R1+0x34d0], R18 ;  /* 0x0034d01201007387 */ /* 0x0009e80000100800 */
[----:B------:R0:W-:Y:S04]  /*80c80*/  STL [R1+0x34c8], R19 ;  /* 0x0034c81301007387 */ /* 0x0001e80000100800 */
[----:B------:R0:W-:Y:S01]  /*80c90*/  STL [R1+0x34c0], R52 ;  /* 0x0034c03401007387 */ /* 0x0001e20000100800 */
[----:B------:R-:W-:-:S03]  /*80ca0*/  IADD3.X R41, R41, UR4, RZ, P2, !PT ;  /* 0x0000000429297c10 */ /* 0x000fc600097fe4ff */
[----:B------:R0:W-:Y:S01]  /*80cb0*/  STL [R1+0x34b8], R53 ;  /* 0x0034b83501007387 */ /* 0x0001e20000100800 */
[----:B------:R-:W-:-:S03]  /*80cc0*/  IADD3 R42, P2, R42, UR13, RZ ;  /* 0x0000000d2a2a7c10 */ /* 0x000fc6000ff5e0ff */
        /* <DEDUP_REMOVED lines=20> */
[----:B------:R0:W-:Y:S04]  /*80e10*/  STL [R1+0x3488], R48 ;  /* 0x0034883001007387 */ /* 0x0001e80000100800 */
[----:B------:R0:W-:Y:S01]  /*80e20*/  STL [R1+0x34b4], R49 ;  /* 0x0034b43101007387 */ /* 0x0001e20000100800 */
[----:B------:R-:W-:-:S03]  /*80e30*/  IADD3.X R45, R45, UR4, RZ, P1, !PT ;  /* 0x000000042d2d7c10 */ /* 0x000fc60008ffe4ff */
[----:B------:R0:W-:Y:S01]  /*80e40*/  STL [R1+0x3480], R50 ;  /* 0x0034803201007387 */ /* 0x0001e20000100800 */
[----:B------:R-:W-:-:S03]  /*80e50*/  IADD3 R46, P1, R46, UR13, RZ ;  /* 0x0000000d2e2e7c10 */ /* 0x000fc6000ff3e0ff */
[----:B------:R0:W-:Y:S04]  /*80e60*/  STL [R1+0x34ac], R51 ;  /* 0x0034ac3301007387 */ /* 0x0001e80000100800 */
[----:B------:R0:W-:Y:S01]  /*80e70*/  STL [R1+0x3478], R44 ;  /* 0x0034782c01007387 */ /* 0x0001e20000100800 */
[----:B------:R-:W-:-:S03]  /*80e80*/  IADD3.X R47, R47, UR4, RZ, P2, !PT ;  /* 0x000000042f2f7c10 */ /* 0x000fc600097fe4ff */
[----:B-1----:R-:W4:Y:S04]  /*80e90*/  LDL.LU R59, [R1+0x3468] ;  /* 0x00346800013b7983 */ /* 0x002f280000300800 */
[----:B------:R1:W-:Y:S04]  /*80ea0*/  STL [R1+0x34a4], R45 ;  /* 0x0034a42d01007387 */ /* 0x0003e80000100800 */
[----:B------:R-:W4:Y:S04]  /*80eb0*/  LDL.LU R34, [R1+0x3494] ;  /* 0x0034940001227983 */ /* 0x000f280000300800 */
[----:B------:R1:W-:Y:S04]  /*80ec0*/  STL [R1+0x3470], R46 ;  /* 0x0034702e01007387 */ /* 0x0003e80000100800 */
[----:B------:R-:W4:Y:S04]  /*80ed0*/  LDL.LU R35, [R1+0x3460] ;  /* 0x0034600001237983 */ /* 0x000f280000300800 */
[----:B------:R1:W-:Y:S04]  /*80ee0*/  STL [R1+0x349c], R47 ;  /* 0x00349c2f01007387 */ /* 0x0003e80000100800 */
[----:B------:R-:W4:Y:S04]  /*80ef0*/  LDL.LU R30, [R1+0x348c] ;  /* 0x00348c00011e7983 */ /* 0x000f280000300800 */
[----:B------:R-:W4:Y:S04]  /*80f00*/  LDL.LU R31, [R1+0x3458] ;  /* 0x00345800011f7983 */ /* 0x000f280000300800 */
[----:B------:R-:W4:Y:S04]  /*80f10*/  LDL.LU R26, [R1+0x3484] ;  /* 0x00348400011a7983 */ /* 0x000f280000300800 */
[----:B------:R-:W4:Y:S04]  /*80f20*/  LDL.LU R27, [R1+0x3450] ;  /* 0x00345000011b7983 */ /* 0x000f280000300800 */
[----:B--2---:R-:W2:Y:S04]  /*80f30*/  LDL.LU R22, [R1+0x347c] ;  /* 0x00347c0001167983 */ /* 0x004ea80000300800 */
[----:B---3--:R-:W3:Y:S04]  /*80f40*/  LDL.LU R23, [R1+0x3448] ;  /* 0x0034480001177983 */ /* 0x008ee80000300800 */
[----:B----4-:R-:W4:Y:S04]  /*80f50*/  LDL.LU R18, [R1+0x3474] ;  /* 0x0034740001127983 */ /* 0x010f280000300800 */
        /* <DEDUP_REMOVED lines=20> */
[----:B------:R-:W4:Y:S01]  /*810a0*/  LDL.LU R47, [R1+0x33f0] ;  /* 0x0033f000012f7983 */ /* 0x000f220000300800 */
[----:B------:R-:W-:-:S02]  /*810b0*/  IADD3 R59, P2, R59, UR13, RZ ;  /* 0x0000000d3b3b7c10 */ /* 0x000fc4000ff5e0ff */
[----:B------:R-:W-:Y:S02]  /*810c0*/  IADD3.X R34, R34, UR4, RZ, P3, !PT ;  /* 0x0000000422227c10 */ /* 0x000fe40009ffe4ff */
[----:B------:R-:W-:Y:S02]  /*810d0*/  IADD3 R35, P3, R35, UR13, RZ ;  /* 0x0000000d23237c10 */ /* 0x000fe4000ff7e0ff */
[----:B------:R-:W-:Y:S02]  /*810e0*/  IADD3.X R30, R30, UR4, RZ, P4, !PT ;  /* 0x000000041e1e7c10 */ /* 0x000fe4000a7fe4ff */
[----:B------:R-:W-:Y:S01]  /*810f0*/  IADD3 R31, P4, R31, UR13, RZ ;  /* 0x0000000d1f1f7c10 */ /* 0x000fe2000ff9e0ff */
[----:B------:R0:W-:Y:S01]  /*81100*/  STL [R1+0x3468], R59 ;  /* 0x0034683b01007387 */ /* 0x0001e20000100800 */
[----:B------:R-:W-:-:S03]  /*81110*/  IADD3.X R26, R26, UR4, RZ, P5, !PT ;  /* 0x000000041a1a7c10 */ /* 0x000fc6000affe4ff */
[----:B------:R1:W-:Y:S01]  /*81120*/  STL [R1+0x3494], R34 ;  /* 0x0034942201007387 */ /* 0x0003e20000100800 */
[----:B------:R-:W-:-:S03]  /*81130*/  IADD3 R27, P5, R27, UR13, RZ ;  /* 0x0000000d1b1b7c10 */ /* 0x000fc6000ffbe0ff */
[----:B------:R1:W-:Y:S01]  /*81140*/  STL [R1+0x3460], R35 ;  /* 0x0034602301007387 */ /* 0x0003e20000100800 */
[----:B--2---:R-:W-:-:S03]  /*81150*/  IADD3.X R22, R22, UR4, RZ, P6, !PT ;  /* 0x0000000416167c10 */ /* 0x004fc6000b7fe4ff */
[----:B------:R2:W-:Y:S01]  /*81160*/  STL [R1+0x348c], R30 ;  /* 0x00348c1e01007387 */ /* 0x0005e20000100800 */
[----:B---3--:R-:W-:-:S03]  /*81170*/  IADD3 R23, P6, R23, UR13, RZ ;  /* 0x0000000d17177c10 */ /* 0x008fc6000ffde0ff */
[----:B------:R3:W-:Y:S01]  /*81180*/  STL [R1+0x3458], R31 ;  /* 0x0034581f01007387 */ /* 0x0007e20000100800 */
[----:B----4-:R-:W-:-:S03]  /*81190*/  IADD3.X R18, R18, UR4, RZ, P0, !PT ;  /* 0x0000000412127c10 */ /* 0x010fc600087fe4ff */
        /* <DEDUP_REMOVED lines=36> */
[----:B------:R4:W-:Y:S04]  /*813e0*/  STL [R1+0x343c], R48 ;  /* 0x00343c3001007387 */ /* 0x0009e80000100800 */
[----:B------:R4:W-:Y:S01]  /*813f0*/  STL [R1+0x3408], R49 ;  /* 0x0034083101007387 */ /* 0x0009e20000100800 */
[----:B------:R-:W-:-:S03]  /*81400*/  IADD3 R45, P2, R45, UR13, RZ ;  /* 0x0000000d2d2d7c10 */ /* 0x000fc6000ff5e0ff */
[----:B------:R4:W-:Y:S01]  /*81410*/  STL [R1+0x3434], R50 ;  /* 0x0034343201007387 */ /* 0x0009e20000100800 */
[----:B------:R-:W-:-:S03]  /*81420*/  IADD3.X R46, R46, UR4, RZ, P3, !PT ;  /* 0x000000042e2e7c10 */ /* 0x000fc60009ffe4ff */
[----:B------:R4:W-:Y:S04]  /*81430*/  STL [R1+0x3400], R51 ;  /* 0x0034003301007387 */ /* 0x0009e80000100800 */
[----:B------:R4:W-:Y:S01]  /*81440*/  STL [R1+0x342c], R44 ;  /* 0x00342c2c01007387 */ /* 0x0009e20000100800 */
[----:B------:R-:W-:-:S03]  /*81450*/  IADD3 R47, P3, R47, UR13, RZ ;  /* 0x0000000d2f2f7c10 */ /* 0x000fc6000ff7e0ff */
[----:B0-----:R-:W4:Y:S04]  /*81460*/  LDL.LU R59, [R1+0x341c] ;  /* 0x00341c00013b7983 */ /* 0x001f280000300800 */
[----:B------:R0:W-:Y:S04]  /*81470*/  STL [R1+0x33f8], R45 ;  /* 0x0033f82d01007387 */ /* 0x0001e80000100800 */
[----:B-1----:R-:W4:Y:S04]  /*81480*/  LDL.LU R34, [R1+0x33e8] ;  /* 0x0033e80001227983 */ /* 0x002f280000300800 */
[----:B------:R1:W-:Y:S04]  /*81490*/  STL [R1+0x3424], R46 ;  /* 0x0034242e01007387 */ /* 0x0003e80000100800 */
[----:B------:R-:W4:Y:S04]  /*814a0*/  LDL.LU R35, [R1+0x3414] ;  /* 0x0034140001237983 */ /* 0x000f280000300800 */
[----:B------:R1:W-:Y:S04]  /*814b0*/  STL [R1+0x33f0], R47 ;  /* 0x0033f02f01007387 */ /* 0x0003e80000100800 */
[----:B--2---:R-:W2:Y:S04]  /*814c0*/  LDL.LU R30, [R1+0x33e0] ;  /* 0x0033e000011e7983 */ /* 0x004ea80000300800 */
[----:B---3--:R-:W3:Y:S04]  /*814d0*/  LDL.LU R31, [R1+0x340c] ;  /* 0x00340c00011f7983 */ /* 0x008ee80000300800 */
        /* <DEDUP_REMOVED lines=24> */
[----:B-1----:R-:W4:Y:S04]  /*81660*/  LDL.LU R46, [R1+0x3378] ;  /* 0x00337800012e7983 */ /* 0x002f280000300800 */
[----:B------:R-:W4:Y:S01]  /*81670*/  LDL.LU R47, [R1+0x33a4] ;  /* 0x0033a400012f7983 */ /* 0x000f220000300800 */
[----:B------:R-:W-:-:S02]  /*81680*/  IADD3.X R59, R59, UR4, RZ, P4, !PT ;  /* 0x000000043b3b7c10 */ /* 0x000fc4000a7fe4ff */
[----:B------:R-:W-:Y:S02]  /*81690*/  IADD3 R34, P4, R34, UR13, RZ ;  /* 0x0000000d22227c10 */ /* 0x000fe4000ff9e0ff */
[----:B------:R-:W-:Y:S02]  /*816a0*/  IADD3.X R35, R35, UR4, RZ, P5, !PT ;  /* 0x0000000423237c10 */ /* 0x000fe4000affe4ff */
[----:B--2---:R-:W-:Y:S02]  /*816b0*/  IADD3 R30, P5, R30, UR13, RZ ;  /* 0x0000000d1e1e7c10 */ /* 0x004fe4000ffbe0ff */
[----:B---3--:R-:W-:Y:S01]  /*816c0*/  IADD3.X R31, R31, UR4, RZ, P6, !PT ;  /* 0x000000041f1f7c10 */ /* 0x008fe2000b7fe4ff */
[----:B------:R0:W-:Y:S01]  /*816d0*/  STL [R1+0x341c], R59 ;  /* 0x00341c3b01007387 */ /* 0x0001e20000100800 */
[----:B----4-:R-:W-:-:S03]  /*816e0*/  IADD3 R26, P6, R26, UR13, RZ ;  /* 0x0000000d1a1a7c10 */ /* 0x010fc6000ffde0ff */
        /* <DEDUP_REMOVED lines=52> */
[----:B0-----:R-:W4:Y:S04]  /*81a30*/  LDL.LU R59, [R1+0x3370] ;  /* 0x00337000013b7983 */ /* 0x001f280000300800 */
[----:B------:R0:W-:Y:S04]  /*81a40*/  STL [R1+0x33ac], R45 ;  /* 0x0033ac2d01007387 */ /* 0x0001e80000100800 */
[----:B-1----:R-:W4:Y:S04]  /*81a50*/  LDL.LU R34, [R1+0x339c] ;  /* 0x00339c0001227983 */ /* 0x002f280000300800 */
[----:B------:R1:W-:Y:S04]  /*81a60*/  STL [R1+0x3378], R46 ;  /* 0x0033782e01007387 */ /* 0x0003e80000100800 */
[----:B--2---:R-:W2:Y:S04]  /*81a70*/  LDL.LU R35, [R1+0x3368] ;  /* 0x0033680001237983 */ /* 0x004ea80000300800 */
[----:B------:R1:W-:Y:S04]  /*81a80*/  STL [R1+0x33a4], R47 ;  /* 0x0033a42f01007387 */ /* 0x0003e80000100800 */
        /* <DEDUP_REMOVED lines=28> */
[----:B------:R-:W-:-:S02]  /*81c50*/  IADD3 R59, P5, R59, UR13, RZ ;  /* 0x0000000d3b3b7c10 */ /* 0x000fc4000ffbe0ff */
[----:B------:R-:W-:Y:S02]  /*81c60*/  IADD3.X R34, R34, UR4, RZ, P6, !PT ;  /* 0x0000000422227c10 */ /* 0x000fe4000b7fe4ff */
[----:B--2---:R-:W-:Y:S02]  /*81c70*/  IADD3 R35, P6, R35, UR13, RZ ;  /* 0x0000000d23237c10 */ /* 0x004fe4000ffde0ff */
[----:B---3--:R-:W-:Y:S02]  /*81c80*/  IADD3.X R30, R30, UR4, RZ, P0, !PT ;  /* 0x000000041e1e7c10 */ /* 0x008fe400087fe4ff */
[----:B----4-:R-:W-:Y:S01]  /*81c90*/  IADD3 R31, P0, R31, UR13, RZ ;  /* 0x0000000d1f1f7c10 */ /* 0x010fe2000ff1e0ff */
        /* <DEDUP_REMOVED lines=90> */
[----:B--2---:R-:W-:Y:S02]  /*82240*/  IADD3.X R35, R35, UR4, RZ, P1, !PT ;  /* 0x0000000423237c10 */ /* 0x004fe40008ffe4ff */
[----:B---3--:R-:W-:Y:S02]  /*82250*/  IADD3 R30, P1, R30, UR13, RZ ;  /* 0x0000000d1e1e7c10 */ /* 0x008fe4000ff3e0ff */
[----:B----4-:R-:W-:Y:S01]  /*82260*/  IADD3.X R31, R31, UR4, RZ, P2, !PT ;  /* 0x000000041f1f7c10 */ /* 0x010fe200097fe4ff */
        /* <DEDUP_REMOVED lines=4366> */
[----:B------:R-:W0:Y:S02]  /*93350*/  S2R R0, SR_TID.X ;  /* 0x0000000000007919 */ /* 0x000e240000002100 */
[----:B0-----:R-:W-:-:S05]  /*93360*/  LOP3.LUT R0, R0, 0x1f, RZ, 0xc0, !PT ;  /* 0x0000001f00007812 */ /* 0x001fca00078ec0ff */
[----:B------:R-:W-:Y:S01]  /*93370*/  IMAD.SHL.U32 R0, R0, 0x2, RZ ;  /* 0x0000000200007824 */ /* 0x000fe200078e00ff */
[----:B------:R-:W-:Y:S02]  /*93380*/  IADD3 R59, P0, R59, UR13, RZ ;  /* 0x0000000d3b3b7c10 */ /* 0x000fe4000ff1e0ff */
[----:B------:R-:W-:Y:S02]  /*93390*/  IADD3.X R34, R34, UR4, RZ, P1, !PT ;  /* 0x0000000422227c10 */ /* 0x000fe40008ffe4ff */
[----:B--2---:R-:W-:Y:S02]  /*933a0*/  IADD3 R35, P1, R35, UR13, RZ ;  /* 0x0000000d23237c10 */ /* 0x004fe4000ff3e0ff */
[----:B---3--:R-:W-:Y:S02]  /*933b0*/  IADD3.X R30, R30, UR4, RZ, P2, !PT ;  /* 0x000000041e1e7c10 */ /* 0x008fe400097fe4ff */
[----:B----4-:R-:W-:Y:S01]  /*933c0*/  IADD3 R31, P2, R31, UR13, RZ ;  /* 0x0000000d1f1f7c10 */ /* 0x010fe2000ff5e0ff */
[----:B------:R-:W-:Y:S01]  /*933d0*/  STL [R1+0x1c48], R59 ;  /* 0x001c483b01007387 */ /* 0x000fe20000100800 */
[----:B------:R-:W-:-:S03]  /*933e0*/  IADD3.X R26, R26, UR4, RZ, P3, !PT ;  /* 0x000000041a1a7c10 */ /* 0x000fc60009ffe4ff */
[----:B------:R-:W-:Y:S01]  /*933f0*/  STL [R1+0x1c74], R34 ;  /* 0x001c742201007387 */ /* 0x000fe20000100800 */
[----:B------:R-:W-:-:S03]  /*93400*/  IADD3 R27, P3, R27, UR13, RZ ;  /* 0x0000000d1b1b7c10 */ /* 0x000fc6000ff7e0ff */
        /* <DEDUP_REMOVED lines=38> */
[----:B------:R0:W-:Y:S01]  /*93670*/  STL [R1+0x1c24], R38 ;  /* 0x001c242601007387 */ /* 0x0001e20000100800 */
[----:B------:R-:W-:-:S03]  /*93680*/  IADD3.X R51, R51, UR4, RZ, P0, !PT ;  /* 0x0000000433337c10 */ /* 0x000fc600087fe4ff */
[----:B------:R1:W-:Y:S01]  /*93690*/  STL [R1+0x1bf0], R39 ;  /* 0x001bf02701007387 */ /* 0x0003e20000100800 */
[----:B------:R-:W-:-:S03]  /*936a0*/  IADD3.X R44, R44, UR4, RZ, P1, !PT ;  /* 0x000000042c2c7c10 */ /* 0x000fc60008ffe4ff */
[----:B------:R-:W-:Y:S01]  /*936b0*/  STL [R1+0x1c1c], R48 ;  /* 0x001c1c3001007387 */ /* 0x000fe20000100800 */
[----:B------:R-:W-:-:S03]  /*936c0*/  IADD3.X R47, R47, UR4, RZ, P4, !PT ;  /* 0x000000042f2f7c10 */ /* 0x000fc6000a7fe4ff */
[----:B------:R-:W-:Y:S01]  /*936d0*/  STL [R1+0x1be8], R49 ;  /* 0x001be83101007387 */ /* 0x000fe20000100800 */
[----:B------:R-:W-:-:S03]  /*936e0*/  IADD3.X R45, R45, UR4, RZ, P2, !PT ;  /* 0x000000042d2d7c10 */ /* 0x000fc600097fe4ff */
[----:B------:R-:W-:Y:S01]  /*936f0*/  STL [R1+0x1c14], R50 ;  /* 0x001c143201007387 */ /* 0x000fe20000100800 */
[----:B------:R-:W-:-:S03]  /*93700*/  IADD3.X R46, R46, UR4, RZ, P3, !PT ;  /* 0x000000042e2e7c10 */ /* 0x000fc60009ffe4ff */
[----:B------:R-:W-:Y:S04]  /*93710*/  STL [R1+0x1c0c], R51 ;  /* 0x001c0c3301007387 */ /* 0x000fe80000100800 */
[----:B------:R-:W-:Y:S04]  /*93720*/  STL [R1+0x1c04], R44 ;  /* 0x001c042c01007387 */ /* 0x000fe80000100800 */
[----:B------:R-:W-:Y:S04]  /*93730*/  STL [R1+0x1bec], R47 ;  /* 0x001bec2f01007387 */ /* 0x000fe80000100800 */
[----:B------:R-:W-:Y:S04]  /*93740*/  STL [R1+0x1bfc], R45 ;  /* 0x001bfc2d01007387 */ /* 0x000fe80000100800 */
[----:B------:R2:W-:Y:S04]  /*93750*/  STL [R1+0x1bf4], R46 ;  /* 0x001bf42e01007387 */ /* 0x0005e80000100800 */
[----:B0-----:R-:W3:Y:S04]  /*93760*/  LDL.LU R38, [R1+0x1be4] ;  /* 0x001be40001267983 */ /* 0x001ee80000300800 */
[----:B-1----:R-:W4:Y:S04]  /*93770*/  LDL.LU R39, [R1+0x1be0] ;  /* 0x001be00001277983 */ /* 0x002f280000300800 */
[----:B--2---:R-:W2:Y:S04]  /*93780*/  LDL.LU R46, [R1+0x1bd8] ;  /* 0x001bd800012e7983 */ /* 0x004ea80000300800 */
        /* <DEDUP_REMOVED lines=17> */
[----:B---3--:R-:W-:Y:S02]  /*938a0*/  IADD3.X R38, R38, UR4, RZ, P5, !PT ;  /* 0x0000000426267c10 */ /* 0x008fe4000affe4ff */
[----:B----4-:R-:W-:-:S03]  /*938b0*/  IADD3 R39, P6, R39, UR13, RZ ;  /* 0x0000000d27277c10 */ /* 0x010fc6000ffde0ff */
[----:B------:R-:W-:Y:S01]  /*938c0*/  STL [R1+0x1be4], R38 ;  /* 0x001be42601007387 */ /* 0x000fe20000100800 */
[----:B--2---:R-:W-:-:S03]  /*938d0*/  IADD3 R46, P0, R46, UR13, RZ ;  /* 0x0000000d2e2e7c10 */ /* 0x004fc6000ff1e0ff */
[----:B------:R-:W-:Y:S01]  /*938e0*/  STL.64 [R1+0xce0], R18 ;  /* 0x000ce01201007387 */ /* 0x000fe20000100a00 */
[----:B------:R-:W-:Y:S02]  /*938f0*/  IADD3 R48, P1, R48, UR13, RZ ;  /* 0x0000000d30307c10 */ /* 0x000fe4000ff3e0ff */
[----:B------:R-:W-:Y:S02]  /*93900*/  IADD3 R50, P2, R50, UR13, RZ ;  /* 0x0000000d32327c10 */ /* 0x000fe4000ff5e0ff */
[----:B------:R-:W-:Y:S01]  /*93910*/  IADD3 R51, P3, R51, UR13, RZ ;  /* 0x0000000d33337c10 */ /* 0x000fe2000ff7e0ff */
[----:B------:R-:W-:-:S05]  /*93920*/  VIADD R49, R49, 0x1 ;  /* 0x0000000131317836 */ /* 0x000fca0000000000 */
[----:B------:R-:W-:Y:S04]  /*93930*/  STL [R1+0x177c], R49 ;  /* 0x00177c3101007387 */ /* 0x000fe80000100800 */
[----:B------:R-:W-:Y:S04]  /*93940*/  STL.64 [R1+0xcd8], R8 ;  /* 0x000cd80801007387 */ /* 0x000fe80000100a00 */
[----:B------:R0:W-:Y:S04]  /*93950*/  STL.64 [R1+0xcd0], R4 ;  /* 0x000cd00401007387 */ /* 0x0001e80000100a00 */
[----:B------:R-:W-:Y:S01]  /*93960*/  STL.64 [R1+0xcc8], R6 ;  /* 0x000cc80601007387 */ /* 0x000fe20000100a00 */
[----:B0-----:R-:W-:-:S02]  /*93970*/  IMAD.MOV.U32 R4, RZ, RZ, R10 ;  /* 0x000000ffff047224 */ /* 0x001fc400078e000a */
[----:B------:R-:W-:Y:S01]  /*93980*/  IMAD.MOV.U32 R5, RZ, RZ, R14 ;  /* 0x000000ffff057224 */ /* 0x000fe200078e000e */
[----:B------:R-:W-:-:S04]  /*93990*/  IADD3 R44, P4, R44, UR13, RZ ;  /* 0x0000000d2c2c7c10 */ /* 0x000fc8000ff9e0ff */
[----:B------:R-:W-:Y:S04]  /*939a0*/  STL.64 [R1+0xcc0], R4 ;  /* 0x000cc00401007387 */ /* 0x000fe80000100a00 */
[----:B------:R-:W-:Y:S04]  /*939b0*/  STL.64 [R1+0xcb8], R2 ;  /* 0x000cb80201007387 */ /* 0x000fe80000100a00 */
[----:B------:R0:W-:Y:S01]  /*939c0*/  STL [R1+0x1bd8], R46 ;  /* 0x001bd82e01007387 */ /* 0x0001e20000100800 */
[----:B------:R-:W-:Y:S02]  /*939d0*/  IADD3 R45, P5, R45, UR13, RZ ;  /* 0x0000000d2d2d7c10 */ /* 0x000fe4000ffbe0ff */
[----:B------:R-:W-:Y:S01]  /*939e0*/  IADD3.X R47, R47, UR4, RZ, P6, !PT ;  /* 0x000000042f2f7c10 */ /* 0x000fe2000b7fe4ff */
[----:B0-----:R-:W2:Y:S04]  /*939f0*/  LDL.LU R46, [R1+0x1ba8] ;  /* 0x001ba800012e7983 */ /* 0x001ea80000300800 */
[----:B------:R0:W-:Y:S04]  /*93a00*/  STL [R1+0x1be0], R39 ;  /* 0x001be02701007387 */ /* 0x0001e80000100800 */
[----:B------:R-:W-:Y:S04]  /*93a10*/  STL [R1+0x1bd0], R48 ;  /* 0x001bd03001007387 */ /* 0x000fe80000100800 */
[----:B------:R-:W-:Y:S04]  /*93a20*/  STL [R1+0x1bc8], R50 ;  /* 0x001bc83201007387 */ /* 0x000fe80000100800 */
[----:B------:R-:W-:Y:S04]  /*93a30*/  STL [R1+0x1bc0], R51 ;  /* 0x001bc03301007387 */ /* 0x000fe80000100800 */
[----:B------:R-:W3:Y:S04]  /*93a40*/  LDL.LU R59, [R1+0x1bd4] ;  /* 0x001bd400013b7983 */ /* 0x000ee80000300800 */
[----:B------:R-:W-:Y:S04]  /*93a50*/  STL [R1+0x1bb8], R44 ;  /* 0x001bb82c01007387 */ /* 0x000fe80000100800 */
[----:B------:R-:W4:Y:S04]  /*93a60*/  LDL.LU R34, [R1+0x1ba0] ;  /* 0x001ba00001227983 */ /* 0x000f280000300800 */
[----:B------:R-:W-:Y:S04]  /*93a70*/  STL [R1+0x1bb0], R45 ;  /* 0x001bb02d01007387 */ /* 0x000fe80000100800 */
[----:B------:R-:W4:Y:S04]  /*93a80*/  LDL.LU R35, [R1+0x1bcc] ;  /* 0x001bcc0001237983 */ /* 0x000f280000300800 */
[----:B------:R1:W-:Y:S04]  /*93a90*/  STL [R1+0x1bdc], R47 ;  /* 0x001bdc2f01007387 */ /* 0x0003e80000100800 */
        /* <DEDUP_REMOVED lines=21> */
[----:B------:R-:W4:Y:S04]  /*93bf0*/  LDL.LU R48, [R1+0x1b74] ;  /* 0x001b740001307983 */ /* 0x000f280000300800 */
[----:B------:R-:W4:Y:S04]  /*93c00*/  LDL.LU R50, [R1+0x1b40] ;  /* 0x001b400001327983 */ /* 0x000f280000300800 */
[----:B------:R-:W4:Y:S01]  /*93c10*/  LDL.LU R51, [R1+0x1b6c] ;  /* 0x001b6c0001337983 */ /* 0x000f220000300800 */
[----:B--2---:R-:W-:-:S05]  /*93c20*/  IADD3 R46, P6, R46, UR13, RZ ;  /* 0x0000000d2e2e7c10 */ /* 0x004fca000ffde0ff */
[----:B------:R0:W-:Y:S04]  /*93c30*/  STL [R1+0x1ba8], R46 ;  /* 0x001ba82e01007387 */ /* 0x0001e80000100800 */
[----:B------:R-:W2:Y:S04]  /*93c40*/  LDL.LU R44, [R1+0x1b38] ;  /* 0x001b3800012c7983 */ /* 0x000ea80000300800 */
[----:B------:R-:W2:Y:S04]  /*93c50*/  LDL.LU R45, [R1+0x1b64] ;  /* 0x001b6400012d7983 */ /* 0x000ea80000300800 */
[----:B0-----:R-:W2:Y:S01]  /*93c60*/  LDL.LU R46, [R1+0x1b30] ;  /* 0x001b3000012e7983 */ /* 0x001ea20000300800 */
[----:B---3--:R-:W-:-:S02]  /*93c70*/  IADD3.X R59, R59, UR4, RZ, P0, !PT ;  /* 0x000000043b3b7c10 */ /* 0x008fc400087fe4ff */
[----:B----4-:R-:W-:-:S03]  /*93c80*/  IADD3 R34, P0, R34, UR13, RZ ;  /* 0x0000000d22227c10 */ /* 0x010fc6000ff1e0ff */
        /* <DEDUP_REMOVED lines=39> */
[----:B------:R-:W-:Y:S02]  /*93f00*/  IADD3 R38, P3, R38, UR13, RZ ;  /* 0x0000000d26267c10 */ /* 0x000fe4000ff7e0ff */
[----:B------:R-:W-:Y:S02]  /*93f10*/  IADD3.X R39, R39, UR4, RZ, P4, !PT ;  /* 0x0000000427277c10 */ /* 0x000fe4000a7fe4ff */
[----:B------:R-:W-:Y:S01]  /*93f20*/  IADD3 R47, P4, R47, UR13, RZ ;  /* 0x0000000d2f2f7c10 */ /* 0x000fe2000ff9e0ff */
[----:B------:R-:W-:Y:S04]  /*93f30*/  STL [R1+0x1b84], R37 ;  /* 0x001b842501007387 */ /* 0x000fe80000100800 */
[----:B------:R0:W-:Y:S04]  /*93f40*/  STL [R1+0x1b48], R47 ;  /* 0x001b482f01007387 */ /* 0x0001e80000100800 */
[----:B------:R1:W-:Y:S04]  /*93f50*/  STL [R1+0x1b50], R38 ;  /* 0x001b502601007387 */ /* 0x0003e80000100800 */
[----:B0-----:R-:W3:Y:S01]  /*93f60*/  LDL.LU R47, [R1+0x1b5c] ;  /* 0x001b5c00012f7983 */ /* 0x001ee20000300800 */
[----:B------:R-:W-:-:S02]  /*93f70*/  IADD3.X R48, R48, UR4, RZ, P5, !PT ;  /* 0x0000000430307c10 */ /* 0x000fc4000affe4ff */
[----:B------:R-:W-:Y:S02]  /*93f80*/  IADD3 R50, P5, R50, UR13, RZ ;  /* 0x0000000d32327c10 */ /* 0x000fe4000ffbe0ff */
[----:B------:R-:W-:Y:S01]  /*93f90*/  IADD3.X R51, R51, UR4, RZ, P6, !PT ;  /* 0x0000000433337c10 */ /* 0x000fe2000b7fe4ff */
[----:B------:R0:W-:Y:S04]  /*93fa0*/  STL [R1+0x1b7c], R39 ;  /* 0x001b7c2701007387 */ /* 0x0001e80000100800 */
[----:B------:R-:W-:Y:S04]  /*93fb0*/  STL [R1+0x1b74], R48 ;  /* 0x001b743001007387 */ /* 0x000fe80000100800 */
[----:B------:R-:W-:Y:S04]  /*93fc0*/  STL [R1+0x1b40], R50 ;  /* 0x001b403201007387 */ /* 0x000fe80000100800 */
[----:B------:R-:W-:Y:S04]  /*93fd0*/  STL [R1+0x1b6c], R51 ;  /* 0x001b6c3301007387 */ /* 0x000fe80000100800 */
[----:B------:R-:W4:Y:S01]  /*93fe0*/  LDL.LU R59, [R1+0x1b28] ;  /* 0x001b2800013b7983 */ /* 0x000f220000300800 */
[----:B--2---:R-:W-:-:S02]  /*93ff0*/  IADD3 R44, P6, R44, UR13, RZ ;  /* 0x0000000d2c2c7c10 */ /* 0x004fc4000ffde0ff */
[----:B------:R-:W-:-:S03]  /*94000*/  IADD3.X R45, R45, UR4, RZ, P0, !PT ;  /* 0x000000042d2d7c10 */ /* 0x000fc600087fe4ff */
[----:B------:R-:W-:Y:S01]  /*94010*/  STL [R1+0x1b38], R44 ;  /* 0x001b382c01007387 */ /* 0x000fe20000100800 */
[----:B------:R-:W-:-:S03]  /*94020*/  IADD3 R46, P0, R46, UR13, RZ ;  /* 0x0000000d2e2e7c10 */ /* 0x000fc6000ff1e0ff */
[----:B------:R-:W2:Y:S04]  /*94030*/  LDL.LU R34, [R1+0x1b54] ;  /* 0x001b540001227983 */ /* 0x000ea80000300800 */
[----:B------:R-:W-:Y:S04]  /*94040*/  STL [R1+0x1b64], R45 ;  /* 0x001b642d01007387 */ /* 0x000fe80000100800 */
[----:B------:R-:W2:Y:S04]  /*94050*/  LDL.LU R35, [R1+0x1b20] ;  /* 0x001b200001237983 */ /* 0x000ea80000300800 */
[----:B------:R0:W-:Y:S04]  /*94060*/  STL [R1+0x1b30], R46 ;  /* 0x001b302e01007387 */ /* 0x0001e80000100800 */
        /* <DEDUP_REMOVED lines=18> */
[----:B-1----:R-:W2:Y:S04]  /*94190*/  LDL.LU R38, [R1+0x1b04] ;  /* 0x001b040001267983 */ /* 0x002ea80000300800 */
[----:B0-----:R-:W2:Y:S04]  /*941a0*/  LDL.LU R39, [R1+0x1ad0] ;  /* 0x001ad00001277983 */ /* 0x001ea80000300800 */
[----:B------:R-:W2:Y:S04]  /*941b0*/  LDL.LU R46, [R1+0x1afc] ;  /* 0x001afc00012e7983 */ /* 0x000ea80000300800 */
[----:B------:R-:W2:Y:S04]  /*941c0*/  LDL.LU R48, [R1+0x1ac8] ;  /* 0x001ac80001307983 */ /* 0x000ea80000300800 */
[----:B------:R-:W2:Y:S04]  /*941d0*/  LDL.LU R50, [R1+0x1af4] ;  /* 0x001af40001327983 */ /* 0x000ea80000300800 */
[----:B------:R-:W2:Y:S01]  /*941e0*/  LDL.LU R51, [R1+0x1ac0] ;  /* 0x001ac00001337983 */ /* 0x000ea20000300800 */
[----:B---3--:R-:W-:-:S05]  /*941f0*/  IADD3.X R47, R47, UR4, RZ, P1, !PT ;  /* 0x000000042f2f7c10 */ /* 0x008fca0008ffe4ff */
[----:B------:R0:W-:Y:S04]  /*94200*/  STL [R1+0x1b5c], R47 ;  /* 0x001b5c2f01007387 */ /* 0x0001e80000100800 */
[----:B------:R-:W3:Y:S04]  /*94210*/  LDL.LU R44, [R1+0x1aec] ;  /* 0x001aec00012c7983 */ /* 0x000ee80000300800 */
[----:B------:R-:W3:Y:S04]  /*94220*/  LDL.LU R45, [R1+0x1ab8] ;  /* 0x001ab800012d7983 */ /* 0x000ee80000300800 */
[----:B0-----:R-:W3:Y:S01]  /*94230*/  LDL.LU R47, [R1+0x1ae4] ;  /* 0x001ae400012f7983 */ /* 0x001ee20000300800 */
[----:B----4-:R-:W-:-:S05]  /*94240*/  IADD3 R59, P1, R59, UR13, RZ ;  /* 0x0000000d3b3b7c10 */ /* 0x010fca000ff3e0ff */
[----:B------:R-:W-:Y:S01]  /*94250*/  STL [R1+0x1b28], R59 ;  /* 0x001b283b01007387 */ /* 0x000fe20000100800 */
[----:B--2---:R-:W-:Y:S02]  /*94260*/  IADD3.X R34, R34, UR4, RZ, P2, !PT ;  /* 0x0000000422227c10 */ /* 0x004fe400097fe4ff */
        /* <DEDUP_REMOVED lines=42> */
[----:B------:R-:W-:-:S03]  /*94510*/  IADD3 R48, P6, R48, UR13, RZ ;  /* 0x0000000d30307c10 */ /* 0x000fc6000ffde0ff */
[----:B------:R0:W-:Y:S01]  /*94520*/  STL [R1+0x1afc], R46 ;  /* 0x001afc2e01007387 */ /* 0x0001e20000100800 */
[----:B------:R-:W-:-:S03]  /*94530*/  IADD3.X R50, R50, UR4, RZ, P0, !PT ;  /* 0x0000000432327c10 */ /* 0x000fc600087fe4ff */
[----:B------:R1:W-:Y:S01]  /*94540*/  STL [R1+0x1b04], R38 ;  /* 0x001b042601007387 */ /* 0x0003e20000100800 */
[----:B------:R-:W-:-:S03]  /*94550*/  IADD3 R51, P0, R51, UR13, RZ ;  /* 0x0000000d33337c10 */ /* 0x000fc6000ff1e0ff */
[----:B0-----:R-:W2:Y:S04]  /*94560*/  LDL.LU R46, [R1+0x1ab0] ;  /* 0x001ab000012e7983 */ /* 0x001ea80000300800 */
[----:B------:R0:W-:Y:S04]  /*94570*/  STL [R1+0x1ad0], R39 ;  /* 0x001ad02701007387 */ /* 0x0001e80000100800 */
[----:B------:R-:W-:Y:S04]  /*94580*/  STL [R1+0x1ac8], R48 ;  /* 0x001ac83001007387 */ /* 0x000fe80000100800 */
[----:B------:R-:W-:Y:S04]  /*94590*/  STL [R1+0x1af4], R50 ;  /* 0x001af43201007387 */ /* 0x000fe80000100800 */
[----:B------:R-:W-:Y:S01]  /*945a0*/  STL [R1+0x1ac0], R51 ;  /* 0x001ac03301007387 */ /* 0x000fe20000100800 */
[----:B---3--:R-:W-:-:S03]  /*945b0*/  IADD3.X R44, R44, UR4, RZ, P1, !PT ;  /* 0x000000042c2c7c10 */ /* 0x008fc60008ffe4ff */
[----:B------:R-:W3:Y:S01]  /*945c0*/  LDL.LU R59, [R1+0x1adc] ;  /* 0x001adc00013b7983 */ /* 0x000ee20000300800 */
[----:B------:R-:W-:-:S03]  /*945d0*/  IADD3 R45, P1, R45, UR13, RZ ;  /* 0x0000000d2d2d7c10 */ /* 0x000fc6000ff3e0ff */
[----:B------:R-:W-:Y:S01]  /*945e0*/  STL [R1+0x1aec], R44 ;  /* 0x001aec2c01007387 */ /* 0x000fe20000100800 */
[----:B------:R-:W-:-:S03]  /*945f0*/  IADD3.X R47, R47, UR4, RZ, P2, !PT ;  /* 0x000000042f2f7c10 */ /* 0x000fc600097fe4ff */
        /* <DEDUP_REMOVED lines=23> */
[----:B0-----:R-:W4:Y:S04]  /*94770*/  LDL.LU R39, [R1+0x1a84] ;  /* 0x001a840001277983 */ /* 0x001f280000300800 */
[----:B------:R-:W4:Y:S04]  /*94780*/  LDL.LU R47, [R1+0x1a50] ;  /* 0x001a5000012f7983 */ /* 0x000f280000300800 */
        /* <DEDUP_REMOVED lines=2478> */
[----:B------:R4:W-:Y:S04]  /*9e270*/  STL [R1+0x3eac], R48 ;  /* 0x003eac3001007387 */ /* 0x0009e80000100800 */
[----:B------:R4:W-:Y:S04]  /*9e280*/  STL [R1+0x3ef0], R50 ;  /* 0x003ef03201007387 */ /* 0x0009e80000100800 */
[----:B------:R4:W-:Y:S04]  /*9e290*/  STL [R1+0x3eb4], R51 ;  /* 0x003eb43301007387 */ /* 0x0009e80000100800 */
[----:B------:R-:W3:Y:S01]  /*9e2a0*/  LDL.LU R59, [R1+0x3f08] ;  /* 0x003f0800013b7983 */ /* 0x000ee20000300800 */
[----:B--2---:R-:W-:-:S02]  /*9e2b0*/  IADD3 R44, P6, R44, UR12, RZ ;  /* 0x0000000c2c2c7c10 */ /* 0x004fc4000ffde0ff */
[----:B------:R-:W-:-:S03]  /*9e2c0*/  IADD3.X R45, R45, UR9, RZ, P0, !PT ;  /* 0x000000092d2d7c10 */ /* 0x000fc600087fe4ff */
[----:B------:R2:W-:Y:S01]  /*9e2d0*/  STL [R1+0x3ef8], R44 ;  /* 0x003ef82c01007387 */ /* 0x0005e20000100800 */
[----:B------:R-:W-:-:S03]  /*9e2e0*/  IADD3 R46, P0, R46, UR12, RZ ;  /* 0x0000000c2e2e7c10 */ /* 0x000fc6000ff1e0ff */
[----:B------:R-:W3:Y:S04]  /*9e2f0*/  LDL.LU R34, [R1+0x3ecc] ;  /* 0x003ecc0001227983 */ /* 0x000ee80000300800 */
[----:B------:R3:W-:Y:S04]  /*9e300*/  STL [R1+0x3ebc], R45 ;  /* 0x003ebc2d01007387 */ /* 0x0007e80000100800 */
[----:B------:R-:W3:Y:S04]  /*9e310*/  LDL.LU R35, [R1+0x3f10] ;  /* 0x003f100001237983 */ /* 0x000ee80000300800 */
[----:B------:R3:W-:Y:S04]  /*9e320*/  STL [R1+0x3f00], R46 ;  /* 0x003f002e01007387 */ /* 0x0007e80000100800 */
        /* <DEDUP_REMOVED lines=18> */
[----:B-1----:R-:W3:Y:S04]  /*9e450*/  LDL.LU R38, [R1+0x3f1c] ;  /* 0x003f1c0001267983 */ /* 0x002ee80000300800 */
[----:B0-----:R-:W3:Y:S04]  /*9e460*/  LDL.LU R39, [R1+0x3f5c] ;  /* 0x003f5c0001277983 */ /* 0x001ee80000300800 */
[----:B----4-:R-:W4:Y:S04]  /*9e470*/  LDL.LU R48, [R1+0x3f24] ;  /* 0x003f240001307983 */ /* 0x010f280000300800 */
[----:B------:R-:W4:Y:S04]  /*9e480*/  LDL.LU R50, [R1+0x3f2c] ;  /* 0x003f2c0001327983 */ /* 0x000f280000300800 */
[----:B------:R-:W4:Y:S04]  /*9e490*/  LDL.LU R51, [R1+0x3f34] ;  /* 0x003f340001337983 */ /* 0x000f280000300800 */
[----:B--2---:R-:W2:Y:S01]  /*9e4a0*/  LDL.LU R44, [R1+0x3f3c] ;  /* 0x003f3c00012c7983 */ /* 0x004ea20000300800 */
[----:B---3--:R-:W-:-:S05]  /*9e4b0*/  IADD3.X R47, R47, UR9, RZ, P1, !PT ;  /* 0x000000092f2f7c10 */ /* 0x008fca0008ffe4ff */
[----:B------:R0:W-:Y:S04]  /*9e4c0*/  STL [R1+0x3ec4], R47 ;  /* 0x003ec42f01007387 */ /* 0x0001e80000100800 */
[----:B------:R-:W3:Y:S04]  /*9e4d0*/  LDL.LU R45, [R1+0x3f44] ;  /* 0x003f4400012d7983 */ /* 0x000ee80000300800 */
[----:B------:R-:W3:Y:S04]  /*9e4e0*/  LDL.LU R46, [R1+0x3f4c] ;  /* 0x003f4c00012e7983 */ /* 0x000ee80000300800 */
[----:B0-----:R-:W3:Y:S01]  /*9e4f0*/  LDL.LU R47, [R1+0x3f54] ;  /* 0x003f5400012f7983 */ /* 0x001ee20000300800 */
[----:B------:R-:W-:-:S05]  /*9e500*/  IADD3 R59, P1, R59, UR12, RZ ;  /* 0x0000000c3b3b7c10 */ /* 0x000fca000ff3e0ff */
[----:B------:R0:W-:Y:S01]  /*9e510*/  STL [R1+0x3f08], R59 ;  /* 0x003f083b01007387 */ /* 0x0001e20000100800 */
[----:B------:R-:W-:Y:S02]  /*9e520*/  IMAD.MOV.U32 R2, RZ, RZ, R13 ;  /* 0x000000ffff027224 */ /* 0x000fe400078e000d */
[----:B------:R-:W-:Y:S02]  /*9e530*/  IMAD.MOV.U32 R3, RZ, RZ, R17 ;  /* 0x000000ffff037224 */ /* 0x000fe400078e0011 */
[----:B------:R-:W-:Y:S02]  /*9e540*/  IMAD.MOV.U32 R4, RZ, RZ, R12 ;  /* 0x000000ffff047224 */ /* 0x000fe400078e000c */
[----:B------:R-:W-:Y:S01]  /*9e550*/  IMAD.MOV.U32 R5, RZ, RZ, R16 ;  /* 0x000000ffff057224 */ /* 0x000fe200078e0010 */
[----:B------:R-:W-:Y:S02]  /*9e560*/  IADD3.X R34, R34, UR9, RZ, P2, !PT ;  /* 0x0000000922227c10 */ /* 0x000fe400097fe4ff */
        /* <DEDUP_REMOVED lines=42> */
[----:B----4-:R-:W-:-:S03]  /*9e810*/  IADD3.X R48, R48, UR9, RZ, P6, !PT ;  /* 0x0000000930307c10 */ /* 0x010fc6000b7fe4ff */
[----:B------:R0:W-:Y:S01]  /*9e820*/  STL [R1+0x3f5c], R39 ;  /* 0x003f5c2701007387 */ /* 0x0001e20000100800 */
[----:B------:R-:W-:-:S03]  /*9e830*/  IADD3.X R50, R50, UR9, RZ, P0, !PT ;  /* 0x0000000932327c10 */ /* 0x000fc600087fe4ff */
[----:B------:R0:W-:Y:S01]  /*9e840*/  STL [R1+0x3f24], R48 ;  /* 0x003f243001007387 */ /* 0x0001e20000100800 */
[----:B------:R-:W-:-:S03]  /*9e850*/  IADD3.X R51, R51, UR9, RZ, P1, !PT ;  /* 0x0000000933337c10 */ /* 0x000fc60008ffe4ff */
[----:B------:R0:W-:Y:S01]  /*9e860*/  STL [R1+0x3f2c], R50 ;  /* 0x003f2c3201007387 */ /* 0x0001e20000100800 */
[----:B--2---:R-:W-:-:S03]  /*9e870*/  IADD3.X R44, R44, UR9, RZ, P2, !PT ;  /* 0x000000092c2c7c10 */ /* 0x004fc600097fe4ff */
[----:B------:R0:W-:Y:S04]  /*9e880*/  STL [R1+0x3f34], R51 ;  /* 0x003f343301007387 */ /* 0x0001e80000100800 */
[----:B------:R0:W-:Y:S01]  /*9e890*/  STL [R1+0x3f3c], R44 ;  /* 0x003f3c2c01007387 */ /* 0x0001e20000100800 */
[----:B------:R-:W-:Y:S02]  /*9e8a0*/  ISETP.NE.U32.AND P6, PT, R49, UR8, PT ;  /* 0x0000000831007c0c */ /* 0x000fe4000bfc5070 */
[----:B---3--:R-:W-:Y:S02]  /*9e8b0*/  IADD3.X R45, R45, UR9, RZ, P3, !PT ;  /* 0x000000092d2d7c10 */ /* 0x008fe40009ffe4ff */
[----:B------:R-:W-:-:S03]  /*9e8c0*/  IADD3.X R46, R46, UR9, RZ, P4, !PT ;  /* 0x000000092e2e7c10 */ /* 0x000fc6000a7fe4ff */
[----:B------:R0:W-:Y:S01]  /*9e8d0*/  STL [R1+0x3f44], R45 ;  /* 0x003f442d01007387 */ /* 0x0001e20000100800 */
[----:B------:R-:W-:-:S03]  /*9e8e0*/  IADD3.X R47, R47, UR9, RZ, P5, !PT ;  /* 0x000000092f2f7c10 */ /* 0x000fc6000affe4ff */
[----:B------:R0:W-:Y:S04]  /*9e8f0*/  STL [R1+0x3f4c], R46 ;  /* 0x003f4c2e01007387 */ /* 0x0001e80000100800 */
[----:B------:R0:W-:Y:S04]  /*9e900*/  STL.64 [R1+0xb48], R2 ;  /* 0x000b480201007387 */ /* 0x0001e80000100a00 */
[----:B------:R0:W-:Y:S04]  /*9e910*/  STL [R1+0x3f54], R47 ;  /* 0x003f542f01007387 */ /* 0x0001e80000100800 */
[----:B------:R0:W-:Y:S01]  /*9e920*/  STL.64 [R1+0xcb0], R4 ;  /* 0x000cb00401007387 */ /* 0x0001e20000100a00 */
[----:B------:R-:W-:Y:S05]  /*9e930*/  @P6 BRA `(.L_x_1) ;  /* 0xfffff7d000706947 */ /* 0x000fea000383ffff */
[----:B-----5:R1:W-:Y:S04]  /*9e940*/  STL [R1+0x40a4], R28 ;  /* 0x0040a41c01007387 */ /* 0x0203e80000100800 */
[----:B-1----:R-:W2:Y:S04]  /*9e950*/  LDL.LU R28, [R1+0x7cc] ;  /* 0x0007cc00011c7983 */ /* 0x002ea80000300800 */
[----:B0-----:R-:W2:Y:S04]  /*9e960*/  LDL.LU R59, [R1+0x45c] ;  /* 0x00045c00013b7983 */ /* 0x001ea80000300800 */
[----:B------:R0:W-:Y:S04]  /*9e970*/  STL [R1+0x40a0], R25 ;  /* 0x0040a01901007387 */ /* 0x0001e80000100800 */
[----:B0-----:R-:W3:Y:S04]  /*9e980*/  LDL.LU R25, [R1+0x7c4] ;  /* 0x0007c40001197983 */ /* 0x001ee80000300800 */
[----:B------:R-:W3:Y:S04]  /*9e990*/  LDL.LU R58, [R1+0x454] ;  /* 0x00045400013a7983 */ /* 0x000ee80000300800 */
[----:B------:R0:W-:Y:S04]  /*9e9a0*/  STL [R1+0x409c], R24 ;  /* 0x00409c1801007387 */ /* 0x0001e80000100800 */
        /* <DEDUP_REMOVED lines=50> */
[----:B------:R0:W-:Y:S04]  /*9ecd0*/  STL [R1+0x4098], R21 ;  /* 0x0040981501007387 */ /* 0x0001e80000100800 */
[----:B0-----:R-:W4:Y:S04]  /*9ece0*/  LDL.LU R21, [R1+0x70c] ;  /* 0x00070c0001157983 */ /* 0x001f280000300800 */
[----:B------:R0:W-:Y:S04]  /*9ecf0*/  STL [R1+0x4094], R20 ;  /* 0x0040941401007387 */ /* 0x0001e80000100800 */
[----:B0-----:R-:W4:Y:S04]  /*9ed00*/  LDL.LU R20, [R1+0x384] ;  /* 0x0003840001147983 */ /* 0x001f280000300800 */
[----:B------:R0:W-:Y:S04]  /*9ed10*/  STL [R1+0x3f74], R60 ;  /* 0x003f743c01007387 */ /* 0x0001e80000100800 */
[----:B0-----:R-:W4:Y:S04]  /*9ed20*/  LDL.LU R60, [R1+0x38c] ;  /* 0x00038c00013c7983 */ /* 0x001f280000300800 */
[----:B------:R0:W-:Y:S04]  /*9ed30*/  STL [R1+0x3f70], R61 ;  /* 0x003f703d01007387 */ /* 0x0001e80000100800 */
[----:B0-----:R-:W4:Y:S01]  /*9ed40*/  LDL.LU R61, [R1+0x744] ;  /* 0x00074400013d7983 */ /* 0x001f220000300800 */
[----:B--2---:R-:W-:-:S03]  /*9ed50*/  F2FP.BF16.F32.PACK_AB R59, R28, R59 ;  /* 0x0000003b1c3b723e */ /* 0x004fc600000010ff */
[----:B------:R-:W2:Y:S04]  /*9ed60*/  LDL.LU R28, [R1+0x40a4] ;  /* 0x0040a400011c7983 */ /* 0x000ea80000300800 */
[----:B------:R0:W-:Y:S04]  /*9ed70*/  STL [R1+0x3f78], R59 ;  /* 0x003f783b01007387 */ /* 0x0001e80000100800 */
[----:B0-----:R-:W2:Y:S01]  /*9ed80*/  LDL.LU R59, [R1+0x74c] ;  /* 0x00074c00013b7983 */ /* 0x001ea20000300800 */
[----:B---3--:R-:W-:-:S03]  /*9ed90*/  F2FP.BF16.F32.PACK_AB R58, R25, R58 ;  /* 0x0000003a193a723e */ /* 0x008fc600000010ff */
[----:B------:R-:W3:Y:S04]  /*9eda0*/  LDL.LU R25, [R1+0x40a0] ;  /* 0x0040a00001197983 */ /* 0x000ee80000300800 */
[----:B------:R0:W-:Y:S04]  /*9edb0*/  STL [R1+0x3f7c], R58 ;  /* 0x003f7c3a01007387 */ /* 0x0001e80000100800 */
[----:B0-----:R-:W3:Y:S01]  /*9edc0*/  LDL.LU R58, [R1+0x6f4] ;  /* 0x0006f400013a7983 */ /* 0x001ee20000300800 */
[----:B----4-:R-:W-:-:S03]  /*9edd0*/  F2FP.BF16.F32.PACK_AB R57, R24, R57 ;  /* 0x000000391839723e */ /* 0x010fc600000010ff */
[----:B------:R-:W4:Y:S04]  /*9ede0*/  LDL.LU R24, [R1+0x409c] ;  /* 0x00409c0001187983 */ /* 0x000f280000300800 */
[----:B------:R-:W-:Y:S01]  /*9edf0*/  STL [R1+0x3f80], R57 ;  /* 0x003f803901007387 */ /* 0x000fe20000100800 */
[----:B------:R-:W-:Y:S02]  /*9ee00*/  F2FP.BF16.F32.PACK_AB R50, R0, R50 ;  /* 0x000000320032723e */ /* 0x000fe400000010ff */
[----:B------:R-:W-:Y:S02]  /*9ee10*/  F2FP.BF16.F32.PACK_AB R49, R13, R49 ;  /* 0x000000310d31723e */ /* 0x000fe400000010ff */
[----:B------:R-:W-:Y:S02]  /*9ee20*/  F2FP.BF16.F32.PACK_AB R48, R17, R48 ;  /* 0x000000301130723e */ /* 0x000fe400000010ff */
[----:B------:R-:W-:-:S02]  /*9ee30*/  F2FP.BF16.F32.PACK_AB R47, R12, R47 ;  /* 0x0000002f0c2f723e */ /* 0x000fc400000010ff */
[----:B------:R-:W-:Y:S02]  /*9ee40*/  F2FP.BF16.F32.PACK_AB R46, R16, R46 ;  /* 0x0000002e102e723e */ /* 0x000fe400000010ff */
[----:B------:R-:W-:Y:S02]  /*9ee50*/  F2FP.BF16.F32.PACK_AB R45, R11, R45 ;  /* 0x0000002d0b2d723e */ /* 0x000fe400000010ff */
        /* <DEDUP_REMOVED lines=20> */
[----:B--2---:R-:W-:Y:S02]  /*9efa0*/  F2FP.BF16.F32.PACK_AB R28, R19, R28 ;  /* 0x0000001c131c723e */ /* 0x004fe400000010ff */
[----:B------:R-:W-:-:S02]  /*9efb0*/  F2FP.BF16.F32.PACK_AB R55, R59, R55 ;  /* 0x000000373b37723e */ /* 0x000fc400000010ff */
[----:B---3--:R-:W-:-:S05]  /*9efc0*/  F2FP.BF16.F32.PACK_AB R56, R58, R56 ;  /* 0x000000383a38723e */ /* 0x008fca00000010ff */
        /* <DEDUP_REMOVED lines=28> */
[----:B------:R-:W2:Y:S04]  /*9f190*/  LDL.LU R21, [R1+0x7dc] ;  /* 0x0007dc0001157983 */ /* 0x000ea80000300800 */
[----:B------:R-:W2:Y:S04]  /*9f1a0*/  LDL.LU R27, [R1+0x5ac] ;  /* 0x0005ac00011b7983 */ /* 0x000ea80000300800 */
[----:B------:R-:W3:Y:S04]  /*9f1b0*/  LDL.LU R20, [R1+0x7d4] ;  /* 0x0007d40001147983 */ /* 0x000ee80000300800 */
[----:B------:R-:W3:Y:S04]  /*9f1c0*/  LDL.LU R26, [R1+0x5a4] ;  /* 0x0005a400011a7983 */ /* 0x000ee80000300800 */
        /* <DEDUP_REMOVED lines=55> */
[----:B0-----:R-:W4:Y:S01]  /*9f540*/  LDL.LU R28, [R1+0x724] ;  /* 0x00072400011c7983 */ /* 0x001f220000300800 */
[----:B--2---:R-:W-:-:S03]  /*9f550*/  F2FP.BF16.F32.PACK_AB R27, R21, R27 ;  /* 0x0000001b151b723e */ /* 0x004fc600000010ff */
[----:B------:R-:W2:Y:S04]  /*9f560*/  LDL.LU R21, [R1+0x4098] ;  /* 0x0040980001157983 */ /* 0x000ea80000300800 */
[----:B------:R0:W-:Y:S01]  /*9f570*/  STL [R1+0x3ff8], R27 ;  /* 0x003ff81b01007387 */ /* 0x0001e20000100800 */
[----:B---3--:R-:W-:-:S03]  /*9f580*/  F2FP.BF16.F32.PACK_AB R26, R20, R26 ;  /* 0x0000001a141a723e */ /* 0x008fc600000010ff */
[----:B0-----:R-:W3:Y:S04]  /*9f590*/  LDL.LU R27, [R1+0x72c] ;  /* 0x00072c00011b7983 */ /* 0x001ee80000300800 */
[----:B------:R-:W3:Y:S01]  /*9f5a0*/  LDL.LU R20, [R1+0x4094] ;  /* 0x0040940001147983 */ /* 0x000ee20000300800 */
[----:B----4-:R-:W-:Y:S02]  /*9f5b0*/  F2FP.BF16.F32.PACK_AB R23, R29, R23 ;  /* 0x000000171d17723e */ /* 0x010fe400000010ff */
[----:B------:R-:W-:Y:S01]  /*9f5c0*/  F2FP.BF16.F32.PACK_AB R22, R30, R22 ;  /* 0x000000161e16723e */ /* 0x000fe200000010ff */
[----:B------:R-:W-:Y:S01]  /*9f5d0*/  STL [R1+0x3ffc], R26 ;  /* 0x003ffc1a01007387 */ /* 0x000fe20000100800 */
        /* <DEDUP_REMOVED lines=11> */
[----:B--2---:R-:W-:Y:S02]  /*9f690*/  F2FP.BF16.F32.PACK_AB R21, R31, R21 ;  /* 0x000000151f15723e */ /* 0x004fe400000010ff */
[----:B---3--:R-:W-:Y:S02]  /*9f6a0*/  F2FP.BF16.F32.PACK_AB R25, R27, R25 ;  /* 0x000000191b19723e */ /* 0x008fe400000010ff */
[----:B------:R-:W-:-:S03]  /*9f6b0*/  F2FP.BF16.F32.PACK_AB R20, R32, R20 ;  /* 0x000000142014723e */ /* 0x000fc600000010ff */
        /* <DEDUP_REMOVED lines=12> */
[----:B------:R1:W-:Y:S04]  /*9f780*/  STL [R1+0x4030], R13 ;  /* 0x0040300d01007387 */ /* 0x0003e80000100800 */
[----:B------:R2:W-:Y:S01]  /*9f790*/  STL [R1+0x4034], R12 ;  /* 0x0040340c01007387 */ /* 0x0005e20000100800 */
[----:B0-----:R-:W-:-:S02]  /*9f7a0*/  F2FP.BF16.F32.PACK_AB R14, R45, R46 ;  /* 0x0000002e2d0e723e */ /* 0x001fc400000010ff */
[----:B-1----:R-:W-:Y:S02]  /*9f7b0*/  F2FP.BF16.F32.PACK_AB R13, R41, R42 ;  /* 0x0000002a290d723e */ /* 0x002fe400000010ff */
[----:B--2---:R-:W-:-:S03]  /*9f7c0*/  F2FP.BF16.F32.PACK_AB R12, R43, R44 ;  /* 0x0000002c2b0c723e */ /* 0x004fc600000010ff */
[----:B------:R0:W-:Y:S04]  /*9f7d0*/  STL [R1+0x16c], R13 ;  /* 0x00016c0d01007387 */ /* 0x0001e80000100800 */
[----:B------:R1:W-:Y:S04]  /*9f7e0*/  STL [R1+0x168], R12 ;  /* 0x0001680c01007387 */ /* 0x0003e80000100800 */
[----:B------:R2:W-:Y:S01]  /*9f7f0*/  STL [R1+0x164], R14 ;  /* 0x0001640e01007387 */ /* 0x0005e20000100800 */
[----:B0-----:R-:W-:Y:S02]  /*9f800*/  F2FP.BF16.F32.PACK_AB R13, R47, R48 ;  /* 0x000000302f0d723e */ /* 0x001fe400000010ff */
[----:B-1----:R-:W-:-:S03]  /*9f810*/  F2FP.BF16.F32.PACK_AB R12, R49, R50 ;  /* 0x00000032310c723e */ /* 0x002fc600000010ff */
[----:B------:R0:W-:Y:S01]  /*9f820*/  STL [R1+0x160], R13 ;  /* 0x0001600d01007387 */ /* 0x0001e20000100800 */
[----:B--2---:R-:W-:-:S03]  /*9f830*/  F2FP.BF16.F32.PACK_AB R14, R51, R52 ;  /* 0x00000034330e723e */ /* 0x004fc600000010ff */
[----:B------:R1:W-:Y:S04]  /*9f840*/  STL [R1+0x17c], R12 ;  /* 0x00017c0c01007387 */ /* 0x0003e80000100800 */
[----:B------:R2:W-:Y:S01]  /*9f850*/  STL [R1+0x178], R14 ;  /* 0x0001780e01007387 */ /* 0x0005e20000100800 */
[----:B0-----:R-:W-:Y:S02]  /*9f860*/  F2FP.BF16.F32.PACK_AB R13, R53, R54 ;  /* 0x00000036350d723e */ /* 0x001fe400000010ff */
[----:B-1----:R-:W-:-:S03]  /*9f870*/  F2FP.BF16.F32.PACK_AB R12, R55, R56 ;  /* 0x00000038370c723e */ /* 0x002fc600000010ff */
[----:B------:R0:W-:Y:S01]  /*9f880*/  STL [R1+0x174], R13 ;  /* 0x0001740d01007387 */ /* 0x0001e20000100800 */
[----:B--2---:R-:W-:-:S03]  /*9f890*/  F2FP.BF16.F32.PACK_AB R14, R57, R58 ;  /* 0x0000003a390e723e */ /* 0x004fc600000010ff */
[----:B------:R1:W-:Y:S04]  /*9f8a0*/  STL [R1+0x170], R12 ;  /* 0x0001700c01007387 */ /* 0x0003e80000100800 */
[----:B------:R-:W-:Y:S01]  /*9f8b0*/  STL [R1+0x18c], R14 ;  /* 0x00018c0e01007387 */ /* 0x000fe20000100800 */
[----:B0-----:R-:W-:Y:S02]  /*9f8c0*/  F2FP.BF16.F32.PACK_AB R13, R59, R61 ;  /* 0x0000003d3b0d723e */ /* 0x001fe400000010ff */
[----:B-1----:R-:W-:-:S03]  /*9f8d0*/  F2FP.BF16.F32.PACK_AB R12, R60, R0 ;  /* 0x000000003c0c723e */ /* 0x002fc600000010ff */
[----:B------:R-:W-:Y:S01]  /*9f8e0*/  STL [R1+0x188], R13 ;  /* 0x0001880d01007387 */ /* 0x000fe20000100800 */
[----:B------:R-:W-:Y:S02]  /*9f8f0*/  F2FP.BF16.F32.PACK_AB R0, R2, R6 ;  /* 0x000000060200723e */ /* 0x000fe400000010ff */
[----:B------:R-:W-:Y:S01]  /*9f900*/  F2FP.BF16.F32.PACK_AB R2, R4, R8 ;  /* 0x000000080402723e */ /* 0x000fe200000010ff */
[----:B------:R0:W-:Y:S04]  /*9f910*/  STL [R1+0x184], R12 ;  /* 0x0001840c01007387 */ /* 0x0001e80000100800 */
[----:B------:R-:W-:Y:S04]  /*9f920*/  STL [R1+0x180], R10 ;  /* 0x0001800a01007387 */ /* 0x000fe80000100800 */
[----:B------:R1:W-:Y:S04]  /*9f930*/  STL [R1+0x19c], R0 ;  /* 0x00019c0001007387 */ /* 0x0003e80000100800 */
[----:B------:R-:W-:Y:S04]  /*9f940*/  STL [R1+0x198], R3 ;  /* 0x0001980301007387 */ /* 0x000fe80000100800 */
[----:B0-----:R-:W2:Y:S01]  /*9f950*/  LDL.LU R12, [R1+0x6b4] ;  /* 0x0006b400010c7983 */ /* 0x001ea20000300800 */
[----:B-1----:R-:W-:-:S03]  /*9f960*/  F2FP.BF16.F32.PACK_AB R0, R5, R9 ;  /* 0x000000090500723e */ /* 0x002fc600000010ff */
[----:B------:R-:W-:Y:S04]  /*9f970*/  STL [R1+0x194], R2 ;  /* 0x0001940201007387 */ /* 0x000fe80000100800 */
[----:B--2---:R0:W-:Y:S04]  /*9f980*/  STL [R1+0x408c], R12 ;  /* 0x00408c0c01007387 */ /* 0x0041e80000100800 */
[----:B------:R-:W-:Y:S04]  /*9f990*/  STL [R1+0x190], R0 ;  /* 0x0001900001007387 */ /* 0x000fe80000100800 */
[----:B0-----:R-:W2:Y:S04]  /*9f9a0*/  LDL.LU R12, [R1+0x6bc] ;  /* 0x0006bc00010c7983 */ /* 0x001ea80000300800 */
[----:B------:R-:W3:Y:S04]  /*9f9b0*/  LDL.LU R13, [R1+0x78c] ;  /* 0x00078c00010d7983 */ /* 0x000ee80000300800 */
[----:B---3--:R0:W-:Y:S04]  /*9f9c0*/  STL [R1+0x4088], R13 ;  /* 0x0040880d01007387 */ /* 0x0081e80000100800 */
[----:B0-----:R-:W3:Y:S04]  /*9f9d0*/  LDL.LU R13, [R1+0x7b4] ;  /* 0x0007b400010d7983 */ /* 0x001ee80000300800 */
[----:B---3--:R0:W-:Y:S04]  /*9f9e0*/  STL [R1+0x4090], R13 ;  /* 0x0040900d01007387 */ /* 0x0081e80000100800 */
[----:B0-----:R-:W2:Y:S04]  /*9f9f0*/  LDL.LU R13, [R1+0x7bc] ;  /* 0x0007bc00010d7983 */ /* 0x001ea80000300800 */
        /* <DEDUP_REMOVED lines=59> */
[----:B--2---:R-:W-:-:S03]  /*9fdb0*/  F2FP.BF16.F32.PACK_AB R12, R13, R12 ;  /* 0x0000000c0d0c723e */ /* 0x004fc600000010ff */
[----:B------:R-:W2:Y:S04]  /*9fdc0*/  LDL.LU R13, [R1+0x4090] ;  /* 0x00409000010d7983 */ /* 0x000ea80000300800 */
[----:B------:R0:W-:Y:S04]  /*9fdd0*/  STL [R1+0x1ac], R12 ;  /* 0x0001ac0c01007387 */ /* 0x0001e80000100800 */
[----:B0-----:R-:W2:Y:S02]  /*9fde0*/  LDL.LU R12, [R1+0x408c] ;  /* 0x00408c00010c7983 */ /* 0x001ea40000300800 */
[----:B--2---:R-:W-:-:S02]  /*9fdf0*/  F2FP.BF16.F32.PACK_AB R12, R13, R12 ;  /* 0x0000000c0d0c723e */ /* 0x004fc400000010ff */
[----:B------:R-:W2:Y:S04]  /*9fe00*/  LDL.LU R13, [R1+0x4088] ;  /* 0x00408800010d7983 */ /* 0x000ea80000300800 */
[----:B------:R2:W-:Y:S01]  /*9fe10*/  STL [R1+0x1a8], R12 ;  /* 0x0001a80c01007387 */ /* 0x0005e20000100800 */
[----:B---3--:R-:W-:Y:S02]  /*9fe20*/  F2FP.BF16.F32.PACK_AB R10, R11, R10 ;  /* 0x0000000a0b0a723e */ /* 0x008fe400000010ff */
[----:B----4-:R-:W-:Y:S02]  /*9fe30*/  F2FP.BF16.F32.PACK_AB R3, R3, R7 ;  /* 0x000000070303723e */ /* 0x010fe400000010ff */
[----:B--2---:R-:W-:Y:S02]  /*9fe40*/  F2FP.BF16.F32.PACK_AB R12, R13, R14 ;  /* 0x0000000e0d0c723e */ /* 0x004fe400000010ff */
[----:B------:R-:W-:-:S02]  /*9fe50*/  F2FP.BF16.F32.PACK_AB R14, R15, R16 ;  /* 0x000000100f0e723e */ /* 0x000fc400000010ff */
[----:B------:R-:W-:Y:S01]  /*9fe60*/  F2FP.BF16.F32.PACK_AB R13, R17, R18 ;  /* 0x00000012110d723e */ /* 0x000fe200000010ff */
[----:B------:R0:W-:Y:S04]  /*9fe70*/  STL [R1+0x1a4], R12 ;  /* 0x0001a40c01007387 */ /* 0x0001e80000100800 */
[----:B------:R1:W-:Y:S01]  /*9fe80*/  STL [R1+0x1a0], R14 ;  /* 0x0001a00e01007387 */ /* 0x0003e20000100800 */
[----:B0-----:R-:W-:-:S03]  /*9fe90*/  F2FP.BF16.F32.PACK_AB R12, R19, R20 ;  /* 0x00000014130c723e */ /* 0x001fc600000010ff */
[----:B------:R0:W-:Y:S01]  /*9fea0*/  STL [R1+0x1bc], R13 ;  /* 0x0001bc0d01007387 */ /* 0x0001e20000100800 */
[----:B-1----:R-:W-:-:S03]  /*9feb0*/  F2FP.BF16.F32.PACK_AB R14, R21, R22 ;  /* 0x00000016150e723e */ /* 0x002fc600000010ff */
[----:B------:R1:W-:Y:S01]  /*9fec0*/  STL [R1+0x1b8], R12 ;  /* 0x0001b80c01007387 */ /* 0x0003e20000100800 */
[----:B0-----:R-:W-:-:S03]  /*9fed0*/  F2FP.BF16.F32.PACK_AB R13, R23, R24 ;  /* 0x00000018170d723e */ /* 0x001fc600000010ff */
[----:B------:R0:W-:Y:S01]  /*9fee0*/  STL [R1+0x1b4], R14 ;  /* 0x0001b40e01007387 */ /* 0x0001e20000100800 */
[----:B-1----:R-:W-:-:S03]  /*9fef0*/  F2FP.BF16.F32.PACK_AB R12, R25, R26 ;  /* 0x0000001a190c723e */ /* 0x002fc600000010ff */
        /* <DEDUP_REMOVED lines=34> */
[----:B------:R-:W-:Y:S01]  /*a0120*/  STL [R1+0x20c], R14 ;  /* 0x00020c0e01007387 */ /* 0x000fe20000100800 */
[----:B--2---:R-:W-:Y:S02]  /*a0130*/  F2FP.BF16.F32.PACK_AB R12, R60, R0 ;  /* 0x000000003c0c723e */ /* 0x004fe400000010ff */
[----:B------:R-:W-:Y:S01]  /*a0140*/  F2FP.BF16.F32.PACK_AB R0, R2, R6 ;  /* 0x000000060200723e */ /* 0x000fe200000010ff */
[----:B------:R-:W-:Y:S04]  /*a0150*/  STL [R1+0x208], R13 ;  /* 0x0002080d01007387 */ /* 0x000fe80000100800 */
[----:B------:R0:W-:Y:S04]  /*a0160*/  STL [R1+0x204], R12 ;  /* 0x0002040c01007387 */ /* 0x0001e80000100800 */
[----:B------:R-:W-:Y:S04]  /*a0170*/  STL [R1+0x200], R10 ;  /* 0x0002000a01007387 */ /* 0x000fe80000100800 */
[----:B------:R1:W-:Y:S04]  /*a0180*/  STL [R1+0x21c], R0 ;  /* 0x00021c0001007387 */ /* 0x0003e80000100800 */
[----:B------:R-:W-:Y:S04]  /*a0190*/  STL [R1+0x218], R3 ;  /* 0x0002180301007387 */ /* 0x000fe80000100800 */
[----:B0-----:R-:W2:Y:S01]  /*a01a0*/  LDL.LU R12, [R1+0x874] ;  /* 0x00087400010c7983 */ /* 0x001ea20000300800 */
[----:B------:R-:W-:-:S02]  /*a01b0*/  F2FP.BF16.F32.PACK_AB R2, R4, R8 ;  /* 0x000000080402723e */ /* 0x000fc400000010ff */
        /* <DEDUP_REMOVED lines=261> */
[----:B------:R-:W-:Y:S01]  /*a1210*/  STL [R1+0x308], R13 ;  /* 0x0003080d01007387 */ /* 0x000fe20000100800 */
[----:B------:R-:W-:-:S03]  /*a1220*/  F2FP.BF16.F32.PACK_AB R2, R4, R8 ;  /* 0x000000080402723e */ /* 0x000fc600000010ff */
[----:B------:R-:W-:Y:S04]  /*a1230*/  STL [R1+0x304], R12 ;  /* 0x0003040c01007387 */ /* 0x000fe80000100800 */
[----:B------:R0:W-:Y:S04]  /*a1240*/  STL [R1+0x300], R10 ;  /* 0x0003000a01007387 */ /* 0x0001e80000100800 */
[----:B------:R1:W-:Y:S04]  /*a1250*/  STL [R1+0x31c], R0 ;  /* 0x00031c0001007387 */ /* 0x0003e80000100800 */
[----:B------:R-:W-:Y:S04]  /*a1260*/  STL [R1+0x318], R3 ;  /* 0x0003180301007387 */ /* 0x000fe80000100800 */
[----:B------:R-:W2:Y:S04]  /*a1270*/  LDL.LU R11, [R1+0xa8c] ;  /* 0x000a8c00010b7983 */ /* 0x000ea80000300800 */
[----:B------:R-:W-:Y:S04]  /*a1280*/  STL [R1+0x314], R2 ;  /* 0x0003140201007387 */ /* 0x000fe80000100800 */
[----:B0-----:R-:W3:Y:S01]  /*a1290*/  LDL.LU R10, [R1+0xa84] ;  /* 0x000a8400010a7983 */ /* 0x001ee20000300800 */
[----:B-1----:R-:W-:-:S05]  /*a12a0*/  F2FP.BF16.F32.PACK_AB R0, R5, R9 ;  /* 0x000000090500723e */ /* 0x002fca00000010ff */
[----:B------:R-:W-:Y:S04]  /*a12b0*/  STL [R1+0x310], R0 ;  /* 0x0003100001007387 */ /* 0x000fe80000100800 */
[----:B---3--:R0:W-:Y:S04]  /*a12c0*/  STL [R1+0x406c], R10 ;  /* 0x00406c0a01007387 */ /* 0x0081e80000100800 */
[----:B0-----:R-:W2:Y:S04]  /*a12d0*/  LDL.LU R10, [R1+0xa5c] ;  /* 0x000a5c00010a7983 */ /* 0x001ea80000300800 */
[----:B------:R-:W3:Y:S04]  /*a12e0*/  LDL.LU R9, [R1+0xaac] ;  /* 0x000aac0001097983 */ /* 0x000ee80000300800 */
[----:B---3--:R0:W-:Y:S04]  /*a12f0*/  STL [R1+0x4068], R9 ;  /* 0x0040680901007387 */ /* 0x0081e80000100800 */
[----:B0-----:R-:W3:Y:S04]  /*a1300*/  LDL.LU R9, [R1+0xa54] ;  /* 0x000a540001097983 */ /* 0x001ee80000300800 */
        /* <DEDUP_REMOVED lines=56> */
[----:B------:R-:W2:Y:S04]  /*a1690*/  LDL.LU R0, [R1+0xb58] ;  /* 0x000b580001007983 */ /* 0x000ea80000300800 */
[----:B------:R-:W2:Y:S04]  /*a16a0*/  LDL.LU R2, [R1+0xb60] ;  /* 0x000b600001027983 */ /* 0x000ea80000300800 */
[----:B------:R-:W2:Y:S04]  /*a16b0*/  LDL.LU R3, [R1+0xb50] ;  /* 0x000b500001037983 */ /* 0x000ea80000300800 */
[----:B------:R-:W3:Y:S04]  /*a16c0*/  LDL.LU R10, [R1+0x406c] ;  /* 0x00406c00010a7983 */ /* 0x000ee80000300800 */
[----:B------:R0:W-:Y:S04]  /*a16d0*/  STL [R1+0x4038], R11 ;  /* 0x0040380b01007387 */ /* 0x0001e80000100800 */
[----:B0-----:R-:W2:Y:S01]  /*a16e0*/  LDL.LU R11, [R1+0xa7c] ;  /* 0x000a7c00010b7983 */ /* 0x001ea20000300800 */
[----:B---3--:R-:W-:-:S03]  /*a16f0*/  F2FP.BF16.F32.PACK_AB R10, R9, R10 ;  /* 0x0000000a090a723e */ /* 0x008fc600000010ff */
[----:B------:R-:W2:Y:S01]  /*a1700*/  LDL.LU R9, [R1+0x4068] ;  /* 0x0040680001097983 */ /* 0x000ea20000300800 */
[----:B----4-:R-:W-:Y:S02]  /*a1710*/  F2FP.BF16.F32.PACK_AB R8, R12, R8 ;  /* 0x000000080c08723e */ /* 0x010fe400000010ff */
[----:B------:R-:W-:Y:S01]  /*a1720*/  F2FP.BF16.F32.PACK_AB R7, R13, R7 ;  /* 0x000000070d07723e */ /* 0x000fe200000010ff */
[----:B------:R-:W-:Y:S01]  /*a1730*/  STL [R1+0x403c], R10 ;  /* 0x00403c0a01007387 */ /* 0x000fe20000100800 */
[----:B------:R-:W-:Y:S02]  /*a1740*/  F2FP.BF16.F32.PACK_AB R6, R14, R6 ;  /* 0x000000060e06723e */ /* 0x000fe400000010ff */
[----:B------:R-:W-:Y:S02]  /*a1750*/  F2FP.BF16.F32.PACK_AB R5, R15, R5 ;  /* 0x000000050f05723e */ /* 0x000fe400000010ff */
[----:B------:R-:W-:Y:S02]  /*a1760*/  F2FP.BF16.F32.PACK_AB R4, R16, R4 ;  /* 0x000000041004723e */ /* 0x000fe400000010ff */
[----:B--2---:R-:W-:-:S05]  /*a1770*/  F2FP.BF16.F32.PACK_AB R9, R11, R9 ;  /* 0x000000090b09723e */ /* 0x004fca00000010ff */
        /* <DEDUP_REMOVED lines=8> */
[----:B--2---:R-:W-:-:S05]  /*a1800*/  F2FP.BF16.F32.PACK_AB R4, R17, R18 ;  /* 0x000000121104723e */ /* 0x004fca00000010ff */
[----:B------:R0:W-:Y:S04]  /*a1810*/  STL [R1+0xc], R4 ;  /* 0x00000c0401007387 */ /* 0x0001e80000100800 */
[----:B------:R1:W-:Y:S01]  /*a1820*/  STL [R1+0x8], R5 ;  /* 0x0000080501007387 */ /* 0x0003e20000100800 */
[----:B0-----:R-:W-:-:S03]  /*a1830*/  F2FP.BF16.F32.PACK_AB R4, R23, R24 ;  /* 0x000000181704723e */ /* 0x001fc600000010ff */
[----:B------:R0:W-:Y:S01]  /*a1840*/  STL [R1+0x4], R6 ;  /* 0x0000040601007387 */ /* 0x0001e20000100800 */
[----:B-1----:R-:W-:-:S03]  /*a1850*/  F2FP.BF16.F32.PACK_AB R5, R25, R26 ;  /* 0x0000001a1905723e */ /* 0x002fc600000010ff */
[----:B------:R1:W-:Y:S01]  /*a1860*/  STL [R1], R4 ;  /* 0x0000000401007387 */ /* 0x0003e20000100800 */
        /* <DEDUP_REMOVED lines=32> */
[----:B--2---:R-:W-:-:S03]  /*a1a70*/  F2FP.BF16.F32.PACK_AB R4, R59, R61 ;  /* 0x0000003d3b04723e */ /* 0x004fc600000010ff */
[----:B------:R-:W-:Y:S04]  /*a1a80*/  STL [R1+0x5c], R6 ;  /* 0x00005c0601007387 */ /* 0x000fe80000100800 */
[----:B------:R0:W-:Y:S04]  /*a1a90*/  STL [R1+0x58], R4 ;  /* 0x0000580401007387 */ /* 0x0001e80000100800 */
[----:B0-----:R-:W2:Y:S01]  /*a1aa0*/  LDL.LU R4, [R1+0xb94] ;  /* 0x000b940001047983 */ /* 0x001ea20000300800 */
[----:B------:R-:W-:Y:S02]  /*a1ab0*/  F2FP.BF16.F32.PACK_AB R5, R60, R0 ;  /* 0x000000003c05723e */ /* 0x000fe400000010ff */
[----:B------:R-:W-:-:S03]  /*a1ac0*/  F2FP.BF16.F32.PACK_AB R0, R2, R3 ;  /* 0x000000030200723e */ /* 0x000fc600000010ff */
        /* <DEDUP_REMOVED lines=73> */
[----:B------:R-:W3:Y:S04]  /*a1f60*/  LDL.LU R5, [R1+0x405c] ;  /* 0x00405c0001057983 */ /* 0x000ee80000300800 */
[----:B------:R3:W-:Y:S02]  /*a1f70*/  STL [R1+0x68], R4 ;  /* 0x0000680401007387 */ /* 0x0007e40000100800 */
[----:B---3--:R-:W-:Y:S02]  /*a1f80*/  F2FP.BF16.F32.PACK_AB R4, R5, R6 ;  /* 0x000000060504723e */ /* 0x008fe400000010ff */
[----:B----4-:R-:W-:Y:S02]  /*a1f90*/  F2FP.BF16.F32.PACK_AB R5, R7, R8 ;  /* 0x000000080705723e */ /* 0x010fe400000010ff */
[----:B------:R-:W-:Y:S01]  /*a1fa0*/  F2FP.BF16.F32.PACK_AB R6, R9, R10 ;  /* 0x0000000a0906723e */ /* 0x000fe200000010ff */
[----:B------:R0:W-:Y:S04]  /*a1fb0*/  STL [R1+0x64], R4 ;  /* 0x0000640401007387 */ /* 0x0001e80000100800 */
        /* <DEDUP_REMOVED lines=52> */
[----:B------:R0:W-:Y:S04]  /*a2300*/  STL [R1+0xd8], R4 ;  /* 0x0000d80401007387 */ /* 0x0001e80000100800 */
[----:B0-----:R-:W2:Y:S04]  /*a2310*/  LDL.LU R4, [R1+0xc9c] ;  /* 0x000c9c0001047983 */ /* 0x001ea80000300800 */
[----:B------:R0:W-:Y:S04]  /*a2320*/  STL [R1+0xd4], R5 ;  /* 0x0000d40501007387 */ /* 0x0001e80000100800 */
[----:B0-----:R-:W3:Y:S01]  /*a2330*/  LDL.LU R5, [R1+0xc74] ;  /* 0x000c740001057983 */ /* 0x001ee20000300800 */
[----:B------:R-:W-:-:S05]  /*a2340*/  F2FP.BF16.F32.PACK_AB R0, R2, R3 ;  /* 0x000000030200723e */ /* 0x000fca00000010ff */
[----:B------:R-:W-:Y:S04]  /*a2350*/  STL [R1+0xd0], R0 ;  /* 0x0000d00001007387 */ /* 0x000fe80000100800 */
[----:B---3--:R0:W-:Y:S04]  /*a2360*/  STL [R1+0x4058], R5 ;  /* 0x0040580501007387 */ /* 0x0081e80000100800 */
[----:B0-----:R-:W2:Y:S04]  /*a2370*/  LDL.LU R5, [R1+0xc7c] ;  /* 0x000c7c0001057983 */ /* 0x001ea80000300800 */
        /* <DEDUP_REMOVED lines=59> */
[----:B--2---:R-:W-:-:S03]  /*a2730*/  F2FP.BF16.F32.PACK_AB R4, R5, R4 ;  /* 0x000000040504723e */ /* 0x004fc600000010ff */
[----:B------:R-:W2:Y:S04]  /*a2740*/  LDL.LU R5, [R1+0x4058] ;  /* 0x0040580001057983 */ /* 0x000ea80000300800 */
[----:B------:R0:W-:Y:S01]  /*a2750*/  STL [R1+0xec], R4 ;  /* 0x0000ec0401007387 */ /* 0x0001e20000100800 */
[----:B----4-:R-:W-:-:S03]  /*a2760*/  F2FP.BF16.F32.PACK_AB R8, R7, R8 ;  /* 0x000000080708723e */ /* 0x010fc600000010ff */
[----:B0-----:R1:W5:Y:S01]  /*a2770*/  LDL.LU R4, [R1+0x4054] ;  /* 0x0040540001047983 */ /* 0x0013620000300800 */
[----:B---3--:R-:W-:Y:S02]  /*a2780*/  F2FP.BF16.F32.PACK_AB R10, R9, R10 ;  /* 0x0000000a090a723e */ /* 0x008fe400000010ff */
        /* <DEDUP_REMOVED lines=25> */
[----:B--2---:R-:W-:Y:S02]  /*a2920*/  F2FP.BF16.F32.PACK_AB R6, R5, R6 ;  /* 0x000000060506723e */ /* 0x004fe400000010ff */
[----:B------:R1:W5:Y:S04]  /*a2930*/  LDL.LU R5, [R1+0x4050] ;  /* 0x0040500001057983 */ /* 0x0003680000300800 */
[----:B------:R0:W-:Y:S04]  /*a2940*/  STL [R1+0xe8], R6 ;  /* 0x0000e80601007387 */ /* 0x0001e80000100800 */
[----:B0-----:R1:W5:Y:S04]  /*a2950*/  LDL.LU R6, [R1+0x404c] ;  /* 0x00404c0001067983 */ /* 0x0013680000300800 */
        /* <DEDUP_REMOVED lines=70> */
[----:B------:R0:W-:Y:S01]  /*a2dc0*/  STL [R1+0x148], R54 ;  /* 0x0001483601007387 */ /* 0x0001e20000100800 */
[----:B------:R-:W-:-:S03]  /*a2dd0*/  F2FP.BF16.F32.PACK_AB R0, R61, R0 ;  /* 0x000000003d00723e */ /* 0x000fc600000010ff */
        /* <DEDUP_REMOVED lines=9> */
[----:B0-----:R-:W2:Y:S04]  /*a2e70*/  LDL.LU R60, [R1+0x3f74] ;  /* 0x003f7400013c7983 */ /* 0x001ea80000300800 */
[----:B------:R-:W2:Y:S01]  /*a2e80*/  LDL.LU R61, [R1+0x3f70] ;  /* 0x003f7000013d7983 */ /* 0x000ea20000300800 */
[----:B------:R-:W-:-:S03]  /*a2e90*/  F2FP.BF16.F32.PACK_AB R2, R2, R3 ;  /* 0x000000030202723e */ /* 0x000fc600000010ff */
[----:B------:R2:W-:Y:S02]  /*a2ea0*/  STL [R1+0x158], R0 ;  /* 0x0001580001007387 */ /* 0x0005e40000100800 */
[----:B--2---:R-:W-:-:S05]  /*a2eb0*/  F2FP.BF16.F32.PACK_AB R0, R61, R60 ;  /* 0x0000003c3d00723e */ /* 0x004fca00000010ff */
[----:B------:R1:W-:Y:S04]  /*a2ec0*/  STL [R1+0x150], R0 ;  /* 0x0001500001007387 */ /* 0x0003e80000100800 */
[----:B------:R1:W-:Y:S02]  /*a2ed0*/  STL [R1+0x154], R2 ;  /* 0x0001540201007387 */ /* 0x0003e40000100800 */
.L_x_0:
[----:B-----5:R-:W-:Y:S01]  /*a2ee0*/  STL.64 [R1+0x4050], R26 ;  /* 0x0040501a01007387 */ /* 0x020fe20000100a00 */
[----:B-1----:R-:W1:Y:S01]  /*a2ef0*/  S2R R0, SR_TID.X ;  /* 0x0000000000007919 */ /* 0x002e620000002100 */
[----:B------:R-:W2:Y:S01]  /*a2f00*/  S2UR UR5, SR_CgaCtaId ;  /* 0x00000000000579c3 */ /* 0x000ea20000008800 */
[----:B------:R-:W-:Y:S01]  /*a2f10*/  UMOV UR4, 0x400 ;  /* 0x0000040000047882 */ /* 0x000fe20000000000 */
[----:B------:R-:W-:Y:S01]  /*a2f20*/  ULDC.64 UR14, c[0x0][0x220] ;  /* 0x00008800000e7ab9 */ /* 0x000fe20000000a00 */
[----:B------:R3:W-:Y:S01]  /*a2f30*/  STL.64 [R1+0x4048], R24 ;  /* 0x0040481801007387 */ /* 0x0007e20000100a00 */
[----:B------:R-:W-:Y:S01]  /*a2f40*/  ULDC.64 UR28, c[0x0][0x228] ;  /* 0x00008a00001c7ab9 */ /* 0x000fe20000000a00 */
[----:B------:R-:W-:Y:S01]  /*a2f50*/  ULDC UR20, c[0x0][0x248] ;  /* 0x0000920000147ab9 */ /* 0x000fe20000000800 */
[----:B------:R-:W-:Y:S01]  /*a2f60*/  ULDC.64 UR16, c[0x0][0x228] ;  /* 0x00008a0000107ab9 */ /* 0x000fe20000000a00 */
        /* <DEDUP_REMOVED lines=8> */
[----:B---3--:R-:W3:Y:S01]  /*a2ff0*/  LDL.LU R24, [R1+0xf0] ;  /* 0x0000f00001187983 */ /* 0x008ee20000300800 */
[----:B------:R-:W-:Y:S01]  /*a3000*/  ULDC.64 UR6, c[0x0][0x228] ;  /* 0x00008a0000067ab9 */ /* 0x000fe20000000a00 */
[----:B------:R-:W-:-:S02]  /*a3010*/  ULDC.64 UR18, c[0x0][0x228] ;  /* 0x00008a0000127ab9 */ /* 0x000fc40000000a00 */
[----:B------:R-:W3:Y:S04]  /*a3020*/  LDL.LU R25, [R1+0xf4] ;  /* 0x0000f40001197983 */ /* 0x000ee80000300800 */
[----:B------:R-:W3:Y:S04]  /*a3030*/  LDL.LU R26, [R1+0xf8] ;  /* 0x0000f800011a7983 */ /* 0x000ee80000300800 */
[----:B------:R-:W3:Y:S04]  /*a3040*/  LDL.LU R27, [R1+0xfc] ;  /* 0x0000fc00011b7983 */ /* 0x000ee80000300800 */
[----:B------:R-:W-:Y:S04]  /*a3050*/  STL.64 [R1+0x4040], R30 ;  /* 0x0040401e01007387 */ /* 0x000fe80000100a00 */
[----:B------:R4:W-:Y:S04]  /*a3060*/  STL.64 [R1+0x4038], R28 ;  /* 0x0040381c01007387 */ /* 0x0009e80000100a00 */
[----:B----4-:R-:W4:Y:S04]  /*a3070*/  LDL.LU R28, [R1+0x100] ;  /* 0x00010000011c7983 */ /* 0x010f280000300800 */
[----:B------:R-:W4:Y:S04]  /*a3080*/  LDL.LU R29, [R1+0x104] ;  /* 0x00010400011d7983 */ /* 0x000f280000300800 */
[----:B------:R-:W4:Y:S04]  /*a3090*/  LDL.LU R30, [R1+0x108] ;  /* 0x00010800011e7983 */ /* 0x000f280000300800 */
[----:B------:R-:W4:Y:S04]  /*a30a0*/  LDL.LU R31, [R1+0x10c] ;  /* 0x00010c00011f7983 */ /* 0x000f280000300800 */
        /* <DEDUP_REMOVED lines=29> */
[----:B------:R-:W3:Y:S01]  /*a3280*/  LDL.LU R51, [R1+0x15c] ;  /* 0x00015c0001337983 */ /* 0x000ee20000300800 */
[----:B--2---:R-:W-:Y:S01]  /*a3290*/  ULEA UR4, UR5, UR4, 0x18 ;  /* 0x0000000405047291 */ /* 0x004fe2000f8ec03f */
[----:B-1----:R-:W-:-:S02]  /*a32a0*/  LOP3.LUT R0, R0, 0x1f, RZ, 0xc0, !PT ;  /* 0x0000001f00007812 */ /* 0x002fc400078ec0ff */
[----:B------:R-:W-:Y:S03]  /*a32b0*/  STL.64 [R1+0x3fe0], R54 ;  /* 0x003fe03601007387 */ /* 0x000fe60000100a00 */
[----:B------:R-:W-:Y:S01]  /*a32c0*/  LEA R0, R0, UR4, 0x4 ;  /* 0x0000000400007c11 */ /* 0x000fe2000f8e20ff */
[----:B------:R-:W-:Y:S06]  /*a32d0*/  BAR.SYNC.DEFER_BLOCKING 0x0 ;  /* 0x0000000000007b1d */ /* 0x000fec0000010000 */
[----:B------:R-:W-:Y:S01]  /*a32e0*/  ULDC.64 UR4, c[0x0][0x228] ;  /* 0x00008a0000047ab9 */ /* 0x000fe20000000a00 */
[----:B------:R-:W-:Y:S04]  /*a32f0*/  STL.64 [R1+0x3fd8], R52 ;  /* 0x003fd83401007387 */ /* 0x000fe80000100a00 */
[----:B------:R-:W-:Y:S04]  /*a3300*/  STL.64 [R1+0x3fd0], R58 ;  /* 0x003fd03a01007387 */ /* 0x000fe80000100a00 */
[----:B------:R-:W-:Y:S04]  /*a3310*/  STL.64 [R1+0x3fc8], R56 ;  /* 0x003fc83801007387 */ /* 0x000fe80000100a00 */
[----:B------:R-:W-:Y:S04]  /*a3320*/  STL [R1+0x3fc0], R61 ;  /* 0x003fc03d01007387 */ /* 0x000fe80000100800 */
[----:B------:R-:W-:Y:S04]  /*a3330*/  STL [R1+0x3fbc], R60 ;  /* 0x003fbc3c01007387 */ /* 0x000fe80000100800 */
[----:B---3--:R-:W-:Y:S01]  /*a3340*/  STSM.16.M88.4 [R0], R48 ;  /* 0x0000003000007844 */ /* 0x008fe20000000200 */
[----:B------:R-:W-:-:S03]  /*a3350*/  NOP ;  /* 0x0000000000007918 */ /* 0x000fc60000000000 */
[----:B------:R-:W0:Y:S01]  /*a3360*/  LDS.128 R48, [R0] ;  /* 0x0000000000307984 */ /* 0x000e220000000c00 */
[----:B------:R-:W-:-:S03]  /*a3370*/  NOP ;  /* 0x0000000000007918 */ /* 0x000fc60000000000 */
[----:B----4-:R-:W-:Y:S01]  /*a3380*/  STSM.16.M88.4 [R0], R44 ;  /* 0x0000002c00007844 */ /* 0x010fe20000000200 */
[----:B------:R-:W-:-:S03]  /*a3390*/  NOP ;  /* 0x0000000000007918 */ /* 0x000fc60000000000 */
[----:B------:R-:W1:Y:S01]  /*a33a0*/  LDS.128 R44, [R0] ;  /* 0x00000000002c7984 */ /* 0x000e620000000c00 */
[----:B------:R-:W-:-:S03]  /*a33b0*/  NOP ;  /* 0x0000000000007918 */ /* 0x000fc60000000000 */
[----:B------:R-:W-:Y:S01]  /*a33c0*/  STSM.16.M88.4 [R0], R40 ;  /* 0x0000002800007844 */ /* 0x000fe20000000200 */
[----:B------:R-:W-:-:S03]  /*a33d0*/  NOP ;  /* 0x0000000000007918 */ /* 0x000fc60000000000 */
[----:B------:R-:W2:Y:S01]  /*a33e0*/  LDS.128 R40, [R0] ;  /* 0x0000000000287984 */ /* 0x000ea20000000c00 */
[----:B------:R-:W-:-:S03]  /*a33f0*/  NOP ;  /* 0x0000000000007918 */ /* 0x000fc60000000000 */
[----:B------:R-:W-:Y:S01]  /*a3400*/  STSM.16.M88.4 [R0], R36 ;  /* 0x0000002400007844 */ /* 0x000fe20000000200 */
[----:B------:R-:W-:-:S03]  /*a3410*/  NOP ;  /* 0x0000000000007918 */ /* 0x000fc60000000000 */
[----:B------:R-:W3:Y:S01]  /*a3420*/  LDS.128 R36, [R0] ;  /* 0x0000000000247984 */ /* 0x000ee20000000c00 */
[----:B------:R-:W-:-:S03]  /*a3430*/  NOP ;  /* 0x0000000000007918 */ /* 0x000fc60000000000 */
[----:B------:R-:W-:Y:S01]  /*a3440*/  STSM.16.M88.4 [R0], R32 ;  /* 0x0000002000007844 */ /* 0x000fe20000000200 */
[----:B------:R-:W-:-:S03]  /*a3450*/  NOP ;  /* 0x0000000000007918 */ /* 0x000fc60000000000 */
[----:B------:R-:W4:Y:S01]  /*a3460*/  LDS.128 R32, [R0] ;  /* 0x0000000000207984 */ /* 0x000f220000000c00 */
[----:B------:R-:W-:-:S03]  /*a3470*/  NOP ;  /* 0x0000000000007918 */ /* 0x000fc60000000000 */
[----:B------:R-:W-:Y:S01]  /*a3480*/  STSM.16.M88.4 [R0], R28 ;  /* 0x0000001c00007844 */ /* 0x000fe20000000200 */
[----:B------:R-:W-:-:S03]  /*a3490*/  NOP ;  /* 0x0000000000007918 */ /* 0x000fc60000000000 */
[----:B------:R-:W4:Y:S01]  /*a34a0*/  LDS.128 R28, [R0] ;  /* 0x00000000001c7984 */ /* 0x000f220000000c00 */
[----:B------:R-:W-:-:S03]  /*a34b0*/  NOP ;  /* 0x0000000000007918 */ /* 0x000fc60000000000 */
[----:B0-----:R0:W-:Y:S04]  /*a34c0*/  STL.64 [R1+0x150], R48 ;  /* 0x0001503001007387 */ /* 0x0011e80000100a00 */
[----:B------:R0:W-:Y:S04]  /*a34d0*/  STL.64 [R1+0x158], R50 ;  /* 0x0001583201007387 */ /* 0x0001e80000100a00 */
[----:B-1----:R1:W-:Y:S04]  /*a34e0*/  STL.64 [R1+0x140], R44 ;  /* 0x0001402c01007387 */ /* 0x0023e80000100a00 */
[----:B------:R1:W-:Y:S04]  /*a34f0*/  STL.64 [R1+0x148], R46 ;  /* 0x0001482e01007387 */ /* 0x0003e80000100a00 */
[----:B--2---:R2:W-:Y:S04]  /*a3500*/  STL.64 [R1+0x130], R40 ;  /* 0x0001302801007387 */ /* 0x0045e80000100a00 */
[----:B------:R2:W-:Y:S04]  /*a3510*/  STL.64 [R1+0x138], R42 ;  /* 0x0001382a01007387 */ /* 0x0005e80000100a00 */
[----:B---3--:R3:W-:Y:S04]  /*a3520*/  STL.64 [R1+0x120], R36 ;  /* 0x0001202401007387 */ /* 0x0087e80000100a00 */
[----:B------:R3:W-:Y:S04]  /*a3530*/  STL.64 [R1+0x128], R38 ;  /* 0x0001282601007387 */ /* 0x0007e80000100a00 */
[----:B----4-:R4:W-:Y:S04]  /*a3540*/  STL.64 [R1+0x110], R32 ;  /* 0x0001102001007387 */ /* 0x0109e80000100a00 */
[----:B------:R4:W-:Y:S04]  /*a3550*/  STL.64 [R1+0x118], R34 ;  /* 0x0001182201007387 */ /* 0x0009e80000100a00 */
[----:B0-----:R-:W4:Y:S04]  /*a3560*/  LDL.LU R48, [R1+0xe0] ;  /* 0x0000e00001307983 */ /* 0x001f280000300800 */
[----:B------:R0:W-:Y:S04]  /*a3570*/  STL.64 [R1+0x100], R28 ;  /* 0x0001001c01007387 */ /* 0x0001e80000100a00 */
[----:B------:R0:W-:Y:S04]  /*a3580*/  STL.64 [R1+0x108], R30 ;  /* 0x0001081e01007387 */ /* 0x0001e80000100a00 */
[----:B------:R-:W4:Y:S04]  /*a3590*/  LDL.LU R49, [R1+0xe4] ;  /* 0x0000e40001317983 */ /* 0x000f280000300800 */
[----:B------:R-:W4:Y:S04]  /*a35a0*/  LDL.LU R50, [R1+0xe8] ;  /* 0x0000e80001327983 */ /* 0x000f280000300800 */
[----:B------:R-:W4:Y:S04]  /*a35b0*/  LDL.LU R51, [R1+0xec] ;  /* 0x0000ec0001337983 */ /* 0x000f280000300800 */
[----:B-1----:R-:W4:Y:S04]  /*a35c0*/  LDL.LU R44, [R1+0xd0] ;  /* 0x0000d000012c7983 */ /* 0x002f280000300800 */
[----:B------:R-:W4:Y:S04]  /*a35d0*/  LDL.LU R45, [R1+0xd4] ;  /* 0x0000d400012d7983 */ /* 0x000f280000300800 */
[----:B------:R-:W4:Y:S04]  /*a35e0*/  LDL.LU R46, [R1+0xd8] ;  /* 0x0000d800012e7983 */ /* 0x000f280000300800 */
[----:B------:R-:W4:Y:S04]  /*a35f0*/  LDL.LU R47, [R1+0xdc] ;  /* 0x0000dc00012f7983 */ /* 0x000f280000300800 */
[----:B--2---:R-:W2:Y:S04]  /*a3600*/  LDL.LU R40, [R1+0xc0] ;  /* 0x0000c00001287983 */ /* 0x004ea80000300800 */
[----:B------:R-:W2:Y:S04]  /*a3610*/  LDL.LU R41, [R1+0xc4] ;  /* 0x0000c40001297983 */ /* 0x000ea80000300800 */
[----:B------:R-:W2:Y:S04]  /*a3620*/  LDL.LU R42, [R1+0xc8] ;  /* 0x0000c800012a7983 */ /* 0x000ea80000300800 */
[----:B------:R-:W2:Y:S04]  /*a3630*/  LDL.LU R43, [R1+0xcc] ;  /* 0x0000cc00012b7983 */ /* 0x000ea80000300800 */
[----:B---3--:R-:W3:Y:S04]  /*a3640*/  LDL.LU R36, [R1+0xb0] ;  /* 0x0000b00001247983 */ /* 0x008ee80000300800 */
[----:B------:R-:W3:Y:S04]  /*a3650*/  LDL.LU R37, [R1+0xb4] ;  /* 0x0000b40001257983 */ /* 0x000ee80000300800 */
[----:B------:R-:W3:Y:S04]  /*a3660*/  LDL.LU R38, [R1+0xb8] ;  /* 0x0000b80001267983 */ /* 0x000ee80000300800 */
[----:B------:R-:W3:Y:S04]  /*a3670*/  LDL.LU R39, [R1+0xbc] ;  /* 0x0000bc0001277983 */ /* 0x000ee80000300800 */
[----:B----4-:R-:W4:Y:S04]  /*a3680*/  LDL.LU R32, [R1+0xa0] ;  /* 0x0000a00001207983 */ /* 0x010f280000300800 */
[----:B------:R-:W4:Y:S04]  /*a3690*/  LDL.LU R33, [R1+0xa4] ;  /* 0x0000a40001217983 */ /* 0x000f280000300800 */
[----:B------:R-:W4:Y:S04]  /*a36a0*/  LDL.LU R34, [R1+0xa8] ;  /* 0x0000a80001227983 */ /* 0x000f280000300800 */
[----:B------:R-:W4:Y:S04]  /*a36b0*/  LDL.LU R35, [R1+0xac] ;  /* 0x0000ac0001237983 */ /* 0x000f280000300800 */
[----:B0-----:R-:W4:Y:S04]  /*a36c0*/  LDL.LU R28, [R1+0x90] ;  /* 0x00009000011c7983 */ /* 0x001f280000300800 */
[----:B------:R-:W4:Y:S04]  /*a36d0*/  LDL.LU R29, [R1+0x94] ;  /* 0x00009400011d7983 */ /* 0x000f280000300800 */
[----:B------:R-:W4:Y:S04]  /*a36e0*/  LDL.LU R30, [R1+0x98] ;  /* 0x00009800011e7983 */ /* 0x000f280000300800 */
[----:B------:R-:W4:Y:S04]  /*a36f0*/  LDL.LU R31, [R1+0x9c] ;  /* 0x00009c00011f7983 */ /* 0x000f280000300800 */
[----:B------:R0:W-:Y:S01]  /*a3700*/  STSM.16.M88.4 [R0], R24 ;  /* 0x0000001800007844 */ /* 0x0001e20000000200 */
[----:B------:R-:W-:-:S03]  /*a3710*/  NOP ;  /* 0x0000000000007918 */ /* 0x000fc60000000000 */
[----:B------:R-:W1:Y:S01]  /*a3720*/  LDS.128 R52, [R0] ;  /* 0x0000000000347984 */ /* 0x000e620000000c00 */
[----:B------:R-:W-:-:S03]  /*a3730*/  NOP ;  /* 0x0000000000007918 */ /* 0x000fc60000000000 */
[----:B0-----:R-:W4:Y:S04]  /*a3740*/  LDL.LU R24, [R1+0x80] ;  /* 0x0000800001187983 */ /* 0x001f280000300800 */
[----:B------:R-:W4:Y:S04]  /*a3750*/  LDL.LU R25, [R1+0x84] ;  /* 0x0000840001197983 */ /* 0x000f280000300800 */
[----:B------:R-:W4:Y:S04]  /*a3760*/  LDL.LU R26, [R1+0x88] ;  /* 0x00008800011a7983 */ /* 0x000f280000300800 */
[----:B------:R-:W4:Y:S01]  /*a3770*/  LDL.LU R27, [R1+0x8c] ;  /* 0x00008c00011b7983 */ /* 0x000f220000300800 */
[----:B-1----:R-:W-:-:S03]  /*a3780*/  IMAD.MOV.U32 R61, RZ, RZ, R55 ;  /* 0x000000ffff3d7224 */ /* 0x002fc600078e0037 */
[----:B------:R-:W-:Y:S04]  /*a3790*/  STL.64 [R1+0xf0], R52 ;  /* 0x0000f03401007387 */ /* 0x000fe80000100a00 */
[----:B------:R-:W-:Y:S04]  /*a37a0*/  STL [R1+0xf8], R54 ;  /* 0x0000f83601007387 */ /* 0x000fe80000100800 */
[----:B------:R-:W-:Y:S04]  /*a37b0*/  STL [R1+0x3fc4], R61 ;  /* 0x003fc43d01007387 */ /* 0x000fe80000100800 */
[----:B------:R-:W-:Y:S01]  /*a37c0*/  STSM.16.M88.4 [R0], R48 ;  /* 0x0000003000007844 */ /* 0x000fe20000000200 */
[----:B------:R-:W-:-:S03]  /*a37d0*/  NOP ;  /* 0x0000000000007918 */ /* 0x000fc60000000000 */
[----:B------:R-:W0:Y:S01]  /*a37e0*/  LDS.128 R48, [R0] ;  /* 0x0000000000307984 */ /* 0x000e220000000c00 */
[----:B------:R-:W-:-:S03]  /*a37f0*/  NOP ;  /* 0x0000000000007918 */ /* 0x000fc60000000000 */
[----:B------:R-:W-:Y:S01]  /*a3800*/  STSM.16.M88.4 [R0], R44 ;  /* 0x0000002c00007844 */ /* 0x000fe20000000200 */
[----:B------:R-:W-:-:S03]  /*a3810*/  NOP ;  /* 0x0000000000007918 */ /* 0x000fc60000000000 */
[----:B------:R-:W1:Y:S01]  /*a3820*/  LDS.128 R44, [R0] ;  /* 0x00000000002c7984 */ /* 0x000e620000000c00 */
[----:B------:R-:W-:-:S03]  /*a3830*/  NOP ;  /* 0x0000000000007918 */ /* 0x000fc60000000000 */
[----:B--2---:R-:W-:Y:S01]  /*a3840*/  STSM.16.M88.4 [R0], R40 ;  /* 0x0000002800007844 */ /* 0x004fe20000000200 */
[----:B------:R-:W-:-:S03]  /*a3850*/  NOP ;  /* 0x0000000000007918 */ /* 0x000fc60000000000 */
[----:B------:R-:W2:Y:S01]  /*a3860*/  LDS.128 R40, [R0] ;  /* 0x0000000000287984 */ /* 0x000ea20000000c00 */
[----:B------:R-:W-:-:S03]  /*a3870*/  NOP ;  /* 0x0000000000007918 */ /* 0x000fc60000000000 */
[----:B---3--:R-:W-:Y:S01]  /*a3880*/  STSM.16.M88.4 [R0], R36 ;  /* 0x0000002400007844 */ /* 0x008fe20000000200 */
[----:B------:R-:W-:-:S03]  /*a3890*/  NOP ;  /* 0x0000000000007918 */ /* 0x000fc60000000000 */
[----:B------:R-:W3:Y:S01]  /*a38a0*/  LDS.128 R36, [R0] ;  /* 0x0000000000247984 */ /* 0x000ee20000000c00 */
[----:B------:R-:W-:-:S03]  /*a38b0*/  NOP ;  /* 0x0000000000007918 */ /* 0x000fc60000000000 */
[----:B----4-:R-:W-:Y:S01]  /*a38c0*/  STSM.16.M88.4 [R0], R32 ;  /* 0x0000002000007844 */ /* 0x010fe20000000200 */
[----:B------:R-:W-:-:S03]  /*a38d0*/  NOP ;  /* 0x0000000000007918 */ /* 0x000fc60000000000 */
[----:B------:R-:W4:Y:S01]  /*a38e0*/  LDS.128 R32, [R0] ;  /* 0x0000000000207984 */ /* 0x000f220000000c00 */
[----:B------:R-:W-:-:S03]  /*a38f0*/  NOP ;  /* 0x0000000000007918 */ /* 0x000fc60000000000 */
[----:B------:R-:W-:Y:S01]  /*a3900*/  STSM.16.M88.4 [R0], R28 ;  /* 0x0000001c00007844 */ /* 0x000fe20000000200 */
[----:B------:R-:W-:-:S03]  /*a3910*/  NOP ;  /* 0x0000000000007918 */ /* 0x000fc60000000000 */
[----:B------:R-:W4:Y:S04]  /*a3920*/  LDS.128 R28, [R0] ;  /* 0x00000000001c7984 */ /* 0x000f280000000c00 */
[----:B0-----:R-:W-:Y:S01]  /*a3930*/  STL.64 [R1+0xe0], R48 ;  /* 0x0000e03001007387 */ /* 0x001fe20000100a00 */
[----:B------:R-:W-:Y:S01]  /*a3940*/  IMAD.MOV.U32 R61, RZ, RZ, R50 ;  /* 0x000000ffff3d7224 */ /* 0x000fe200078e0032 */
[----:B------:R-:W-:Y:S02]  /*a3950*/  NOP ;  /* 0x0000000000007918 */ /* 0x000fe40000000000 */
[----:B-1----:R-:W-:Y:S04]  /*a3960*/  STL.64 [R1+0xd0], R44 ;  /* 0x0000d02c01007387 */ /* 0x002fe80000100a00 */
[----:B------:R-:W-:Y:S04]  /*a3970*/  STL.64 [R1+0xd8], R46 ;  /* 0x0000d82e01007387 */ /* 0x000fe80000100a00 */
[----:B--2---:R-:W-:Y:S04]  /*a3980*/  STL.64 [R1+0xc0], R40 ;  /* 0x0000c02801007387 */ /* 0x004fe80000100a00 */
[----:B------:R-:W-:Y:S04]  /*a3990*/  STL.64 [R1+0xc8], R42 ;  /* 0x0000c82a01007387 */ /* 0x000fe80000100a00 */
[----:B---3--:R-:W-:Y:S04]  /*a39a0*/  STL.64 [R1+0xb0], R36 ;  /* 0x0000b02401007387 */ /* 0x008fe80000100a00 */
[----:B------:R-:W-:Y:S04]  /*a39b0*/  STL.64 [R1+0xb8], R38 ;  /* 0x0000b82601007387 */ /* 0x000fe80000100a00 */
[----:B----4-:R-:W-:Y:S04]  /*a39c0*/  STL.64 [R1+0xa0], R32 ;  /* 0x0000a02001007387 */ /* 0x010fe80000100a00 */
[----:B------:R-:W-:Y:S04]  /*a39d0*/  STL.64 [R1+0xa8], R34 ;  /* 0x0000a82201007387 */ /* 0x000fe80000100a00 */
        /* <DEDUP_REMOVED lines=12> */
[----:B------:R-:W4:Y:S01]  /*a3aa0*/  LDL.LU R54, [R1+0x58] ;  /* 0x0000580001367983 */ /* 0x000f220000300800 */
[----:B------:R-:W-:-:S03]  /*a3ab0*/  IMAD.MOV.U32 R60, RZ, RZ, R51 ;  /* 0x000000ffff3c7224 */ /* 0x000fc600078e0033 */
        /* <DEDUP_REMOVED lines=17> */
[----:B------:R-:W4:Y:S04]  /*a3bd0*/  LDL.LU R32, [R1] ;  /* 0x0000000001207983 */ /* 0x000f280000300800 */
[----:B------:R-:W4:Y:S04]  /*a3be0*/  LDL.LU R33, [R1+0x4] ;  /* 0x0000040001217983 */ /* 0x000f280000300800 */
[----:B------:R-:W4:Y:S04]  /*a3bf0*/  LDL.LU R34, [R1+0x8] ;  /* 0x0000080001227983 */ /* 0x000f280000300800 */
[----:B------:R-:W4:Y:S04]  /*a3c00*/  LDL.LU R35, [R1+0xc] ;  /* 0x00000c0001237983 */ /* 0x000f280000300800 */
[----:B------:R-:W-:Y:S01]  /*a3c10*/  STSM.16.M88.4 [R0], R24 ;  /* 0x0000001800007844 */ /* 0x000fe20000000200 */
[----:B------:R-:W-:-:S03]  /*a3c20*/  NOP ;  /* 0x0000000000007918 */ /* 0x000fc60000000000 */
[----:B------:R-:W0:Y:S01]  /*a3c30*/  LDS.128 R24, [R0] ;  /* 0x0000000000187984 */ /* 0x000e220000000c00 */
[----:B------:R-:W-:-:S03]  /*a3c40*/  NOP ;  /* 0x0000000000007918 */ /* 0x000fc60000000000 */
[----:B0-----:R-:W-:Y:S04]  /*a3c50*/  STL.64 [R1+0x80], R24 ;  /* 0x0000801801007387 */ /* 0x001fe80000100a00 */
[----:B------:R0:W-:Y:S04]  /*a3c60*/  STL.64 [R1+0x88], R26 ;  /* 0x0000881a01007387 */ /* 0x0001e80000100a00 */
[----:B0-----:R-:W4:Y:S04]  /*a3c70*/  LDL.LU.64 R26, [R1+0x4050] ;  /* 0x00405000011a7983 */ /* 0x001f280000300a00 */
[----:B------:R-:W4:Y:S04]  /*a3c80*/  LDL.LU.64 R24, [R1+0x4048] ;  /* 0x0040480001187983 */ /* 0x000f280000300a00 */
[----:B--2---:R-:W-:Y:S01]  /*a3c90*/  STSM.16.M88.4 [R0], R28 ;  /* 0x0000001c00007844 */ /* 0x004fe20000000200 */
[----:B------:R-:W-:-:S03]  /*a3ca0*/  NOP ;  /* 0x0000000000007918 */ /* 0x000fc60000000000 */
[----:B------:R-:W0:Y:S01]  /*a3cb0*/  LDS.128 R28, [R0] ;  /* 0x00000000001c7984 */ /* 0x000e220000000c00 */
[----:B------:R-:W-:-:S03]  /*a3cc0*/  NOP ;  /* 0x0000000000007918 */ /* 0x000fc60000000000 */
[----:B---3--:R-:W-:Y:S01]  /*a3cd0*/  STSM.16.M88.4 [R0], R56 ;  /* 0x0000003800007844 */ /* 0x008fe20000000200 */
[----:B------:R-:W-:-:S03]  /*a3ce0*/  NOP ;  /* 0x0000000000007918 */ /* 0x000fc60000000000 */
[----:B------:R-:W1:Y:S01]  /*a3cf0*/  LDS.128 R56, [R0] ;  /* 0x0000000000387984 */ /* 0x000e620000000c00 */
[----:B------:R-:W-:-:S03]  /*a3d00*/  NOP ;  /* 0x0000000000007918 */ /* 0x000fc60000000000 */
[----:B----4-:R-:W-:Y:S01]  /*a3d10*/  STSM.16.M88.4 [R0], R52 ;  /* 0x0000003400007844 */ /* 0x010fe20000000200 */
        /* <DEDUP_REMOVED lines=19> */
[----:B0-----:R-:W-:Y:S04]  /*a3e50*/  STL.64 [R1+0x70], R28 ;  /* 0x0000701c01007387 */ /* 0x001fe80000100a00 */
[----:B------:R0:W-:Y:S04]  /*a3e60*/  STL.64 [R1+0x78], R30 ;  /* 0x0000781e01007387 */ /* 0x0001e80000100a00 */
[----:B0-----:R-:W4:Y:S04]  /*a3e70*/  LDL.LU.64 R30, [R1+0x4040] ;  /* 0x00404000011e7983 */ /* 0x001f280000300a00 */
[----:B------:R-:W4:Y:S04]  /*a3e80*/  LDL.LU.64 R28, [R1+0x4038] ;  /* 0x00403800011c7983 */ /* 0x000f280000300a00 */
[----:B-1----:R-:W-:Y:S04]  /*a3e90*/  STL.64 [R1+0x60], R56 ;  /* 0x0000603801007387 */ /* 0x002fe80000100a00 */
[----:B------:R-:W-:Y:S04]  /*a3ea0*/  STL.64 [R1+0x68], R58 ;  /* 0x0000683a01007387 */ /* 0x000fe80000100a00 */
[----:B--2---:R-:W-:Y:S04]  /*a3eb0*/  STL.64 [R1+0x50], R52 ;  /* 0x0000503401007387 */ /* 0x004fe80000100a00 */
[----:B------:R-:W-:Y:S04]  /*a3ec0*/  STL.64 [R1+0x58], R54 ;  /* 0x0000583601007387 */ /* 0x000fe80000100a00 */
[----:B---3--:R-:W-:Y:S04]  /*a3ed0*/  STL.64 [R1+0x40], R48 ;  /* 0x0000403001007387 */ /* 0x008fe80000100a00 */
[----:B------:R-:W-:Y:S04]  /*a3ee0*/  STL.64 [R1+0x48], R50 ;  /* 0x0000483201007387 */ /* 0x000fe80000100a00 */
[----:B----4-:R0:W-:Y:S04]  /*a3ef0*/  STL.64 [R1+0x30], R44 ;  /* 0x0000302c01007387 */ /* 0x0101e80000100a00 */
[----:B------:R1:W-:Y:S04]  /*a3f00*/  STL.64 [R1+0x38], R46 ;  /* 0x0000382e01007387 */ /* 0x0003e80000100a00 */
[----:B------:R2:W-:Y:S04]  /*a3f10*/  STL.64 [R1+0x20], R40 ;  /* 0x0000202801007387 */ /* 0x0005e80000100a00 */
[----:B------:R3:W-:Y:S04]  /*a3f20*/  STL.64 [R1+0x28], R42 ;  /* 0x0000282a01007387 */ /* 0x0007e80000100a00 */
[----:B------:R4:W-:Y:S04]  /*a3f30*/  STL.64 [R1+0x10], R36 ;  /* 0x0000102401007387 */ /* 0x0009e80000100a00 */
[----:B------:R4:W-:Y:S04]  /*a3f40*/  STL.64 [R1+0x18], R38 ;  /* 0x0000182601007387 */ /* 0x0009e80000100a00 */
        /* <DEDUP_REMOVED lines=8> */
[----:B----4-:R-:W3:Y:S04]  /*a3fd0*/  LDL.LU R36, [R1+0x2f0] ;  /* 0x0002f00001247983 */ /* 0x010ee80000300800 */
[----:B------:R-:W3:Y:S04]  /*a3fe0*/  LDL.LU R37, [R1+0x2f4] ;  /* 0x0002f40001257983 */ /* 0x000ee80000300800 */
[----:B------:R-:W3:Y:S04]  /*a3ff0*/  LDL.LU R38, [R1+0x2f8] ;  /* 0x0002f80001267983 */ /* 0x000ee80000300800 */
[----:B------:R-:W3:Y:S04]  /*a4000*/  LDL.LU R39, [R1+0x2fc] ;  /* 0x0002fc0001277983 */ /* 0x000ee80000300800 */
[----:B------:R0:W-:Y:S01]  /*a4010*/  STSM.16.M88.4 [R0], R32 ;  /* 0x0000002000007844 */ /* 0x0001e20000000200 */
[----:B------:R-:W-:-:S03]  /*a4020*/  NOP ;  /* 0x0000000000007918 */ /* 0x000fc60000000000 */
[----:B------:R-:W1:Y:S01]  /*a4030*/  LDS.128 R48, [R0] ;  /* 0x0000000000307984 */ /* 0x000e620000000c00 */
[----:B------:R-:W-:-:S03]  /*a4040*/  NOP ;  /* 0x0000000000007918 */ /* 0x000fc60000000000 */
[----:B------:R-:W-:Y:S01]  /*a4050*/  STSM.16.M88.4 [R0], R4 ;  /* 0x0000000400007844 */ /* 0x000fe20000000200 */
[----:B------:R-:W-:-:S03]  /*a4060*/  NOP ;  /* 0x0000000000007918 */ /* 0x000fc60000000000 */
[----:B------:R-:W4:Y:S01]  /*a4070*/  LDS.128 R4, [R0] ;  /* 0x0000000000047984 */ /* 0x000f220000000c00 */
[----:B------:R-:W-:-:S03]  /*a4080*/  NOP ;  /* 0x0000000000007918 */ /* 0x000fc60000000000 */
[----:B0-----:R-:W3:Y:S04]  /*a4090*/  LDL.LU R32, [R1+0x2e0] ;  /* 0x0002e00001207983 */ /* 0x001ee80000300800 */
[----:B------:R-:W3:Y:S04]  /*a40a0*/  LDL.LU R33, [R1+0x2e4] ;  /* 0x0002e40001217983 */ /* 0x000ee80000300800 */
[----:B------:R-:W3:Y:S04]  /*a40b0*/  LDL.LU R34, [R1+0x2e8] ;  /* 0x0002e80001227983 */ /* 0x000ee80000300800 */
[----:B------:R-:W3:Y:S04]  /*a40c0*/  LDL.LU R35, [R1+0x2ec] ;  /* 0x0002ec0001237983 */ /* 0x000ee80000300800 */
[----:B------:R-:W-:Y:S04]  /*a40d0*/  STSM.16.M88.4 [R0], R8 ;  /* 0x0000000800007844 */ /* 0x000fe80000000200 */
[----:B-1----:R-:W-:Y:S04]  /*a40e0*/  STL.64 [R1], R48 ;  /* 0x0000003001007387 */ /* 0x002fe80000100a00 */
[----:B------:R-:W-:Y:S04]  /*a40f0*/  STL.64 [R1+0x8], R50 ;  /* 0x0000083201007387 */ /* 0x000fe80000100a00 */
[----:B----4-:R-:W-:Y:S04]  /*a4100*/  STL.64 [R1+0x320], R4 ;  /* 0x0003200401007387 */ /* 0x010fe80000100a00 */
[----:B------:R-:W-:Y:S01]  /*a4110*/  STL.64 [R1+0x328], R6 ;  /* 0x0003280601007387 */ /* 0x000fe20000100a00 */
[----:B------:R-:W-:-:S03]  /*a4120*/  NOP ;  /* 0x0000000000007918 */ /* 0x000fc60000000000 */
[----:B------:R-:W0:Y:S01]  /*a4130*/  LDS.128 R4, [R0] ;  /* 0x0000000000047984 */ /* 0x000e220000000c00 */
[----:B------:R-:W-:-:S03]  /*a4140*/  NOP ;  /* 0x0000000000007918 */ /* 0x000fc60000000000 */
[----:B0-----:R-:W-:Y:S04]  /*a4150*/  STL [R1+0x3fac], R4 ;  /* 0x003fac0401007387 */ /* 0x001fe80000100800 */
[----:B------:R-:W-:Y:S04]  /*a4160*/  STL [R1+0x3fb0], R4 ;  /* 0x003fb00401007387 */ /* 0x000fe80000100800 */
[----:B------:R-:W-:Y:S04]  /*a4170*/  STL [R1+0x3fa8], R5 ;  /* 0x003fa80501007387 */ /* 0x000fe80000100800 */
[----:B------:R-:W-:Y:S04]  /*a4180*/  STL [R1+0x3fa4], R6 ;  /* 0x003fa40601007387 */ /* 0x000fe80000100800 */
[----:B------:R-:W-:Y:S04]  /*a4190*/  STL [R1+0x3fb4], R6 ;  /* 0x003fb40601007387 */ /* 0x000fe80000100800 */
[----:B------:R-:W-:Y:S04]  /*a41a0*/  STL [R1+0x3fb8], R6 ;  /* 0x003fb80601007387 */ /* 0x000fe80000100800 */
[----:B------:R-:W-:Y:S04]  /*a41b0*/  STL [R1+0x3fa0], R7 ;  /* 0x003fa00701007387 */ /* 0x000fe80000100800 */
[----:B------:R-:W-:Y:S01]  /*a41c0*/  STSM.16.M88.4 [R0], R44 ;  /* 0x0000002c00007844 */ /* 0x000fe20000000200 */
[----:B------:R-:W-:-:S03]  /*a41d0*/  NOP ;  /* 0x0000000000007918 */ /* 0x000fc60000000000 */
[----:B------:R-:W0:Y:S01]  /*a41e0*/  LDS.128 R4, [R0] ;  /* 0x0000000000047984 */ /* 0x000e220000000c00 */
[----:B------:R-:W-:-:S03]  /*a41f0*/  NOP ;  /* 0x0000000000007918 */ /* 0x000fc60000000000 */
[----:B--2---:R-:W-:Y:S04]  /*a4200*/  STSM.16.M88.4 [R0], R40 ;  /* 0x0000002800007844 */ /* 0x004fe80000000200 */
[----:B0-----:R-:W-:Y:S04]  /*a4210*/  STL.64 [R1+0x310], R4 ;  /* 0x0003100401007387 */ /* 0x001fe80000100a00 */
[----:B------:R-:W-:Y:S01]  /*a4220*/  STL.64 [R1+0x318], R6 ;  /* 0x0003180601007387 */ /* 0x000fe20000100a00 */
[----:B------:R-:W-:-:S03]  /*a4230*/  NOP ;  /* 0x0000000000007918 */ /* 0x000fc60000000000 */
[----:B------:R-:W0:Y:S01]  /*a4240*/  LDS.128 R4, [R0] ;  /* 0x0000000000047984 */ /* 0x000e220000000c00 */
[----:B------:R-:W-:-:S03]  /*a4250*/  NOP ;  /* 0x0000000000007918 */ /* 0x000fc60000000000 */
[----:B---3--:R-:W-:Y:S04]  /*a4260*/  STSM.16.M88.4 [R0], R36 ;  /* 0x0000002400007844 */ /* 0x008fe80000000200 */
[----:B0-----:R-:W-:Y:S04]  /*a4270*/  STL.64 [R1+0x300], R4 ;  /* 0x0003000401007387 */ /* 0x001fe80000100a00 */
[----:B------:R-:W-:Y:S01]  /*a4280*/  STL.64 [R1+0x308], R6 ;  /* 0x0003080601007387 */ /* 0x000fe20000100a00 */
[----:B------:R-:W-:-:S03]  /*a4290*/  NOP ;  /* 0x0000000000007918 */ /* 0x000fc60000000000 */
[----:B------:R-:W0:Y:S01]  /*a42a0*/  LDS.128 R4, [R0] ;  /* 0x0000000000047984 */ /* 0x000e220000000c00 */
[----:B------:R-:W-:-:S03]  /*a42b0*/  NOP ;  /* 0x0000000000007918 */ /* 0x000fc60000000000 */
[----:B0-----:R-:W-:Y:S04]  /*a42c0*/  STL.64 [R1+0x2f0], R4 ;  /* 0x0002f00401007387 */ /* 0x001fe80000100a00 */
[----:B------:R-:W-:Y:S04]  /*a42d0*/  STL.64 [R1+0x2f8], R6 ;  /* 0x0002f80601007387 */ /* 0x000fe80000100a00 */
        /* <DEDUP_REMOVED lines=35> */
[----:B------:R-:W4:Y:S04]  /*a4510*/  LDL.LU R35, [R1+0x26c] ;  /* 0x00026c0001237983 */ /* 0x000f280000300800 */
[----:B-1----:R-:W-:Y:S04]  /*a4520*/  STL.64 [R1+0x2e0], R4 ;  /* 0x0002e00401007387 */ /* 0x002fe80000100a00 */
[----:B------:R-:W-:Y:S04]  /*a4530*/  STL.64 [R1+0x2e8], R6 ;  /* 0x0002e80601007387 */ /* 0x000fe80000100a00 */
[----:B--2---:R-:W-:Y:S01]  /*a4540*/  STSM.16.M88.4 [R0], R8 ;  /* 0x0000000800007844 */ /* 0x004fe20000000200 */
        /* <DEDUP_REMOVED lines=9> */
[----:B----4-:R-:W-:Y:S04]  /*a45e0*/  STSM.16.M88.4 [R0], R52 ;  /* 0x0000003400007844 */ /* 0x010fe80000000200 */
[----:B0-----:R-:W-:Y:S04]  /*a45f0*/  STL.64 [R1+0x2c0], R4 ;  /* 0x0002c00401007387 */ /* 0x001fe80000100a00 */
[----:B------:R-:W-:Y:S01]  /*a4600*/  STL.64 [R1+0x2c8], R6 ;  /* 0x0002c80601007387 */ /* 0x000fe20000100a00 */
[----:B------:R-:W-:-:S03]  /*a4610*/  NOP ;  /* 0x0000000000007918 */ /* 0x000fc60000000000 */
[----:B------:R-:W0:Y:S01]  /*a4620*/  LDS.128 R4, [R0] ;  /* 0x0000000000047984 */ /* 0x000e220000000c00 */
[----:B------:R-:W-:-:S03]  /*a4630*/  NOP ;  /* 0x0000000000007918 */ /* 0x000fc60000000000 */
[----:B------:R-:W-:Y:S04]  /*a4640*/  STSM.16.M88.4 [R0], R48 ;  /* 0x0000003000007844 */ /* 0x000fe80000000200 */
        /* <DEDUP_REMOVED lines=103> */
[----:B0-----:R0:W-:Y:S04]  /*a4cc0*/  STL.64 [R1+0x1f0], R4 ;  /* 0x0001f00401007387 */ /* 0x0011e80000100a00 */
        /* <DEDUP_REMOVED lines=66> */
[----:B------:R0:W-:Y:S04]  /*a50f0*/  STL.64 [R1+0x1c8], R42 ;  /* 0x0001c82a01007387 */ /* 0x0001e80000100a00 */
[----:B0-----:R-:W4:Y:S04]  /*a5100*/  LDL.LU.64 R42, [R1+0x4010] ;  /* 0x00401000012a7983 */ /* 0x001f280000300a00 */
[----:B------:R-:W4:Y:S04]  /*a5110*/  LDL.LU.64 R40, [R1+0x4008] ;  /* 0x0040080001287983 */ /* 0x000f280000300a00 */
[----:B--2---:R-:W-:Y:S04]  /*a5120*/  STL.64 [R1+0x1b0], R44 ;  /* 0x0001b02c01007387 */ /* 0x004fe80000100a00 */
[----:B------:R0:W-:Y:S04]  /*a5130*/  STL.64 [R1+0x1b8], R46 ;  /* 0x0001b82e01007387 */ /* 0x0001e80000100a00 */
[----:B0-----:R-:W2:Y:S04]  /*a5140*/  LDL.LU.64 R46, [R1+0x4000] ;  /* 0x00400000012e7983 */ /* 0x001ea80000300a00 */
[----:B------:R-:W2:Y:S04]  /*a5150*/  LDL.LU.64 R44, [R1+0x3ff8] ;  /* 0x003ff800012c7983 */ /* 0x000ea80000300a00 */
[----:B---3--:R-:W-:Y:S04]  /*a5160*/  STL.64 [R1+0x1a0], R48 ;  /* 0x0001a03001007387 */ /* 0x008fe80000100a00 */
[----:B------:R0:W-:Y:S04]  /*a5170*/  STL.64 [R1+0x1a8], R50 ;  /* 0x0001a83201007387 */ /* 0x0001e80000100a00 */
[----:B0-----:R-:W3:Y:S04]  /*a5180*/  LDL.LU.64 R50, [R1+0x3ff0] ;  /* 0x003ff00001327983 */ /* 0x001ee80000300a00 */
[----:B------:R-:W3:Y:S04]  /*a5190*/  LDL.LU.64 R48, [R1+0x3fe8] ;  /* 0x003fe80001307983 */ /* 0x000ee80000300a00 */
[----:B----4-:R-:W-:Y:S04]  /*a51a0*/  STL.64 [R1+0x190], R52 ;  /* 0x0001903401007387 */ /* 0x010fe80000100a00 */
[----:B------:R0:W-:Y:S04]  /*a51b0*/  STL.64 [R1+0x198], R54 ;  /* 0x0001983601007387 */ /* 0x0001e80000100a00 */
[----:B0-----:R-:W4:Y:S04]  /*a51c0*/  LDL.LU.64 R54, [R1+0x3fe0] ;  /* 0x003fe00001367983 */ /* 0x001f280000300a00 */
[----:B------:R-:W4:Y:S04]  /*a51d0*/  LDL.LU.64 R52, [R1+0x3fd8] ;  /* 0x003fd80001347983 */ /* 0x000f280000300a00 */
        /* <DEDUP_REMOVED lines=8> */
[----:B------:R-:W-:Y:S01]  /*a5260*/  STSM.16.M88.4 [R0], R8 ;  /* 0x0000000800007844 */ /* 0x000fe20000000200 */
[----:B------:R-:W-:-:S03]  /*a5270*/  NOP ;  /* 0x0000000000007918 */ /* 0x000fc60000000000 */
[----:B0-----:R-:W-:Y:S04]  /*a5280*/  STL.64 [R1+0x330], R56 ;  /* 0x0003303801007387 */ /* 0x001fe80000100a00 */
[----:B------:R0:W-:Y:S04]  /*a5290*/  STL.64 [R1+0x338], R58 ;  /* 0x0003383a01007387 */ /* 0x0001e80000100a00 */
[----:B0-----:R-:W4:Y:S04]  /*a52a0*/  LDL.LU.64 R58, [R1+0x3fd0] ;  /* 0x003fd000013a7983 */ /* 0x001f280000300a00 */
[----:B------:R-:W4:Y:S04]  /*a52b0*/  LDL.LU.64 R56, [R1+0x3fc8] ;  /* 0x003fc80001387983 */ /* 0x000f280000300a00 */
[----:B-1----:R-:W-:Y:S04]  /*a52c0*/  STL.64 [R1+0x350], R4 ;  /* 0x0003500401007387 */ /* 0x002fe80000100a00 */
[----:B------:R-:W-:Y:S04]  /*a52d0*/  STL.64 [R1+0x358], R6 ;  /* 0x0003580601007387 */ /* 0x000fe80000100a00 */
[----:B------:R-:W0:Y:S01]  /*a52e0*/  LDS.128 R4, [R0] ;  /* 0x0000000000047984 */ /* 0x000e220000000c00 */
[----:B------:R-:W-:-:S03]  /*a52f0*/  NOP ;  /* 0x0000000000007918 */ /* 0x000fc60000000000 */
[----:B------:R-:W-:Y:S01]  /*a5300*/  STSM.16.M88.4 [R0], R12 ;  /* 0x0000000c00007844 */ /* 0x000fe20000000200 */
[----:B------:R-:W-:-:S03]  /*a5310*/  NOP ;  /* 0x0000000000007918 */ /* 0x000fc60000000000 */
[----:B0-----:R-:W-:Y:S04]  /*a5320*/  STL.64 [R1+0x340], R4 ;  /* 0x0003400401007387 */ /* 0x001fe80000100a00 */
        /* <DEDUP_REMOVED lines=21> */
[----:B0-----:R0:W-:Y:S04]  /*a5480*/  STL.64 [R1+0x170], R4 ;  /* 0x0001700401007387 */ /* 0x0011e80000100a00 */
[----:B------:R-:W-:Y:S04]  /*a5490*/  STL.64 [R1+0x178], R6 ;  /* 0x0001780601007387 */ /* 0x000fe80000100a00 */
[----:B0-----:R-:W4:Y:S04]  /*a54a0*/  LDL.LU R5, [R1+0x150] ;  /* 0x0001500001057983 */ /* 0x001f280000300800 */
[----:B------:R-:W4:Y:S04]  /*a54b0*/  LDL.LU R4, [R1+0x140] ;  /* 0x0001400001047983 */ /* 0x000f280000300800 */
[----:B-1----:R-:W-:Y:S04]  /*a54c0*/  STL.64 [R1+0x160], R8 ;  /* 0x0001600801007387 */ /* 0x002fe80000100a00 */
[----:B------:R-:W-:Y:S04]  /*a54d0*/  STL.64 [R1+0x168], R10 ;  /* 0x0001680a01007387 */ /* 0x000fe80000100a00 */
        /* <DEDUP_REMOVED lines=18> */
[----:B---3--:R3:W-:Y:S01]  /*a5600*/  STSM.16.M88.4 [R0], R48 ;  /* 0x0000003000007844 */ /* 0x0087e20000000200 */
[----:B------:R-:W-:-:S03]  /*a5610*/  NOP ;  /* 0x0000000000007918 */ /* 0x000fc60000000000 */
[----:B------:R-:W2:Y:S01]  /*a5620*/  LDS.128 R32, [R0] ;  /* 0x0000000000207984 */ /* 0x000ea20000000c00 */
[----:B------:R-:W-:-:S03]  /*a5630*/  NOP ;  /* 0x0000000000007918 */ /* 0x000fc60000000000 */
[----:B----4-:R-:W-:Y:S01]  /*a5640*/  STSM.16.M88.4 [R0], R52 ;  /* 0x0000003400007844 */ /* 0x010fe20000000200 */
[----:B------:R-:W-:-:S03]  /*a5650*/  NOP ;  /* 0x0000000000007918 */ /* 0x000fc60000000000 */
[----:B------:R-:W4:Y:S01]  /*a5660*/  LDS.128 R36, [R0] ;  /* 0x0000000000247984 */ /* 0x000f220000000c00 */
[----:B---3--:R-:W3:Y:S01]  /*a5670*/  LDC R50, c[0x0][0x244] ;  /* 0x00009100ff327b82 */ /* 0x008ee20000000800 */
[----:B------:R-:W-:Y:S02]  /*a5680*/  NOP ;  /* 0x0000000000007918 */ /* 0x000fe40000000000 */
[----:B0-----:R-:W-:Y:S04]  /*a5690*/  STL [R1+0x3f98], R8 ;  /* 0x003f980801007387 */ /* 0x001fe80000100800 */
[----:B------:R0:W-:Y:S04]  /*a56a0*/  STL [R1+0x3f94], R9 ;  /* 0x003f940901007387 */ /* 0x0001e80000100800 */
[----:B0-----:R-:W3:Y:S04]  /*a56b0*/  LDL R9, [R1+0x1790] ;  /* 0x0017900001097983 */ /* 0x001ee80000100800 */
[----:B------:R-:W-:Y:S04]  /*a56c0*/  STL [R1+0x3f90], R10 ;  /* 0x003f900a01007387 */ /* 0x000fe80000100800 */
[----:B------:R0:W-:Y:S04]  /*a56d0*/  STL [R1+0x3f88], R11 ;  /* 0x003f880b01007387 */ /* 0x0001e80000100800 */
[----:B0-----:R-:W3:Y:S04]  /*a56e0*/  LDL.LU R11, [R1+0x1780] ;  /* 0x00178000010b7983 */ /* 0x001ee80000300800 */
[----:B-1----:R-:W-:Y:S04]  /*a56f0*/  STL [R1+0x3f9c], R14 ;  /* 0x003f9c0e01007387 */ /* 0x002fe80000100800 */
[----:B------:R0:W-:Y:S04]  /*a5700*/  STL [R1+0x3f84], R15 ;  /* 0x003f840f01007387 */ /* 0x0001e80000100800 */
[----:B0-----:R-:W3:Y:S04]  /*a5710*/  LDL.LU R15, [R1+0x178c] ;  /* 0x00178c00010f7983 */ /* 0x001ee80000300800 */
[----:B------:R0:W-:Y:S04]  /*a5720*/  STL [R1+0x3f80], R19 ;  /* 0x003f801301007387 */ /* 0x0001e80000100800 */
[----:B0-----:R-:W3:Y:S04]  /*a5730*/  LDL.LU R19, [R1+0x1788] ;  /* 0x0017880001137983 */ /* 0x001ee80000300800 */
[----:B------:R0:W-:Y:S04]  /*a5740*/  STL [R1+0x3f7c], R27 ;  /* 0x003f7c1b01007387 */ /* 0x0001e80000100800 */
[----:B0-----:R-:W3:Y:S04]  /*a5750*/  LDL.LU R27, [R1+0x1784] ;  /* 0x00178400011b7983 */ /* 0x001ee80000300800 */
[----:B--2---:R0:W-:Y:S04]  /*a5760*/  STL [R1+0x3f78], R31 ;  /* 0x003f781f01007387 */ /* 0x0041e80000100800 */
[----:B0-----:R-:W2:Y:S04]  /*a5770*/  LDL.LU R31, [R1+0x179c] ;  /* 0x00179c00011f7983 */ /* 0x001ea80000300800 */
[----:B------:R0:W-:Y:S04]  /*a5780*/  STL [R1+0x3f74], R35 ;  /* 0x003f742301007387 */ /* 0x0001e80000100800 */
[----:B0-----:R-:W2:Y:S04]  /*a5790*/  LDL.LU R35, [R1+0x1798] ;  /* 0x0017980001237983 */ /* 0x001ea80000300800 */
[----:B----4-:R0:W-:Y:S04]  /*a57a0*/  STL [R1+0x3f8c], R38 ;  /* 0x003f8c2601007387 */ /* 0x0101e80000100800 */
[----:B0-----:R-:W4:Y:S04]  /*a57b0*/  LDL.LU R38, [R1+0x15b4] ;  /* 0x0015b40001267983 */ /* 0x001f280000300800 */
[----:B------:R-:W-:Y:S04]  /*a57c0*/  STSM.16.M88.4 [R0], R56 ;  /* 0x0000003800007844 */ /* 0x000fe80000000200 */
[----:B------:R0:W-:Y:S04]  /*a57d0*/  STL [R1+0x3f70], R39 ;  /* 0x003f702701007387 */ /* 0x0001e80000100800 */
[----:B0-----:R-:W2:Y:S01]  /*a57e0*/  LDL.LU R39, [R1+0x1794] ;  /* 0x0017940001277983 */ /* 0x001ea20000300800 */
[----:B------:R-:W-:-:S02]  /*a57f0*/  PRMT R40, R5, 0x7632, R40 ;  /* 0x0000763205287816 */ /* 0x000fc40000000028 */
[----:B------:R-:W-:Y:S01]  /*a5800*/  PRMT R44, R4, 0x7632, R44 ;  /* 0x00007632042c7816 */ /* 0x000fe2000000002c */
[C---:B---3--:R-:W-:Y:S01]  /*a5810*/  IMAD R46, R11.reuse, R50, RZ ;  /* 0x000000320b2e7224 */ /* 0x048fe200078e02ff */
[----:B------:R-:W-:-:S04]  /*a5820*/  ISETP.GE.AND P0, PT, R11, UR4, PT ;  /* 0x000000040b007c0c */ /* 0x000fc8000bf06270 */
[----:B------:R-:W-:-:S04]  /*a5830*/  LEA R2, P1, R46, UR14, 0x1 ;  /* 0x0000000e2e027c11 */ /* 0x000fc8000f8208ff */
[----:B------:R-:W-:Y:S02]  /*a5840*/  LEA.HI.X.SX32 R3, R46, UR15, 0x1, P1 ;  /* 0x0000000f2e037c11 */ /* 0x000fe400088f0eff */
[C---:B----4-:R-:W-:Y:S01]  /*a5850*/  ISETP.LT.AND P0, PT, R38.reuse, UR29, !P0 ;  /* 0x0000001d26007c0c */ /* 0x050fe2000c701270 */
[----:B------:R-:W-:-:S04]  /*a5860*/  IMAD R52, R38, UR20, RZ ;  /* 0x0000001426347c24 */ /* 0x000fc8000f8e02ff */
[----:B------:R-:W-:Y:S01]  /*a5870*/  IMAD.WIDE R20, R52, 0x2, R2 ;  /* 0x0000000234147825 */ /* 0x000fe200078e0202 */
[----:B------:R-:W-:-:S07]  /*a5880*/  NOP ;  /* 0x0000000000007918 */ /* 0x000fce0000000000 */
[----:B------:R0:W-:Y:S01]  /*a5890*/  @P0 STG.E.U16 desc[UR10][R20.64], R5 ;  /* 0x0000000514000986 */ /* 0x0001e2000c10150a */
[----:B------:R-:W-:-:S04]  /*a58a0*/  ISETP.GE.AND P0, PT, R15, UR16, PT ;  /* 0x000000100f007c0c */ /* 0x000fc8000bf06270 */
[----:B------:R-:W-:Y:S01]  /*a58b0*/  ISETP.LT.AND P0, PT, R38, UR31, !P0 ;  /* 0x0000001f26007c0c */ /* 0x000fe2000c701270 */
[----:B0-----:R-:W-:Y:S01]  /*a58c0*/  IMAD R21, R15, R50, RZ ;  /* 0x000000320f157224 */ /* 0x001fe200078e02ff */
[----:B------:R-:W3:Y:S04]  /*a58d0*/  LDL.LU R5, [R1+0x130] ;  /* 0x0001300001057983 */ /* 0x000ee80000300800 */
[----:B------:R-:W-:-:S04]  /*a58e0*/  LEA R20, P1, R21, UR14, 0x1 ;  /* 0x0000000e15147c11 */ /* 0x000fc8000f8208ff */
[----:B------:R-:W-:-:S03]  /*a58f0*/  LEA.HI.X.SX32 R21, R21, UR15, 0x1, P1 ;  /* 0x0000000f15157c11 */ /* 0x000fc600088f0eff */
[----:B------:R-:W-:-:S05]  /*a5900*/  IMAD.WIDE R22, R52, 0x2, R20 ;  /* 0x0000000234167825 */ /* 0x000fca00078e0214 */
[----:B------:R0:W-:Y:S01]  /*a5910*/  @P0 STG.E.U16 desc[UR10][R22.64], R40 ;  /* 0x0000002816000986 */ /* 0x0001e2000c10150a */
[----:B------:R-:W-:-:S04]  /*a5920*/  ISETP.GE.AND P0, PT, R19, UR22, PT ;  /* 0x0000001613007c0c */ /* 0x000fc8000bf06270 */
[----:B------:R-:W-:Y:S01]  /*a5930*/  ISETP.LT.AND P0, PT, R38, UR33, !P0 ;  /* 0x0000002126007c0c */ /* 0x000fe2000c701270 */
[----:B0-----:R-:W-:-:S05]  /*a5940*/  IMAD R23, R19, R50, RZ ;  /* 0x0000003213177224 */ /* 0x001fca00078e02ff */
[----:B------:R-:W-:-:S04]  /*a5950*/  LEA R22, P1, R23, UR14, 0x1 ;  /* 0x0000000e17167c11 */ /* 0x000fc8000f8208ff */
[----:B------:R-:W-:-:S03]  /*a5960*/  LEA.HI.X.SX32 R23, R23, UR15, 0x1, P1 ;  /* 0x0000000f17177c11 */ /* 0x000fc600088f0eff */
[----:B------:R-:W-:-:S05]  /*a5970*/  IMAD.WIDE R40, R52, 0x2, R22 ;  /* 0x0000000234287825 */ /* 0x000fca00078e0216 */
[----:B------:R0:W-:Y:S04]  /*a5980*/  @P0 STG.E.U16 desc[UR10][R40.64], R4 ;  /* 0x0000000428000986 */ /* 0x0001e8000c10150a */
[----:B0-----:R-:W4:Y:S01]  /*a5990*/  LDL.LU R4, [R1+0x120] ;  /* 0x0001200001047983 */ /* 0x001f220000300800 */
[C---:B------:R-:W-:Y:S01]  /*a59a0*/  IMAD R41, R27.reuse, R50, RZ ;  /* 0x000000321b297224 */ /* 0x040fe200078e02ff */
[----:B------:R-:W-:Y:S01]  /*a59b0*/  ISETP.GE.AND P0, PT, R27, UR24, PT ;  /* 0x000000181b007c0c */ /* 0x000fe2000bf06270 */
[----:B------:R-:W-:Y:S01]  /*a59c0*/  IMAD R46, R50, 0x80, R46 ;  /* 0x00000080322e7824 */ /* 0x000fe200078e022e */
[----:B------:R-:W4:Y:S02]  /*a59d0*/  LDL.LU R7, [R1+0x110] ;  /* 0x0001100001077983 */ /* 0x000f240000300800 */
[----:B------:R-:W-:-:S02]  /*a59e0*/  LEA R40, P1, R41, UR14, 0x1 ;  /* 0x0000000e29287c11 */ /* 0x000fc4000f8208ff */
[----:B------:R-:W-:Y:S01]  /*a59f0*/  ISETP.LT.AND P0, PT, R38, UR35, !P0 ;  /* 0x0000002326007c0c */ /* 0x000fe2000c701270 */
[----:B------:R-:W-:Y:S01]  /*a5a00*/  IMAD R48, R50, 0x20, R46 ;  /* 0x0000002032307824 */ /* 0x000fe200078e022e */
[----:B------:R-:W-:Y:S01]  /*a5a10*/  LEA.HI.X.SX32 R41, R41, UR15, 0x1, P1 ;  /* 0x0000000f29297c11 */ /* 0x000fe200088f0eff */
[----:B------:R-:W4:Y:S01]  /*a5a20*/  LDL.LU R6, [R1+0x100] ;  /* 0x0001000001067983 */ /* 0x000f220000300800 */
[----:B------:R-:W-:Y:S01]  /*a5a30*/  ISETP.GE.AND P1, PT, R38, UR5, PT ;  /* 0x0000000526007c0c */ /* 0x000fe2000bf26270 */
[----:B------:R-:W-:Y:S01]  /*a5a40*/  ULDC.64 UR4, c[0x0][0x228] ;  /* 0x00008a0000047ab9 */ /* 0x000fe20000000a00 */
[----:B------:R-:W-:Y:S02]  /*a5a50*/  IMAD.WIDE R42, R52, 0x2, R40 ;  /* 0x00000002342a7825 */ /* 0x000fe400078e0228 */
[----:B--2---:R-:W-:Y:S01]  /*a5a60*/  ISETP.LT.AND P2, PT, R31, UR12, !P1 ;  /* 0x0000000c1f007c0c */ /* 0x004fe2000cf41270 */
[----:B------:R-:W-:-:S04]  /*a5a70*/  ULDC UR12, c[0x0][0x228] ;  /* 0x00008a00000c7ab9 */ /* 0x000fc80000000800 */
[----:B------:R0:W-:Y:S02]  /*a5a80*/  @P0 STG.E.U16 desc[UR10][R42.64], R44 ;  /* 0x0000002c2a000986 */ /* 0x0001e4000c10150a */
[----:B0-----:R-:W-:Y:S01]  /*a5a90*/  LEA R42, P0, R46, UR14, 0x1 ;  /* 0x0000000e2e2a7c11 */ /* 0x001fe2000f8008ff */
[----:B------:R-:W-:-:S03]  /*a5aa0*/  VIADD R44, R38, 0x3f ;  /* 0x0000003f262c7836 */ /* 0x000fc60000000000 */
[----:B------:R-:W-:Y:S02]  /*a5ab0*/  LEA.HI.X.SX32 R43, R46, UR15, 0x1, P0 ;  /* 0x0000000f2e2b7c11 */ /* 0x000fe400080f0eff */
[----:B------:R-:W-:Y:S01]  /*a5ac0*/  ISETP.GE.AND P0, PT, R44, UR27, PT ;  /* 0x0000001b2c007c0c */ /* 0x000fe2000bf06270 */
[----:B------:R-:W-:Y:S01]  /*a5ad0*/  IMAD.WIDE R44, R52, 0x2, R42 ;  /* 0x00000002342c7825 */ /* 0x000fe200078e022a */
[----:B------:R-:W-:Y:S01]  /*a5ae0*/  ISETP.LT.AND P3, PT, R35, UR8, !P1 ;  /* 0x0000000823007c0c */ /* 0x000fe2000cf61270 */
[----:B------:R-:W-:-:S03]  /*a5af0*/  ULDC UR8, c[0x0][0x228] ;  /* 0x00008a0000087ab9 */ /* 0x000fc60000000800 */
[----:B---3--:R0:W-:Y:S01]  /*a5b00*/  @P2 STG.E.U16 desc[UR10][R44.64], R5 ;  /* 0x000000052c002986 */ /* 0x0081e2000c10150a */
[----:B------:R-:W-:Y:S02]  /*a5b10*/  PRMT R49, R5, 0x7632, R49 ;  /* 0x0000763205317816 */ /* 0x000fe40000000031 */
[C---:B0-----:R-:W-:Y:S01]  /*a5b20*/  LEA R44, P2, R48.reuse, UR14, 0x1 ;  /* 0x0000000e302c7c11 */ /* 0x041fe2000f8408ff */
[----:B------:R-:W2:Y:S03]  /*a5b30*/  LDL.LU R5, [R1+0xf0] ;  /* 0x0000f00001057983 */ /* 0x000ea60000300800 */
[----:B------:R-:W-:-:S03]  /*a5b40*/  LEA.HI.X.SX32 R45, R48, UR15, 0x1, P2 ;  /* 0x0000000f302d7c11 */ /* 0x000fc600090f0eff */
[----:B------:R-:W-:-:S05]  /*a5b50*/  IMAD.WIDE R46, R52, 0x2, R44 ;  /* 0x00000002342e7825 */ /* 0x000fca00078e022c */
[----:B------:R0:W-:Y:S01]  /*a5b60*/  @P3 STG.E.U16 desc[UR10][R46.64], R49 ;  /* 0x000000312e003986 */ /* 0x0001e2000c10150a */
[----:B------:R-:W-:Y:S01]  /*a5b70*/  ISETP.LT.AND P3, PT, R39, UR6, !P1 ;  /* 0x0000000627007c0c */ /* 0x000fe2000cf61270 */
[----:B------:R-:W-:Y:S01]  /*a5b80*/  ULDC UR6, c[0x0][0x228] ;  /* 0x00008a0000067ab9 */ /* 0x000fe20000000800 */
[----:B0-----:R-:W-:-:S05]  /*a5b90*/  IMAD R47, R50, 0x20, R48 ;  /* 0x00000020322f7824 */ /* 0x001fca00078e0230 */
[----:B------:R-:W-:Y:S01]  /*a5ba0*/  LEA R46, P2, R47, UR14, 0x1 ;  /* 0x0000000e2f2e7c11 */ /* 0x000fe2000f8408ff */
[----:B------:R-:W-:-:S03]  /*a5bb0*/  IMAD R50, R50, 0x20, R47 ;  /* 0x0000002032327824 */ /* 0x000fc600078e022f */
[----:B------:R-:W-:-:S03]  /*a5bc0*/  LEA.HI.X.SX32 R47, R47, UR15, 0x1, P2 ;  /* 0x0000000f2f2f7c11 */ /* 0x000fc600090f0eff */
[----:B------:R-:W-:-:S05]  /*a5bd0*/  IMAD.WIDE R48, R52, 0x2, R46 ;  /* 0x0000000234307825 */ /* 0x000fca00078e022e */
[----:B----4-:R0:W-:Y:S01]  /*a5be0*/  @P3 STG.E.U16 desc[UR10][R48.64], R4 ;  /* 0x0000000430003986 */ /* 0x0101e2000c10150a */
[----:B------:R-:W-:-:S03]  /*a5bf0*/  PRMT R53, R4, 0x7632, R53 ;  /* 0x0000763204357816 */ /* 0x000fc60000000035 */
[----:B0-----:R-:W3:Y:S01]  /*a5c00*/  LDL.LU R4, [R1+0xe0] ;  /* 0x0000e00001047983 */ /* 0x001ee20000300800 */
[C---:B------:R-:W-:Y:S02]  /*a5c10*/  LEA R48, P2, R50.reuse, UR14, 0x1 ;  /* 0x0000000e32307c11 */ /* 0x040fe4000f8408ff */
[----:B------:R-:W-:Y:S01]  /*a5c20*/  ISETP.LT.AND P1, PT, R9, UR4, !P1 ;  /* 0x0000000409007c0c */ /* 0x000fe2000cf21270 */
[----:B------:R-:W-:Y:S01]  /*a5c30*/  ULDC UR4, c[0x0][0x228] ;  /* 0x00008a0000047ab9 */ /* 0x000fe20000000800 */
[----:B------:R-:W-:Y:S01]  /*a5c40*/  LEA.HI.X.SX32 R49, R50, UR15, 0x1, P2 ;  /* 0x0000000f32317c11 */ /* 0x000fe200090f0eff */
[----:B------:R-:W-:Y:S02]  /*a5c50*/  ULDC.64 UR14, c[0x0][0x228] ;  /* 0x00008a00000e7ab9 */ /* 0x000fe40000000a00 */
[----:B------:R-:W-:-:S08]  /*a5c60*/  IMAD.WIDE R50, R52, 0x2, R48 ;  /* 0x0000000234327825 */ /* 0x000fd000078e0230 */
[----:B------:R0:W-:Y:S02]  /*a5c70*/  @P1 STG.E.U16 desc[UR10][R50.64], R53 ;  /* 0x0000003532001986 */ /* 0x0001e4000c10150a */
[----:B0-----:R-:W-:-:S05]  /*a5c80*/  VIADD R50, R38, 0x1 ;  /* 0x0000000126327836 */ /* 0x001fca0000000000 */
[----:B------:R-:W-:Y:S01]  /*a5c90*/  ISETP.GE.AND P1, PT, R50, UR17, PT ;  /* 0x0000001132007c0c */ /* 0x000fe2000bf26270 */
[----:B------:R-:W-:Y:S01]  /*a5ca0*/  VIADD R52, R52, UR20 ;  /* 0x0000001434347c36 */ /* 0x000fe20008000000 */
[----:B------:R-:W-:Y:S02]  /*a5cb0*/  ULDC.64 UR16, c[0x0][0x228] ;  /* 0x00008a0000107ab9 */ /* 0x000fe40000000a00 */
[----:B------:R-:W-:Y:S01]  /*a5cc0*/  ISETP.LT.AND P2, PT, R11, UR18, !P1 ;  /* 0x000000120b007c0c */ /* 0x000fe2000cf41270 */
[----:B------:R-:W-:Y:S01]  /*a5cd0*/  IMAD.WIDE R50, R52, 0x2, R2 ;  /* 0x0000000234327825 */ /* 0x000fe200078e0202 */
[----:B------:R-:W-:-:S11]  /*a5ce0*/  PRMT R53, R7, 0x7632, R53 ;  /* 0x0000763207357816 */ /* 0x000fd60000000035 */
[----:B------:R0:W-:Y:S01]  /*a5cf0*/  @P2 STG.E.U16 desc[UR10][R50.64], R7 ;  /* 0x0000000732002986 */ /* 0x0001e2000c10150a */
[----:B------:R-:W-:Y:S01]  /*a5d00*/  ISETP.LT.AND P2, PT, R15, UR16, !P1 ;  /* 0x000000100f007c0c */ /* 0x000fe2000cf41270 */
[----:B------:R-:W-:Y:S01]  /*a5d10*/  ULDC UR16, c[0x0][0x228] ;  /* 0x00008a0000107ab9 */ /* 0x000fe20000000800 */
[C---:B0-----:R-:W-:Y:S01]  /*a5d20*/  IMAD.WIDE R50, R52.reuse, 0x2, R20 ;  /* 0x0000000234327825 */ /* 0x041fe200078e0214 */
[----:B------:R-:W4:Y:S10]  /*a5d30*/  LDL.LU R7, [R1+0x154] ;  /* 0x0001540001077983 */ /* 0x000f340000300800 */
[----:B------:R0:W-:Y:S01]  /*a5d40*/  @P2 STG.E.U16 desc[UR10][R50.64], R53 ;  /* 0x0000003532002986 */ /* 0x0001e2000c10150a */
[----:B------:R-:W-:Y:S01]  /*a5d50*/  ISETP.LT.AND P2, PT, R19, UR14, !P1 ;  /* 0x0000000e13007c0c */ /* 0x000fe2000cf41270 */
[----:B------:R-:W-:Y:S01]  /*a5d60*/  ULDC UR14, c[0x0][0x228] ;  /* 0x00008a00000e7ab9 */ /* 0x000fe20000000800 */
[----:B------:R-:W-:Y:S01]  /*a5d70*/  ISETP.LT.AND P3, PT, R27, UR26, !P1 ;  /* 0x0000001a1b007c0c */ /* 0x000fe2000cf61270 */
[----:B0-----:R-:W-:Y:S01]  /*a5d80*/  IMAD.WIDE R50, R52, 0x2, R22 ;  /* 0x0000000234327825 */ /* 0x001fe200078e0216 */
[----:B------:R-:W-:-:S09]  /*a5d90*/  PRMT R53, R6, 0x7632, R53 ;  /* 0x0000763206357816 */ /* 0x000fd20000000035 */
[----:B------:R0:W-:Y:S01]  /*a5da0*/  @P2 STG.E.U16 desc[UR10][R50.64], R6 ;  /* 0x0000000632002986 */ /* 0x0001e2000c10150a */
[----:B------:R-:W-:-:S03]  /*a5db0*/  ISETP.LT.AND P2, PT, R31, UR28, !P1 ;  /* 0x0000001c1f007c0c */ /* 0x000fc6000cf41270 */
[----:B0-----:R-:W4:Y:S01]  /*a5dc0*/  LDL.LU R6, [R1+0x144] ;  /* 0x0001440001067983 */ /* 0x001f220000300800 */
[----:B------:R-:W-:-:S05]  /*a5dd0*/  IMAD.WIDE R50, R52, 0x2, R40 ;  /* 0x0000000234327825 */ /* 0x000fca00078e0228 */
[----:B------:R0:W-:Y:S01]  /*a5de0*/  @P3 STG.E.U16 desc[UR10][R50.64], R53 ;  /* 0x0000003532003986 */ /* 0x0001e2000c10150a */
[----:B------:R-:W-:Y:S01]  /*a5df0*/  ISETP.LT.AND P3, PT, R35, UR30, !P1 ;  /* 0x0000001e23007c0c */ /* 0x000fe2000cf61270 */
[----:B0-----:R-:W-:-:S05]  /*a5e00*/  IMAD.WIDE R50, R52, 0x2, R42 ;  /* 0x0000000234327825 */ /* 0x001fca00078e022a */
[----:B--2---:R0:W-:Y:S01]  /*a5e10*/  @P2 STG.E.U16 desc[UR10][R50.64], R5 ;  /* 0x0000000532002986 */ /* 0x0041e2000c10150a */
[----:B------:R-:W-:Y:S02]  /*a5e20*/  PRMT R53, R5, 0x7632, R53 ;  /* 0x0000763205357816 */ /* 0x000fe40000000035 */
[----:B------:R-:W-:Y:S01]  /*a5e30*/  ISETP.LT.AND P2, PT, R39, UR32, !P1 ;  /* 0x0000002027007c0c */ /* 0x000fe2000cf41270 */
[----:B0-----:R-:W2:Y:S01]  /*a5e40*/  LDL.LU R5, [R1+0x134] ;  /* 0x0001340001057983 */ /* 0x001ea20000300800 */
[----:B------:R-:W-:-:S05]  /*a5e50*/  IMAD.WIDE R50, R52, 0x2, R44 ;  /* 0x0000000234327825 */ /* 0x000fca00078e022c */
[----:B------:R0:W-:Y:S02]  /*a5e60*/  @P3 STG.E.U16 desc[UR10][R50.64], R53 ;  /* 0x0000003532003986 */ /* 0x0001e4000c10150a */
[----:B0-----:R-:W-:-:S05]  /*a5e70*/  IMAD.WIDE R50, R52, 0x2, R46 ;  /* 0x0000000234327825 */ /* 0x001fca00078e022e */
[----:B---3--:R0:W-:Y:S01]  /*a5e80*/  @P2 STG.E.U16 desc[UR10][R50.64], R4 ;  /* 0x0000000432002986 */ /* 0x0081e2000c10150a */
[----:B------:R-:W-:-:S03]  /*a5e90*/  PRMT R53, R4, 0x7632, R53 ;  /* 0x0000763204357816 */ /* 0x000fc60000000035 */
[----:B0-----:R-:W3:Y:S01]  /*a5ea0*/  LDL.LU R4, [R1+0x124] ;  /* 0x0001240001047983 */ /* 0x001ee20000300800 */
[----:B------:R-:W-:Y:S01]  /*a5eb0*/  ISETP.LT.AND P1, PT, R9, UR34, !P1 ;  /* 0x0000002209007c0c */ /* 0x000fe2000cf21270 */
[----:B------:R-:W-:-:S12]  /*a5ec0*/  IMAD.WIDE R50, R52, 0x2, R48 ;  /* 0x0000000234327825 */ /* 0x000fd800078e0230 */
[----:B------:R0:W-:Y:S02]  /*a5ed0*/  @P1 STG.E.U16 desc[UR10][R50.64], R53 ;  /* 0x0000003532001986 */ /* 0x0001e4000c10150a */
[----:B0-----:R-:W-:-:S05]  /*a5ee0*/  VIADD R50, R38, 0x2 ;  /* 0x0000000226327836 */ /* 0x001fca0000000000 */
[----:B------:R-:W-:-:S04]  /*a5ef0*/  ISETP.GE.AND P1, PT, R50, UR23, PT ;  /* 0x0000001732007c0c */ /* 0x000fc8000bf26270 */
[----:B------:R-:W-:Y:S01]  /*a5f00*/  ISETP.LT.AND P2, PT, R11, UR4, !P1 ;  /* 0x000000040b007c0c */ /* 0x000fe2000cf41270 */
[----:B------:R-:W-:Y:S01]  /*a5f10*/  VIADD R52, R52, UR20 ;  /* 0x0000001434347c36 */ /* 0x000fe20008000000 */
[----:B------:R-:W-:Y:S02]  /*a5f20*/  ULDC UR4, c[0x0][0x228] ;  /* 0x00008a0000047ab9 */ /* 0x000fe40000000800 */
[----:B------:R-:W-:Y:S01]  /*a5f30*/  ISETP.LT.AND P3, PT, R15, UR4, !P1 ;  /* 0x000000040f007c0c */ /* 0x000fe2000cf61270 */
[----:B------:R-:W-:Y:S01]  /*a5f40*/  IMAD.WIDE R50, R52, 0x2, R2 ;  /* 0x0000000234327825 */ /* 0x000fe200078e0202 */
[----:B------:R-:W-:-:S07]  /*a5f50*/  ULDC UR4, c[0x0][0x228] ;  /* 0x00008a0000047ab9 */ /* 0x000fce0000000800 */
[----:B----4-:R0:W-:Y:S01]  /*a5f60*/  @P2 STG.E.U16 desc[UR10][R50.64], R7 ;  /* 0x0000000732002986 */ /* 0x0101e2000c10150a */
[----:B------:R-:W-:Y:S02]  /*a5f70*/  PRMT R53, R7, 0x7632, R53 ;  /* 0x0000763207357816 */ /* 0x000fe40000000035 */
[----:B------:R-:W-:Y:S01]  /*a5f80*/  ISETP.LT.AND P2, PT, R19, UR4, !P1 ;  /* 0x0000000413007c0c */ /* 0x000fe2000cf41270 */
[----:B------:R-:W-:Y:S01]  /*a5f90*/  ULDC UR4, c[0x0][0x228] ;  /* 0x00008a0000047ab9 */ /* 0x000fe20000000800 */
[----:B0-----:R-:W4:Y:S01]  /*a5fa0*/  LDL.LU R7, [R1+0x114] ;  /* 0x0001140001077983 */ /* 0x001f220000300800 */
[----:B------:R-:W-:-:S05]  /*a5fb0*/  IMAD.WIDE R50, R52, 0x2, R20 ;  /* 0x0000000234327825 */ /* 0x000fca00078e0214 */
[----:B------:R0:W-:Y:S01]  /*a5fc0*/  @P3 STG.E.U16 desc[UR10][R50.64], R53 ;  /* 0x0000003532003986 */ /* 0x0001e2000c10150a */
[----:B------:R-:W-:Y:S01]  /*a5fd0*/  ISETP.LT.AND P3, PT, R27, UR4, !P1 ;  /* 0x000000041b007c0c */ /* 0x000fe2000cf61270 */
[----:B------:R-:W-:Y:S01]  /*a5fe0*/  ULDC UR4, c[0x0][0x228] ;  /* 0x00008a0000047ab9 */ /* 0x000fe20000000800 */
[----:B0-----:R-:W-:Y:S01]  /*a5ff0*/  IMAD.WIDE R50, R52, 0x2, R22 ;  /* 0x0000000234327825 */ /* 0x001fe200078e0216 */
[----:B------:R-:W-:-:S04]  /*a6000*/  PRMT R53, R6, 0x7632, R53 ;  /* 0x0000763206357816 */ /* 0x000fc80000000035 */
[----:B------:R0:W-:Y:S01]  /*a6010*/  @P2 STG.E.U16 desc[UR10][R50.64], R6 ;  /* 0x0000000632002986 */ /* 0x0001e2000c10150a */
[----:B------:R-:W-:Y:S01]  /*a6020*/  ISETP.LT.AND P2, PT, R31, UR4, !P1 ;  /* 0x000000041f007c0c */ /* 0x000fe2000cf41270 */
[----:B------:R-:W-:Y:S02]  /*a6030*/  ULDC UR4, c[0x0][0x228] ;  /* 0x00008a0000047ab9 */ /* 0x000fe40000000800 */
[----:B0-----:R-:W4:Y:S01]  /*a6040*/  LDL.LU R6, [R1+0x104] ;  /* 0x0001040001067983 */ /* 0x001f220000300800 */
[----:B------:R-:W-:-:S05]  /*a6050*/  IMAD.WIDE R50, R52, 0x2, R40 ;  /* 0x0000000234327825 */ /* 0x000fca00078e0228 */
[----:B------:R0:W-:Y:S01]  /*a6060*/  @P3 STG.E.U16 desc[UR10][R50.64], R53 ;  /* 0x0000003532003986 */ /* 0x0001e2000c10150a */
[----:B------:R-:W-:Y:S01]  /*a6070*/  ISETP.LT.AND P3, PT, R35, UR4, !P1 ;  /* 0x0000000423007c0c */ /* 0x000fe2000cf61270 */
[----:B------:R-:W-:Y:S01]  /*a6080*/  ULDC UR4, c[0x0][0x228] ;  /* 0x00008a0000047ab9 */ /* 0x000fe20000000800 */
[----:B0-----:R-:W-:-:S05]  /*a6090*/  IMAD.WIDE R50, R52, 0x2, R42 ;  /* 0x0000000234327825 */ /* 0x001fca00078e022a */
[----:B--2---:R0:W-:Y:S01]  /*a60a0*/  @P2 STG.E.U16 desc[UR10][R50.64], R5 ;  /* 0x0000000532002986 */ /* 0x0041e2000c10150a */
[----:B------:R-:W-:Y:S02]  /*a60b0*/  PRMT R53, R5, 0x7632, R53 ;  /* 0x0000763205357816 */ /* 0x000fe40000000035 */
[----:B------:R-:W-:Y:S01]  /*a60c0*/  ISETP.LT.AND P2, PT, R39, UR4, !P1 ;  /* 0x0000000427007c0c */ /* 0x000fe2000cf41270 */
[----:B------:R-:W-:Y:S01]  /*a60d0*/  ULDC UR4, c[0x0][0x228] ;  /* 0x00008a0000047ab9 */ /* 0x000fe20000000800 */
        /* <DEDUP_REMOVED lines=8> */
[----:B------:R-:W-:Y:S01]  /*a6160*/  IMAD.WIDE R50, R52, 0x2, R48 ;  /* 0x0000000234327825 */ /* 0x000fe200078e0230 */
[----:B------:R-:W-:-:S11]  /*a6170*/  ULDC UR4, c[0x0][0x228] ;  /* 0x00008a0000047ab9 */ /* 0x000fd60000000800 */
        /* <DEDUP_REMOVED lines=18> */
[----:B0-----:R-:W-:-:S05]  /*a62a0*/  IMAD.WIDE R50, R52, 0x2, R22 ;  /* 0x0000000234327825 */ /* 0x001fca00078e0216 */
[----:B------:R0:W-:Y:S01]  /*a62b0*/  @P2 STG.E.U16 desc[UR10][R50.64], R6 ;  /* 0x0000000632002986 */ /* 0x0001e2000c10150a */
        /* <DEDUP_REMOVED lines=25> */
[----:B------:R-:W-:Y:S01]  /*a6450*/  ISETP.GE.AND P1, PT, R50, UR4, PT ;  /* 0x0000000432007c0c */ /* 0x000fe2000bf26270 */
[----:B------:R-:W-:-:S03]  /*a6460*/  ULDC UR4, c[0x0][0x228] ;  /* 0x00008a0000047ab9 */ /* 0x000fc60000000800 */
[----:B------:R-:W-:Y:S01]  /*a6470*/  ISETP.LT.AND P2, PT, R11, UR4, !P1 ;  /* 0x000000040b007c0c */ /* 0x000fe2000cf41270 */
[----:B------:R-:W-:Y:S01]  /*a6480*/  VIADD R50, R52, UR20 ;  /* 0x0000001434327c36 */ /* 0x000fe20008000000 */
[----:B------:R-:W-:Y:S02]  /*a6490*/  ULDC UR4, c[0x0][0x228] ;  /* 0x00008a0000047ab9 */ /* 0x000fe40000000800 */
[----:B------:R-:W-:Y:S01]  /*a64a0*/  ISETP.LT.AND P3, PT, R15, UR4, !P1 ;  /* 0x000000040f007c0c */ /* 0x000fe2000cf61270 */
[----:B------:R-:W-:Y:S01]  /*a64b0*/  IMAD.WIDE R52, R50, 0x2, R2 ;  /* 0x0000000232347825 */ /* 0x000fe200078e0202 */
[----:B------:R-:W-:-:S07]  /*a64c0*/  ULDC UR4, c[0x0][0x228] ;  /* 0x00008a0000047ab9 */ /* 0x000fce0000000800 */
[----:B----4-:R0:W-:Y:S01]  /*a64d0*/  @P2 STG.E.U16 desc[UR10][R52.64], R7 ;  /* 0x0000000734002986 */ /* 0x0101e2000c10150a */
[----:B------:R-:W-:Y:S01]  /*a64e0*/  ISETP.LT.AND P2, PT, R19, UR4, !P1 ;  /* 0x0000000413007c0c */ /* 0x000fe2000cf41270 */
[----:B------:R-:W-:Y:S01]  /*a64f0*/  ULDC UR4, c[0x0][0x228] ;  /* 0x00008a0000047ab9 */ /* 0x000fe20000000800 */
[----:B------:R-:W-:Y:S01]  /*a6500*/  PRMT R51, R7, 0x7632, R51 ;  /* 0x0000763207337816 */ /* 0x000fe20000000033 */
[----:B0-----:R-:W-:-:S05]  /*a6510*/  IMAD.WIDE R52, R50, 0x2, R20 ;  /* 0x0000000232347825 */ /* 0x001fca00078e0214 */
        /* <DEDUP_REMOVED lines=42> */
[C---:B0-----:R-:W-:Y:S01]  /*a67c0*/  IMAD.WIDE R52, R50.reuse, 0x2, R20 ;  /* 0x0000000232347825 */ /* 0x041fe200078e0214 */
[----:B------:R-:W4:Y:S04]  /*a67d0*/  LDL.LU R6, [R1+0x15c] ;  /* 0x00015c0001067983 */ /* 0x000f280000300800 */
[----:B------:R0:W-:Y:S01]  /*a67e0*/  @P3 STG.E.U16 desc[UR10][R52.64], R51 ;  /* 0x0000003334003986 */ /* 0x0001e2000c10150a */
[----:B------:R-:W-:Y:S01]  /*a67f0*/  ISETP.LT.AND P3, PT, R27, UR4, !P1 ;  /* 0x000000041b007c0c */ /* 0x000fe2000cf61270 */
[----:B------:R-:W-:Y:S01]  /*a6800*/  ULDC UR4, c[0x0][0x228] ;  /* 0x00008a0000047ab9 */ /* 0x000fe20000000800 */
[----:B0-----:R-:W-:-:S05]  /*a6810*/  IMAD.WIDE R52, R50, 0x2, R22 ;  /* 0x0000000232347825 */ /* 0x001fca00078e0216 */
[----:B--2---:R0:W-:Y:S01]  /*a6820*/  @P2 STG.E.U16 desc[UR10][R52.64], R5 ;  /* 0x0000000534002986 */ /* 0x0041e2000c10150a */
[----:B------:R-:W-:Y:S01]  /*a6830*/  ISETP.LT.AND P2, PT, R31, UR4, !P1 ;  /* 0x000000041f007c0c */ /* 0x000fe2000cf41270 */
[----:B------:R-:W-:Y:S01]  /*a6840*/  ULDC UR4, c[0x0][0x228] ;  /* 0x00008a0000047ab9 */ /* 0x000fe20000000800 */
[----:B------:R-:W-:Y:S01]  /*a6850*/  PRMT R51, R5, 0x7632, R51 ;  /* 0x0000763205337816 */ /* 0x000fe20000000033 */
[C---:B0-----:R-:W-:Y:S01]  /*a6860*/  IMAD.WIDE R52, R50.reuse, 0x2, R40 ;  /* 0x0000000232347825 */ /* 0x041fe200078e0228 */
[----:B------:R-:W2:Y:S04]  /*a6870*/  LDL.LU R5, [R1+0x14c] ;  /* 0x00014c0001057983 */ /* 0x000ea80000300800 */
[----:B------:R0:W-:Y:S02]  /*a6880*/  @P3 STG.E.U16 desc[UR10][R52.64], R51 ;  /* 0x0000003334003986 */ /* 0x0001e4000c10150a */
[----:B0-----:R-:W-:-:S05]  /*a6890*/  IMAD.WIDE R52, R50, 0x2, R42 ;  /* 0x0000000232347825 */ /* 0x001fca00078e022a */
[----:B---3--:R0:W-:Y:S01]  /*a68a0*/  @P2 STG.E.U16 desc[UR10][R52.64], R4 ;  /* 0x0000000434002986 */ /* 0x0081e2000c10150a */
[----:B------:R-:W-:-:S03]  /*a68b0*/  PRMT R51, R4, 0x7632, R51 ;  /* 0x0000763204337816 */ /* 0x000fc60000000033 */
[----:B0-----:R-:W3:Y:S01]  /*a68c0*/  LDL.LU R4, [R1+0x13c] ;  /* 0x00013c0001047983 */ /* 0x001ee20000300800 */
[----:B------:R-:W-:Y:S01]  /*a68d0*/  ISETP.LT.AND P3, PT, R35, UR4, !P1 ;  /* 0x0000000423007c0c */ /* 0x000fe2000cf61270 */
[----:B------:R-:W-:Y:S02]  /*a68e0*/  ULDC UR4, c[0x0][0x228] ;  /* 0x00008a0000047ab9 */ /* 0x000fe40000000800 */
[----:B------:R-:W-:Y:S01]  /*a68f0*/  ISETP.LT.AND P2, PT, R39, UR4, !P1 ;  /* 0x0000000427007c0c */ /* 0x000fe2000cf41270 */
[----:B------:R-:W-:Y:S01]  /*a6900*/  IMAD.WIDE R52, R50, 0x2, R44 ;  /* 0x0000000232347825 */ /* 0x000fe200078e022c */
[----:B------:R-:W-:Y:S02]  /*a6910*/  ULDC UR4, c[0x0][0x228] ;  /* 0x00008a0000047ab9 */ /* 0x000fe40000000800 */
[----:B------:R-:W-:Y:S01]  /*a6920*/  ISETP.LT.AND P1, PT, R9, UR4, !P1 ;  /* 0x0000000409007c0c */ /* 0x000fe2000cf21270 */
[----:B------:R-:W-:-:S05]  /*a6930*/  ULDC UR4, c[0x0][0x22c] ;  /* 0x00008b0000047ab9 */ /* 0x000fca0000000800 */
[----:B------:R0:W-:Y:S02]  /*a6940*/  @P3 STG.E.U16 desc[UR10][R52.64], R51 ;  /* 0x0000003334003986 */ /* 0x0001e4000c10150a */
[----:B0-----:R-:W-:-:S04]  /*a6950*/  IMAD.WIDE R52, R50, 0x2, R46 ;  /* 0x0000000232347825 */ /* 0x001fc800078e022e */
[----:B------:R-:W-:Y:S01]  /*a6960*/  VIADD R51, R38, 0x6 ;  /* 0x0000000626337836 */ /* 0x000fe20000000000 */
[----:B------:R0:W-:Y:S04]  /*a6970*/  @P2 STG.E.U16 desc[UR10][R52.64], R61 ;  /* 0x0000003d34002986 */ /* 0x0001e8000c10150a */
[----:B------:R-:W-:Y:S01]  /*a6980*/  ISETP.GE.AND P2, PT, R51, UR4, PT ;  /* 0x0000000433007c0c */ /* 0x000fe2000bf46270 */
[----:B------:R-:W-:Y:S01]  /*a6990*/  ULDC UR4, c[0x0][0x228] ;  /* 0x00008a0000047ab9 */ /* 0x000fe20000000800 */
[----:B------:R-:W-:Y:S02]  /*a69a0*/  PRMT R51, R61, 0x7632, R51 ;  /* 0x000076323d337816 */ /* 0x000fe40000000033 */
[----:B------:R-:W-:Y:S01]  /*a69b0*/  ISETP.LT.AND P3, PT, R11, UR4, !P2 ;  /* 0x000000040b007c0c */ /* 0x000fe2000d761270 */
[C---:B------:R-:W-:Y:S01]  /*a69c0*/  VIADD R54, R50.reuse, UR20 ;  /* 0x0000001432367c36 */ /* 0x040fe20008000000 */
[----:B------:R-:W-:Y:S01]  /*a69d0*/  ULDC UR4, c[0x0][0x228] ;  /* 0x00008a0000047ab9 */ /* 0x000fe20000000800 */
[----:B0-----:R-:W-:Y:S01]  /*a69e0*/  IMAD.WIDE R52, R50, 0x2, R48 ;  /* 0x0000000232347825 */ /* 0x001fe200078e0230 */
[----:B------:R-:W3:Y:S04]  /*a69f0*/  LDL.LU R61, [R1+0x3fc4] ;  /* 0x003fc400013d7983 */ /* 0x000ee80000300800 */
[----:B------:R0:W-:Y:S01]  /*a6a00*/  @P1 STG.E.U16 desc[UR10][R52.64], R51 ;  /* 0x0000003334001986 */ /* 0x0001e2000c10150a */
[----:B------:R-:W-:Y:S01]  /*a6a10*/  ISETP.LT.AND P1, PT, R15, UR4, !P2 ;  /* 0x000000040f007c0c */ /* 0x000fe2000d721270 */
[----:B------:R-:W-:Y:S01]  /*a6a20*/  ULDC UR4, c[0x0][0x228] ;  /* 0x00008a0000047ab9 */ /* 0x000fe20000000800 */
[----:B0-----:R-:W-:Y:S01]  /*a6a30*/  IMAD.WIDE R50, R54, 0x2, R2 ;  /* 0x0000000236327825 */ /* 0x001fe200078e0202 */
[----:B------:R-:W-:Y:S01]  /*a6a40*/  ISETP.LT.AND P4, PT, R31, UR6, !P2 ;  /* 0x000000061f007c0c */ /* 0x000fe2000d781270 */
[----:B------:R-:W-:-:S03]  /*a6a50*/  ULDC UR6, c[0x0][0x228] ;  /* 0x00008a0000067ab9 */ /* 0x000fc60000000800 */
[----:B----4-:R0:W-:Y:S01]  /*a6a60*/  @P3 STG.E.U16 desc[UR10][R50.64], R6 ;  /* 0x0000000632003986 */ /* 0x0101e2000c10150a */
[----:B------:R-:W-:Y:S02]  /*a6a70*/  PRMT R52, R6, 0x7632, R52 ;  /* 0x0000763206347816 */ /* 0x000fe40000000034 */
[----:B------:R-:W-:Y:S01]  /*a6a80*/  ISETP.LT.AND P3, PT, R19, UR4, !P2 ;  /* 0x0000000413007c0c */ /* 0x000fe2000d761270 */
[----:B------:R-:W-:Y:S01]  /*a6a90*/  ULDC UR4, c[0x0][0x228] ;  /* 0x00008a0000047ab9 */ /* 0x000fe20000000800 */
[C---:B0-----:R-:W-:Y:S01]  /*a6aa0*/  IMAD.WIDE R50, R54.reuse, 0x2, R20 ;  /* 0x0000000236327825 */ /* 0x041fe200078e0214 */
[----:B------:R-:W4:Y:S04]  /*a6ab0*/  LDL.LU R6, [R1+0x12c] ;  /* 0x00012c0001067983 */ /* 0x000f280000300800 */
[----:B------:R0:W-:Y:S01]  /*a6ac0*/  @P1 STG.E.U16 desc[UR10][R50.64], R52 ;  /* 0x0000003432001986 */ /* 0x0001e2000c10150a */
[----:B------:R-:W-:Y:S01]  /*a6ad0*/  ISETP.LT.AND P1, PT, R27, UR4, !P2 ;  /* 0x000000041b007c0c */ /* 0x000fe2000d721270 */
[----:B------:R-:W-:Y:S01]  /*a6ae0*/  ULDC UR4, c[0x0][0x228] ;  /* 0x00008a0000047ab9 */ /* 0x000fe20000000800 */
[----:B0-----:R-:W-:-:S04]  /*a6af0*/  IMAD.WIDE R50, R54, 0x2, R22 ;  /* 0x0000000236327825 */ /* 0x001fc800078e0216 */
[C---:B------:R-:W-:Y:S01]  /*a6b00*/  IMAD.WIDE R52, R54.reuse, 0x2, R42 ;  /* 0x0000000236347825 */ /* 0x040fe200078e022a */
[----:B--2---:R0:W-:Y:S01]  /*a6b10*/  @P3 STG.E.U16 desc[UR10][R50.64], R5 ;  /* 0x0000000532003986 */ /* 0x0041e2000c10150a */
[----:B------:R-:W-:Y:S02]  /*a6b20*/  PRMT R55, R5, 0x7632, R55 ;  /* 0x0000763205377816 */ /* 0x000fe40000000037 */
[----:B0-----:R-:W-:Y:S01]  /*a6b30*/  IMAD.WIDE R50, R54, 0x2, R40 ;  /* 0x0000000236327825 */ /* 0x001fe200078e0228 */
[----:B------:R-:W2:Y:S04]  /*a6b40*/  LDL.LU R5, [R1+0x11c] ;  /* 0x00011c0001057983 */ /* 0x000ea80000300800 */
[----:B------:R3:W-:Y:S02]  /*a6b50*/  @P1 STG.E.U16 desc[UR10][R50.64], R55 ;  /* 0x0000003732001986 */ /* 0x0007e4000c10150a */
[----:B---3--:R-:W-:-:S02]  /*a6b60*/  PRMT R55, R4, 0x7632, R55 ;  /* 0x0000763204377816 */ /* 0x008fc40000000037 */
[----:B------:R0:W-:Y:S04]  /*a6b70*/  @P4 STG.E.U16 desc[UR10][R52.64], R4 ;  /* 0x0000000434004986 */ /* 0x0001e8000c10150a */
[----:B0-----:R-:W3:Y:S01]  /*a6b80*/  LDL.LU R4, [R1+0x10c] ;  /* 0x00010c0001047983 */ /* 0x001ee20000300800 */
[----:B------:R-:W-:Y:S01]  /*a6b90*/  ISETP.LT.AND P3, PT, R35, UR4, !P2 ;  /* 0x0000000423007c0c */ /* 0x000fe2000d761270 */
[----:B------:R-:W-:Y:S01]  /*a6ba0*/  ULDC UR4, c[0x0][0x228] ;  /* 0x00008a0000047ab9 */ /* 0x000fe20000000800 */
[----:B------:R-:W-:Y:S01]  /*a6bb0*/  VIADD R52, R38, 0x7 ;  /* 0x0000000726347836 */ /* 0x000fe20000000000 */
[----:B------:R-:W-:Y:S01]  /*a6bc0*/  ISETP.LT.AND P4, PT, R39, UR4, !P2 ;  /* 0x0000000427007c0c */ /* 0x000fe2000d781270 */
[----:B------:R-:W-:Y:S01]  /*a6bd0*/  IMAD.WIDE R50, R54, 0x2, R44 ;  /* 0x0000000236327825 */ /* 0x000fe200078e022c */
[----:B------:R-:W-:-:S02]  /*a6be0*/  ULDC UR4, c[0x0][0x22c] ;  /* 0x00008b0000047ab9 */ /* 0x000fc40000000800 */
[----:B------:R-:W-:Y:S01]  /*a6bf0*/  ISETP.GE.AND P1, PT, R52, UR4, PT ;  /* 0x0000000434007c0c */ /* 0x000fe2000bf26270 */
[----:B------:R-:W-:Y:S02]  /*a6c00*/  ULDC UR4, c[0x0][0x228] ;  /* 0x00008a0000047ab9 */ /* 0x000fe40000000800 */
[----:B------:R-:W-:Y:S01]  /*a6c10*/  ISETP.LT.AND P2, PT, R9, UR4, !P2 ;  /* 0x0000000409007c0c */ /* 0x000fe2000d741270 */
[----:B------:R-:W-:Y:S02]  /*a6c20*/  ULDC UR4, c[0x0][0x228] ;  /* 0x00008a0000047ab9 */ /* 0x000fe40000000800 */
[----:B------:R0:W-:Y:S01]  /*a6c30*/  @P3 STG.E.U16 desc[UR10][R50.64], R55 ;  /* 0x0000003732003986 */ /* 0x0001e2000c10150a */
[----:B------:R-:W-:Y:S01]  /*a6c40*/  ISETP.LT.AND P6, PT, R11, UR6, !P1 ;  /* 0x000000060b007c0c */ /* 0x000fe2000cfc1270 */
[----:B------:R-:W-:Y:S01]  /*a6c50*/  ULDC UR6, c[0x0][0x228] ;  /* 0x00008a0000067ab9 */ /* 0x000fe20000000800 */
[----:B------:R-:W-:Y:S01]  /*a6c60*/  ISETP.LT.AND P5, PT, R15, UR4, !P1 ;  /* 0x000000040f007c0c */ /* 0x000fe2000cfa1270 */
[----:B------:R-:W-:Y:S01]  /*a6c70*/  ULDC UR4, c[0x0][0x228] ;  /* 0x00008a0000047ab9 */ /* 0x000fe20000000800 */
[----:B0-----:R-:W-:Y:S01]  /*a6c80*/  IMAD.WIDE R50, R54, 0x2, R46 ;  /* 0x0000000236327825 */ /* 0x001fe200078e022e */
[----:B------:R-:W-:Y:S01]  /*a6c90*/  ISETP.LT.AND P3, PT, R27, UR8, !P1 ;  /* 0x000000081b007c0c */ /* 0x000fe2000cf61270 */
[----:B------:R-:W-:Y:S01]  /*a6ca0*/  ULDC UR8, c[0x0][0x228] ;  /* 0x00008a0000087ab9 */ /* 0x000fe20000000800 */
[----:B------:R-:W-:-:S02]  /*a6cb0*/  PRMT R59, R61, 0x7632, R59 ;  /* 0x000076323d3b7816 */ /* 0x000fc4000000003b */
[----:B----4-:R0:W-:Y:S01]  /*a6cc0*/  @P4 STG.E.U16 desc[UR10][R50.64], R6 ;  /* 0x0000000632004986 */ /* 0x0101e2000c10150a */
[----:B------:R-:W-:Y:S02]  /*a6cd0*/  PRMT R56, R6, 0x7632, R56 ;  /* 0x0000763206387816 */ /* 0x000fe40000000038 */
[----:B------:R-:W-:Y:S01]  /*a6ce0*/  ISETP.LT.AND P4, PT, R19, UR6, !P1 ;  /* 0x0000000613007c0c */ /* 0x000fe2000cf81270 */
[----:B------:R-:W-:Y:S01]  /*a6cf0*/  ULDC UR6, c[0x0][0x228] ;  /* 0x00008a0000067ab9 */ /* 0x000fe20000000800 */
[C---:B0-----:R-:W-:Y:S02]  /*a6d00*/  VIADD R50, R54.reuse, UR20 ;  /* 0x0000001436327c36 */ /* 0x041fe40008000000 */
[----:B------:R-:W-:-:S04]  /*a6d10*/  IMAD.WIDE R54, R54, 0x2, R48 ;  /* 0x0000000236367825 */ /* 0x000fc800078e0230 */
[C---:B------:R-:W-:Y:S01]  /*a6d20*/  IMAD.WIDE R52, R50.reuse, 0x2, R2 ;  /* 0x0000000232347825 */ /* 0x040fe200078e0202 */
[----:B------:R0:W-:Y:S01]  /*a6d30*/  @P2 STG.E.U16 desc[UR10][R54.64], R56 ;  /* 0x0000003836002986 */ /* 0x0001e2000c10150a */
[----:B------:R-:W-:Y:S01]  /*a6d40*/  ISETP.LT.AND P2, PT, R31, UR4, !P1 ;  /* 0x000000041f007c0c */ /* 0x000fe2000cf41270 */
[----:B------:R-:W-:Y:S01]  /*a6d50*/  ULDC UR4, c[0x0][0x228] ;  /* 0x00008a0000047ab9 */ /* 0x000fe20000000800 */
[----:B0-----:R-:W-:-:S04]  /*a6d60*/  IMAD.WIDE R54, R50, 0x2, R22 ;  /* 0x0000000232367825 */ /* 0x001fc800078e0216 */
[C---:B------:R-:W-:Y:S01]  /*a6d70*/  IMAD.WIDE R56, R50.reuse, 0x2, R40 ;  /* 0x0000000232387825 */ /* 0x040fe200078e0228 */
[----:B--2---:R0:W-:Y:S01]  /*a6d80*/  @P6 STG.E.U16 desc[UR10][R52.64], R5 ;  /* 0x0000000534006986 */ /* 0x0041e2000c10150a */
[----:B------:R-:W-:Y:S02]  /*a6d90*/  PRMT R58, R5, 0x7632, R58 ;  /* 0x00007632053a7816 */ /* 0x000fe4000000003a */
[C---:B0-----:R-:W-:Y:S01]  /*a6da0*/  IMAD.WIDE R52, R50.reuse, 0x2, R20 ;  /* 0x0000000232347825 */ /* 0x041fe200078e0214 */
[----:B------:R-:W2:Y:S04]  /*a6db0*/  LDL.LU R5, [R1+0xd0] ;  /* 0x0000d00001057983 */ /* 0x000ea80000300800 */
[----:B------:R0:W-:Y:S02]  /*a6dc0*/  @P5 STG.E.U16 desc[UR10][R52.64], R58 ;  /* 0x0000003a34005986 */ /* 0x0001e4000c10150a */
[----:B0-----:R-:W-:Y:S01]  /*a6dd0*/  IMAD.WIDE R52, R50, 0x2, R42 ;  /* 0x0000000232347825 */ /* 0x001fe200078e022a */
[----:B---3--:R-:W-:Y:S01]  /*a6de0*/  PRMT R51, R4, 0x7632, R51 ;  /* 0x0000763204337816 */ /* 0x008fe20000000033 */
[----:B------:R0:W-:Y:S04]  /*a6df0*/  @P4 STG.E.U16 desc[UR10][R54.64], R4 ;  /* 0x0000000436004986 */ /* 0x0001e8000c10150a */
[----:B------:R-:W-:Y:S04]  /*a6e00*/  @P3 STG.E.U16 desc[UR10][R56.64], R51 ;  /* 0x0000003338003986 */ /* 0x000fe8000c10150a */
[----:B------:R1:W-:Y:S04]  /*a6e10*/  @P2 STG.E.U16 desc[UR10][R52.64], R61 ;  /* 0x0000003d34002986 */ /* 0x0003e8000c10150a */
[----:B0-----:R-:W3:Y:S04]  /*a6e20*/  LDL.LU R4, [R1+0xc0] ;  /* 0x0000c00001047983 */ /* 0x001ee80000300800 */
[----:B-1----:R-:W2:Y:S01]  /*a6e30*/  LDL.LU R61, [R1+0x3fc0] ;  /* 0x003fc000013d7983 */ /* 0x002ea20000300800 */
[----:B------:R-:W-:-:S02]  /*a6e40*/  ISETP.LT.AND P3, PT, R35, UR4, !P1 ;  /* 0x0000000423007c0c */ /* 0x000fc4000cf61270 */
[----:B------:R-:W-:Y:S01]  /*a6e50*/  ISETP.LT.AND P4, PT, R39, UR6, !P1 ;  /* 0x0000000627007c0c */ /* 0x000fe2000cf81270 */
[----:B------:R-:W-:Y:S01]  /*a6e60*/  IMAD.WIDE R52, R50, 0x2, R44 ;  /* 0x0000000232347825 */ /* 0x000fe200078e022c */
[----:B------:R-:W-:Y:S01]  /*a6e70*/  PRMT R58, R60, 0x7632, R58 ;  /* 0x000076323c3a7816 */ /* 0x000fe2000000003a */
[----:B------:R-:W-:Y:S01]  /*a6e80*/  ULDC UR4, c[0x0][0x22c] ;  /* 0x00008b0000047ab9 */ /* 0x000fe20000000800 */
[----:B------:R-:W-:Y:S01]  /*a6e90*/  ULDC UR6, c[0x0][0x228] ;  /* 0x00008a0000067ab9 */ /* 0x000fe20000000800 */
[----:B------:R-:W-:-:S06]  /*a6ea0*/  IMAD.WIDE R54, R50, 0x2, R46 ;  /* 0x0000000232367825 */ /* 0x000fcc00078e022e */
[----:B------:R-:W-:Y:S04]  /*a6eb0*/  @P3 STG.E.U16 desc[UR10][R52.64], R59 ;  /* 0x0000003b34003986 */ /* 0x000fe8000c10150a */
[----:B------:R0:W-:Y:S01]  /*a6ec0*/  @P4 STG.E.U16 desc[UR10][R54.64], R60 ;  /* 0x0000003c36004986 */ /* 0x0001e2000c10150a */
[----:B------:R-:W-:-:S03]  /*a6ed0*/  VIADD R51, R38, 0x8 ;  /* 0x0000000826337836 */ /* 0x000fc60000000000 */
[----:B0-----:R-:W4:Y:S04]  /*a6ee0*/  LDL.LU R60, [R1+0x3fbc] ;  /* 0x003fbc00013c7983 */ /* 0x001f280000300800 */
[----:B------:R-:W4:Y:S01]  /*a6ef0*/  LDL.LU R14, [R1+0xb0] ;  /* 0x0000b000010e7983 */ /* 0x000f220000300800 */
[----:B------:R-:W-:Y:S01]  /*a6f00*/  ISETP.GE.AND P2, PT, R51, UR4, PT ;  /* 0x0000000433007c0c */ /* 0x000fe2000bf46270 */
[----:B------:R-:W-:Y:S02]  /*a6f10*/  ULDC UR4, c[0x0][0x228] ;  /* 0x00008a0000047ab9 */ /* 0x000fe40000000800 */
[----:B------:R-:W4:Y:S01]  /*a6f20*/  LDL.LU R7, [R1+0xa0] ;  /* 0x0000a00001077983 */ /* 0x000f220000300800 */
[----:B------:R-:W-:Y:S01]  /*a6f30*/  ISETP.LT.AND P1, PT, R9, UR8, !P1 ;  /* 0x0000000809007c0c */ /* 0x000fe2000cf21270 */
[C---:B------:R-:W-:Y:S01]  /*a6f40*/  IMAD.WIDE R56, R50.reuse, 0x2, R48 ;  /* 0x0000000232387825 */ /* 0x040fe200078e0230 */
[----:B------:R-:W-:Y:S01]  /*a6f50*/  ISETP.LT.AND P3, PT, R11, UR4, !P2 ;  /* 0x000000040b007c0c */ /* 0x000fe2000d761270 */
[----:B------:R-:W4:Y:S01]  /*a6f60*/  LDL.LU R6, [R1+0x90] ;  /* 0x0000900001067983 */ /* 0x000f220000300800 */
[----:B------:R-:W-:Y:S01]  /*a6f70*/  ULDC UR8, c[0x0][0x228] ;  /* 0x00008a0000087ab9 */ /* 0x000fe20000000800 */
[----:B------:R-:W-:Y:S01]  /*a6f80*/  VIADD R50, R50, UR20 ;  /* 0x0000001432327c36 */ /* 0x000fe20008000000 */
[----:B------:R-:W-:-:S02]  /*a6f90*/  ISETP.LT.AND P4, PT, R15, UR6, !P2 ;  /* 0x000000060f007c0c */ /* 0x000fc4000d781270 */
[----:B--2---:R-:W-:Y:S01]  /*a6fa0*/  PRMT R61, R5, 0x7632, R61 ;  /* 0x00007632053d7816 */ /* 0x004fe2000000003d */
[----:B------:R-:W-:-:S04]  /*a6fb0*/  IMAD.WIDE R52, R50, 0x2, R2 ;  /* 0x0000000232347825 */ /* 0x000fc800078e0202 */
[----:B------:R-:W-:Y:S01]  /*a6fc0*/  @P1 STG.E.U16 desc[UR10][R56.64], R58 ;  /* 0x0000003a38001986 */ /* 0x000fe2000c10150a */
[----:B------:R-:W-:Y:S01]  /*a6fd0*/  ISETP.LT.AND P5, PT, R19, UR8, !P2 ;  /* 0x0000000813007c0c */ /* 0x000fe2000d7a1270 */
[----:B------:R-:W-:Y:S01]  /*a6fe0*/  ULDC UR4, c[0x0][0x22c] ;  /* 0x00008b0000047ab9 */ /* 0x000fe20000000800 */
[----:B------:R-:W-:Y:S01]  /*a6ff0*/  ISETP.LT.AND P6, PT, R27, UR12, !P2 ;  /* 0x0000000c1b007c0c */ /* 0x000fe2000d7c1270 */
[----:B------:R0:W-:Y:S01]  /*a7000*/  @P3 STG.E.U16 desc[UR10][R52.64], R5 ;  /* 0x0000000534003986 */ /* 0x0001e2000c10150a */
[----:B------:R-:W-:Y:S01]  /*a7010*/  VIADD R51, R38, 0x9 ;  /* 0x0000000926337836 */ /* 0x000fe20000000000 */
[----:B------:R-:W-:Y:S01]  /*a7020*/  ULDC UR6, c[0x0][0x228] ;  /* 0x00008a0000067ab9 */ /* 0x000fe20000000800 */
[C---:B------:R-:W-:Y:S01]  /*a7030*/  IMAD.WIDE R54, R50.reuse, 0x2, R20 ;  /* 0x0000000232367825 */ /* 0x040fe200078e0214 */
[----:B------:R-:W-:Y:S01]  /*a7040*/  ULDC UR8, c[0x0][0x228] ;  /* 0x00008a0000087ab9 */ /* 0x000fe20000000800 */
[----:B------:R-:W-:Y:S01]  /*a7050*/  ULDC UR12, c[0x0][0x228] ;  /* 0x00008a00000c7ab9 */ /* 0x000fe20000000800 */
[----:B0-----:R-:W2:Y:S01]  /*a7060*/  LDL.LU R5, [R1+0x80] ;  /* 0x0000800001057983 */ /* 0x001ea20000300800 */
[C---:B------:R-:W-:Y:S01]  /*a7070*/  IMAD.WIDE R56, R50.reuse, 0x2, R22 ;  /* 0x0000000232387825 */ /* 0x040fe200078e0216 */
[----:B------:R-:W-:Y:S01]  /*a7080*/  ISETP.GE.AND P1, PT, R51, UR4, PT ;  /* 0x0000000433007c0c */ /* 0x000fe2000bf26270 */
[----:B------:R-:W-:Y:S01]  /*a7090*/  ULDC UR4, c[0x0][0x228] ;  /* 0x00008a0000047ab9 */ /* 0x000fe20000000800 */
[----:B------:R0:W-:Y:S01]  /*a70a0*/  @P4 STG.E.U16 desc[UR10][R54.64], R61 ;  /* 0x0000003d36004986 */ /* 0x0001e2000c10150a */
[----:B------:R-:W-:Y:S01]  /*a70b0*/  IMAD.WIDE R58, R50, 0x2, R40 ;  /* 0x00000002323a7825 */ /* 0x000fe200078e0228 */
[----:B------:R-:W-:Y:S01]  /*a70c0*/  ISETP.LT.AND P4, PT, R35, UR6, !P2 ;  /* 0x0000000623007c0c */ /* 0x000fe2000d781270 */
[----:B------:R-:W-:Y:S01]  /*a70d0*/  ULDC UR6, c[0x0][0x228] ;  /* 0x00008a0000067ab9 */ /* 0x000fe20000000800 */
[----:B---3--:R1:W-:Y:S01]  /*a70e0*/  @P5 STG.E.U16 desc[UR10][R56.64], R4 ;  /* 0x0000000438005986 */ /* 0x0083e2000c10150a */
[----:B------:R-:W-:Y:S01]  /*a70f0*/  ISETP.LT.AND P5, PT, R31, UR4, !P2 ;  /* 0x000000041f007c0c */ /* 0x000fe2000d7a1270 */
[----:B------:R-:W-:Y:S01]  /*a7100*/  ULDC UR4, c[0x0][0x228] ;  /* 0x00008a0000047ab9 */ /* 0x000fe20000000800 */
[----:B----4-:R-:W-:-:S02]  /*a7110*/  PRMT R60, R4, 0x7632, R60 ;  /* 0x00007632043c7816 */ /* 0x010fc4000000003c */
[----:B------:R-:W-:Y:S01]  /*a7120*/  ISETP.LT.AND P3, PT, R39, UR8, !P2 ;  /* 0x0000000827007c0c */ /* 0x000fe2000d761270 */
[C---:B------:R-:W-:Y:S01]  /*a7130*/  IMAD.WIDE R52, R50.reuse, 0x2, R44 ;  /* 0x0000000232347825 */ /* 0x040fe200078e022c */
[----:B------:R-:W-:Y:S01]  /*a7140*/  ISETP.LT.AND P2, PT, R9, UR12, !P2 ;  /* 0x0000000c09007c0c */ /* 0x000fe2000d741270 */
[----:B------:R3:W-:Y:S01]  /*a7150*/  @P6 STG.E.U16 desc[UR10][R58.64], R60 ;  /* 0x0000003c3a006986 */ /* 0x0007e2000c10150a */
[----:B------:R-:W-:Y:S01]  /*a7160*/  ISETP.LT.AND P6, PT, R11, UR4, !P1 ;  /* 0x000000040b007c0c */ /* 0x000fe2000cfc1270 */
[C---:B0-----:R-:W-:Y:S01]  /*a7170*/  IMAD.WIDE R54, R50.reuse, 0x2, R42 ;  /* 0x0000000232367825 */ /* 0x041fe200078e022a */
[----:B------:R-:W-:Y:S01]  /*a7180*/  ULDC UR4, c[0x0][0x228] ;  /* 0x00008a0000047ab9 */ /* 0x000fe20000000800 */
[----:B-1----:R-:W4:Y:S01]  /*a7190*/  LDL.LU R4, [R1+0x70] ;  /* 0x0000700001047983 */ /* 0x002f220000300800 */
[----:B------:R-:W-:Y:S01]  /*a71a0*/  ULDC UR8, c[0x0][0x228] ;  /* 0x00008a0000087ab9 */ /* 0x000fe20000000800 */
[----:B------:R-:W-:Y:S01]  /*a71b0*/  VIADD R51, R50, UR20 ;  /* 0x0000001432337c36 */ /* 0x000fe20008000000 */
[----:B------:R-:W-:Y:S01]  /*a71c0*/  PRMT R61, R6, 0x7632, R61 ;  /* 0x00007632063d7816 */ /* 0x000fe2000000003d */
[----:B------:R-:W-:Y:S01]  /*a71d0*/  IMAD.WIDE R56, R50, 0x2, R46 ;  /* 0x0000000232387825 */ /* 0x000fe200078e022e */
[----:B------:R-:W-:Y:S01]  /*a71e0*/  ULDC UR12, c[0x0][0x228] ;  /* 0x00008a00000c7ab9 */ /* 0x000fe20000000800 */
[----:B---3--:R-:W-:-:S02]  /*a71f0*/  PRMT R60, R14, 0x7632, R60 ;  /* 0x000076320e3c7816 */ /* 0x008fc4000000003c */
[----:B------:R-:W-:Y:S01]  /*a7200*/  IMAD.WIDE R58, R50, 0x2, R48 ;  /* 0x00000002323a7825 */ /* 0x000fe200078e0230 */
[----:B------:R-:W-:Y:S01]  /*a7210*/  PRMT R50, R7, 0x7632, R50 ;  /* 0x0000763207327816 */ /* 0x000fe20000000032 */
[----:B------:R0:W-:Y:S04]  /*a7220*/  @P5 STG.E.U16 desc[UR10][R54.64], R14 ;  /* 0x0000000e36005986 */ /* 0x0001e8000c10150a */
[----:B------:R1:W-:Y:S01]  /*a7230*/  @P4 STG.E.U16 desc[UR10][R52.64], R60 ;  /* 0x0000003c34004986 */ /* 0x0003e2000c10150a */
[----:B------:R-:W-:Y:S01]  /*a7240*/  ISETP.LT.AND P4, PT, R19, UR6, !P1 ;  /* 0x0000000613007c0c */ /* 0x000fe2000cf81270 */
[----:B------:R-:W-:Y:S02]  /*a7250*/  ULDC UR6, c[0x0][0x228] ;  /* 0x00008a0000067ab9 */ /* 0x000fe40000000800 */
[----:B------:R-:W-:Y:S01]  /*a7260*/  @P3 STG.E.U16 desc[UR10][R56.64], R7 ;  /* 0x0000000738003986 */ /* 0x000fe2000c10150a */
[----:B0-----:R-:W-:-:S03]  /*a7270*/  IMAD.WIDE R54, R51, 0x2, R2 ;  /* 0x0000000233367825 */ /* 0x001fc600078e0202 */
[----:B------:R-:W-:Y:S01]  /*a7280*/  @P2 STG.E.U16 desc[UR10][R58.64], R50 ;  /* 0x000000323a002986 */ /* 0x000fe2000c10150a */
[----:B------:R-:W-:Y:S01]  /*a7290*/  ISETP.LT.AND P2, PT, R15, UR4, !P1 ;  /* 0x000000040f007c0c */ /* 0x000fe2000cf41270 */
[----:B------:R-:W-:Y:S02]  /*a72a0*/  ULDC UR4, c[0x0][0x22c] ;  /* 0x00008b0000047ab9 */ /* 0x000fe40000000800 */
[----:B------:R0:W-:Y:S01]  /*a72b0*/  @P6 STG.E.U16 desc[UR10][R54.64], R6 ;  /* 0x0000000636006986 */ /* 0x0001e2000c10150a */
[----:B-1----:R-:W-:-:S03]  /*a72c0*/  IMAD.WIDE R52, R51, 0x2, R20 ;  /* 0x0000000233347825 */ /* 0x002fc600078e0214 */
[----:B0-----:R-:W3:Y:S01]  /*a72d0*/  LDL.LU R6, [R1+0x60] ;  /* 0x0000600001067983 */ /* 0x001ee20000300800 */
[----:B------:R-:W-:-:S03]  /*a72e0*/  IMAD.WIDE R54, R51, 0x2, R22 ;  /* 0x0000000233367825 */ /* 0x000fc600078e0216 */
[----:B------:R-:W3:Y:S04]  /*a72f0*/  LDL.LU R7, [R1+0xd4] ;  /* 0x0000d40001077983 */ /* 0x000ee80000300800 */
[----:B------:R-:W-:Y:S01]  /*a7300*/  @P2 STG.E.U16 desc[UR10][R52.64], R61 ;  /* 0x0000003d34002986 */ /* 0x000fe2000c10150a */
[----:B--2---:R-:W-:-:S03]  /*a7310*/  PRMT R60, R5, 0x7632, R60 ;  /* 0x00007632053c7816 */ /* 0x004fc6000000003c */
[----:B------:R0:W-:Y:S04]  /*a7320*/  @P4 STG.E.U16 desc[UR10][R54.64], R5 ;  /* 0x0000000536004986 */ /* 0x0001e8000c10150a */
[----:B0-----:R-:W2:Y:S01]  /*a7330*/  LDL.LU R5, [R1+0xc4] ;  /* 0x0000c40001057983 */ /* 0x001ea20000300800 */
[----:B------:R-:W-:Y:S01]  /*a7340*/  VIADD R50, R38, 0xa ;  /* 0x0000000a26327836 */ /* 0x000fe20000000000 */
[----:B------:R-:W-:Y:S01]  /*a7350*/  ISETP.LT.AND P5, PT, R27, UR8, !P1 ;  /* 0x000000081b007c0c */ /* 0x000fe2000cfa1270 */
[----:B------:R-:W-:Y:S01]  /*a7360*/  IMAD.WIDE R56, R51, 0x2, R40 ;  /* 0x0000000233387825 */ /* 0x000fe200078e0228 */
[----:B------:R-:W-:Y:S01]  /*a7370*/  ISETP.LT.AND P6, PT, R31, UR12, !P1 ;  /* 0x0000000c1f007c0c */ /* 0x000fe2000cfc1270 */
[----:B------:R-:W2:Y:S01]  /*a7380*/  LDL.LU R14, [R1+0xb4] ;  /* 0x0000b400010e7983 */ /* 0x000ea20000300800 */
[----:B------:R-:W-:Y:S01]  /*a7390*/  ISETP.GE.AND P3, PT, R50, UR4, PT ;  /* 0x0000000432007c0c */ /* 0x000fe2000bf66270 */
[----:B------:R-:W-:Y:S01]  /*a73a0*/  ULDC UR4, c[0x0][0x228] ;  /* 0x00008a0000047ab9 */ /* 0x000fe20000000800 */
[----:B------:R-:W-:Y:S01]  /*a73b0*/  IMAD.WIDE R58, R51, 0x2, R42 ;  /* 0x00000002333a7825 */ /* 0x000fe200078e022a */
[----:B------:R-:W-:Y:S01]  /*a73c0*/  ISETP.LT.AND P4, PT, R35, UR4, !P1 ;  /* 0x0000000423007c0c */ /* 0x000fe2000cf81270 */
[----:B------:R-:W-:Y:S01]  /*a73d0*/  ULDC UR4, c[0x0][0x228] ;  /* 0x00008a0000047ab9 */ /* 0x000fe20000000800 */
[----:B------:R-:W-:Y:S01]  /*a73e0*/  ULDC UR8, c[0x0][0x228] ;  /* 0x00008a0000087ab9 */ /* 0x000fe20000000800 */
[----:B------:R-:W-:Y:S01]  /*a73f0*/  ISETP.LT.AND P2, PT, R39, UR4, !P1 ;  /* 0x0000000427007c0c */ /* 0x000fe2000cf41270 */
[----:B------:R-:W-:Y:S01]  /*a7400*/  IMAD.WIDE R52, R51, 0x2, R44 ;  /* 0x0000000233347825 */ /* 0x000fe200078e022c */
[----:B------:R-:W-:Y:S01]  /*a7410*/  ISETP.LT.AND P1, PT, R9, UR6, !P1 ;  /* 0x0000000609007c0c */ /* 0x000fe2000cf21270 */
[----:B------:R0:W-:Y:S01]  /*a7420*/  @P5 STG.E.U16 desc[UR10][R56.64], R60 ;  /* 0x0000003c38005986 */ /* 0x0001e2000c10150a */
[----:B----4-:R-:W-:Y:S01]  /*a7430*/  PRMT R54, R4, 0x7632, R54 ;  /* 0x0000763204367816 */ /* 0x010fe20000000036 */
[----:B------:R-:W-:Y:S01]  /*a7440*/  ULDC UR12, c[0x0][0x228] ;  /* 0x00008a00000c7ab9 */ /* 0x000fe20000000800 */
[----:B------:R-:W-:Y:S01]  /*a7450*/  VIADD R50, R51, UR20 ;  /* 0x0000001433327c36 */ /* 0x000fe20008000000 */
[----:B------:R1:W-:Y:S01]  /*a7460*/  @P6 STG.E.U16 desc[UR10][R58.64], R4 ;  /* 0x000000043a006986 */ /* 0x0003e2000c10150a */
[----:B------:R-:W-:Y:S01]  /*a7470*/  ISETP.LT.AND P6, PT, R11, UR8, !P3 ;  /* 0x000000080b007c0c */ /* 0x000fe2000dfc1270 */
[----:B------:R-:W-:Y:S01]  /*a7480*/  ULDC UR4, c[0x0][0x228] ;  /* 0x00008a0000047ab9 */ /* 0x000fe20000000800 */
[----:B------:R-:W-:Y:S01]  /*a7490*/  ISETP.LT.AND P5, PT, R15, UR12, !P3 ;  /* 0x0000000c0f007c0c */ /* 0x000fe2000dfa1270 */
[----:B------:R4:W-:Y:S01]  /*a74a0*/  @P4 STG.E.U16 desc[UR10][R52.64], R54 ;  /* 0x0000003634004986 */ /* 0x0009e2000c10150a */
[----:B------:R-:W-:Y:S01]  /*a74b0*/  ISETP.LT.AND P4, PT, R19, UR14, !P3 ;  /* 0x0000000e13007c0c */ /* 0x000fe2000df81270 */
[----:B------:R-:W-:Y:S01]  /*a74c0*/  ULDC UR6, c[0x0][0x228] ;  /* 0x00008a0000067ab9 */ /* 0x000fe20000000800 */
[----:B------:R-:W-:Y:S01]  /*a74d0*/  ULDC UR8, c[0x0][0x228] ;  /* 0x00008a0000087ab9 */ /* 0x000fe20000000800 */
[----:B0-----:R-:W-:Y:S01]  /*a74e0*/  IMAD.WIDE R56, R50, 0x2, R2 ;  /* 0x0000000232387825 */ /* 0x001fe200078e0202 */
[----:B------:R-:W-:Y:S01]  /*a74f0*/  ULDC UR12, c[0x0][0x228] ;  /* 0x00008a00000c7ab9 */ /* 0x000fe20000000800 */
[----:B------:R-:W-:Y:S01]  /*a7500*/  ULDC UR14, c[0x0][0x228] ;  /* 0x00008a00000e7ab9 */ /* 0x000fe20000000800 */
[----:B-1----:R-:W2:Y:S01]  /*a7510*/  LDL.LU R4, [R1+0xa4] ;  /* 0x0000a40001047983 */ /* 0x002ea20000300800 */
[----:B------:R-:W-:-:S04]  /*a7520*/  IMAD.WIDE R58, R51, 0x2, R48 ;  /* 0x00000002333a7825 */ /* 0x000fc800078e0230 */
[----:B----4-:R-:W-:-:S04]  /*a7530*/  IMAD.WIDE R52, R51, 0x2, R46 ;  /* 0x0000000233347825 */ /* 0x010fc800078e022e */
[----:B------:R-:W-:Y:S01]  /*a7540*/  IMAD.WIDE R54, R50, 0x2, R20 ;  /* 0x0000000232367825 */ /* 0x000fe200078e0214 */
[----:B---3--:R-:W-:Y:S01]  /*a7550*/  PRMT R60, R6, 0x7632, R60 ;  /* 0x00007632063c7816 */ /* 0x008fe2000000003c */
[----:B------:R0:W-:Y:S01]  /*a7560*/  @P2 STG.E.U16 desc[UR10][R52.64], R6 ;  /* 0x0000000634002986 */ /* 0x0001e2000c10150a */
[----:B------:R-:W-:-:S03]  /*a7570*/  PRMT R51, R7, 0x7632, R51 ;  /* 0x0000763207337816 */ /* 0x000fc60000000033 */
[----:B------:R-:W-:Y:S04]  /*a7580*/  @P1 STG.E.U16 desc[UR10][R58.64], R60 ;  /* 0x0000003c3a001986 */ /* 0x000fe8000c10150a */
[----:B------:R1:W-:Y:S04]  /*a7590*/  @P6 STG.E.U16 desc[UR10][R56.64], R7 ;  /* 0x0000000738006986 */ /* 0x0003e8000c10150a */
[----:B0-----:R-:W3:Y:S01]  /*a75a0*/  LDL.LU R6, [R1+0x3fb8] ;  /* 0x003fb80001067983 */ /* 0x001ee20000300800 */
[----:B------:R-:W-:-:S03]  /*a75b0*/  IMAD.WIDE R52, R50, 0x2, R22 ;  /* 0x0000000232347825 */ /* 0x000fc600078e0216 */
[----:B------:R-:W-:Y:S04]  /*a75c0*/  @P5 STG.E.U16 desc[UR10][R54.64], R51 ;  /* 0x0000003336005986 */ /* 0x000fe8000c10150a */
[----:B-1----:R-:W4:Y:S04]  /*a75d0*/  LDL.LU R7, [R1+0x94] ;  /* 0x0000940001077983 */ /* 0x002f280000300800 */
[----:B--2---:R0:W-:Y:S01]  /*a75e0*/  @P4 STG.E.U16 desc[UR10][R52.64], R5 ;  /* 0x0000000534004986 */ /* 0x0041e2000c10150a */
[----:B------:R-:W-:-:S03]  /*a75f0*/  PRMT R61, R5, 0x7632, R61 ;  /* 0x00007632053d7816 */ /* 0x000fc6000000003d */
[----:B0-----:R-:W2:Y:S01]  /*a7600*/  LDL.LU R5, [R1+0x84] ;  /* 0x0000840001057983 */ /* 0x001ea20000300800 */
[----:B------:R-:W-:Y:S02]  /*a7610*/  ISETP.LT.AND P1, PT, R27, UR4, !P3 ;  /* 0x000000041b007c0c */ /* 0x000fe4000df21270 */
[----:B------:R-:W-:Y:S02]  /*a7620*/  ISETP.LT.AND P5, PT, R35, UR8, !P3 ;  /* 0x0000000823007c0c */ /* 0x000fe4000dfa1270 */
[----:B------:R-:W-:Y:S01]  /*a7630*/  ISETP.LT.AND P6, PT, R39, UR12, !P3 ;  /* 0x0000000c27007c0c */ /* 0x000fe2000dfc1270 */
[----:B------:R-:W-:Y:S01]  /*a7640*/  IMAD.WIDE R52, R50, 0x2, R40 ;  /* 0x0000000232347825 */ /* 0x000fe200078e0228 */
[----:B------:R-:W-:Y:S01]  /*a7650*/  ISETP.LT.AND P4, PT, R31, UR6, !P3 ;  /* 0x000000061f007c0c */ /* 0x000fe2000df81270 */
[----:B------:R-:W-:Y:S01]  /*a7660*/  ULDC UR4, c[0x0][0x22c] ;  /* 0x00008b0000047ab9 */ /* 0x000fe20000000800 */
[----:B------:R-:W-:Y:S01]  /*a7670*/  PRMT R60, R14, 0x7632, R60 ;  /* 0x000076320e3c7816 */ /* 0x000fe2000000003c */
[C---:B------:R-:W-:Y:S01]  /*a7680*/  IMAD.WIDE R54, R50.reuse, 0x2, R42 ;  /* 0x0000000232367825 */ /* 0x040fe200078e022a */
[----:B------:R-:W-:Y:S01]  /*a7690*/  ULDC UR6, c[0x0][0x228] ;  /* 0x00008a0000067ab9 */ /* 0x000fe20000000800 */
[----:B------:R-:W-:Y:S01]  /*a76a0*/  ULDC UR8, c[0x0][0x228] ;  /* 0x00008a0000087ab9 */ /* 0x000fe20000000800 */
[----:B------:R-:W-:Y:S01]  /*a76b0*/  ULDC UR12, c[0x0][0x228] ;  /* 0x00008a00000c7ab9 */ /* 0x000fe20000000800 */
[----:B------:R-:W-:Y:S01]  /*a76c0*/  IMAD.WIDE R56, R50, 0x2, R44 ;  /* 0x0000000232387825 */ /* 0x000fe200078e022c */
[----:B------:R0:W-:Y:S03]  /*a76d0*/  @P1 STG.E.U16 desc[UR10][R52.64], R61 ;  /* 0x0000003d34001986 */ /* 0x0001e6000c10150a */
[----:B------:R-:W-:-:S02]  /*a76e0*/  VIADD R51, R38, 0xb ;  /* 0x0000000b26337836 */ /* 0x000fc40000000000 */
[----:B------:R-:W-:Y:S01]  /*a76f0*/  IMAD.WIDE R58, R50, 0x2, R46 ;  /* 0x00000002323a7825 */ /* 0x000fe200078e022e */
[----:B------:R1:W-:Y:S02]  /*a7700*/  @P4 STG.E.U16 desc[UR10][R54.64], R14 ;  /* 0x0000000e36004986 */ /* 0x0003e4000c10150a */
[----:B------:R-:W-:Y:S01]  /*a7710*/  ISETP.GE.AND P2, PT, R51, UR4, PT ;  /* 0x0000000433007c0c */ /* 0x000fe2000bf46270 */
[----:B------:R-:W-:Y:S01]  /*a7720*/  ULDC UR4, c[0x0][0x248] ;  /* 0x0000920000047ab9 */ /* 0x000fe20000000800 */
[----:B------:R1:W-:Y:S01]  /*a7730*/  @P5 STG.E.U16 desc[UR10][R56.64], R60 ;  /* 0x0000003c38005986 */ /* 0x0003e2000c10150a */
[----:B0-----:R-:W-:-:S03]  /*a7740*/  PRMT R61, R4, 0x7632, R61 ;  /* 0x00007632043d7816 */ /* 0x001fc6000000003d */
[----:B------:R0:W-:Y:S04]  /*a7750*/  @P6 STG.E.U16 desc[UR10][R58.64], R4 ;  /* 0x000000043a006986 */ /* 0x0001e8000c10150a */
[----:B-1----:R-:W3:Y:S01]  /*a7760*/  LDL.LU R14, [R1+0x74] ;  /* 0x00007400010e7983 */ /* 0x002ee20000300800 */
[----:B------:R-:W-:Y:S01]  /*a7770*/  ISETP.LT.AND P3, PT, R9, UR6, !P3 ;  /* 0x0000000609007c0c */ /* 0x000fe2000df61270 */
[----:B------:R-:W-:Y:S01]  /*a7780*/  ULDC UR6, c[0x0][0x228] ;  /* 0x00008a0000067ab9 */ /* 0x000fe20000000800 */
[----:B------:R-:W-:Y:S01]  /*a7790*/  ISETP.LT.AND P4, PT, R11, UR8, !P2 ;  /* 0x000000080b007c0c */ /* 0x000fe2000d781270 */
[C---:B------:R-:W-:Y:S01]  /*a77a0*/  VIADD R60, R50.reuse, UR4 ;  /* 0x00000004323c7c36 */ /* 0x040fe20008000000 */
[----:B------:R-:W-:Y:S01]  /*a77b0*/  ISETP.LT.AND P5, PT, R15, UR12, !P2 ;  /* 0x0000000c0f007c0c */ /* 0x000fe2000d7a1270 */
[----:B0-----:R-:W3:Y:S01]  /*a77c0*/  LDL.LU R4, [R1+0x64] ;  /* 0x0000640001047983 */ /* 0x001ee20000300800 */
[----:B------:R-:W-:Y:S01]  /*a77d0*/  ISETP.LT.AND P6, PT, R19, UR14, !P2 ;  /* 0x0000000e13007c0c */ /* 0x000fe2000d7c1270 */
[----:B------:R-:W-:Y:S01]  /*a77e0*/  IMAD.WIDE R50, R50, 0x2, R48 ;  /* 0x0000000232327825 */ /* 0x000fe200078e0230 */
[----:B------:R-:W-:Y:S01]  /*a77f0*/  ULDC UR4, c[0x0][0x22c] ;  /* 0x00008b0000047ab9 */ /* 0x000fe20000000800 */
[----:B------:R-:W-:Y:S01]  /*a7800*/  ULDC UR8, c[0x0][0x228] ;  /* 0x00008a0000087ab9 */ /* 0x000fe20000000800 */
[----:B------:R-:W-:Y:S01]  /*a7810*/  ULDC UR12, c[0x0][0x228] ;  /* 0x00008a00000c7ab9 */ /* 0x000fe20000000800 */
[----:B------:R-:W-:-:S02]  /*a7820*/  IMAD.WIDE R52, R60, 0x2, R2 ;  /* 0x000000023c347825 */ /* 0x000fc400078e0202 */
[----:B------:R-:W-:Y:S01]  /*a7830*/  @P3 STG.E.U16 desc[UR10][R50.64], R61 ;  /* 0x0000003d32003986 */ /* 0x000fe2000c10150a */
[----:B------:R-:W-:Y:S01]  /*a7840*/  ULDC UR14, c[0x0][0x228] ;  /* 0x00008a00000e7ab9 */ /* 0x000fe20000000800 */
[----:B------:R-:W-:-:S04]  /*a7850*/  IMAD.WIDE R54, R60, 0x2, R20 ;  /* 0x000000023c367825 */ /* 0x000fc800078e0214 */
[----:B------:R-:W-:Y:S01]  /*a7860*/  IMAD.WIDE R56, R60, 0x2, R22 ;  /* 0x000000023c387825 */ /* 0x000fe200078e0216 */
[----:B----4-:R-:W-:Y:S01]  /*a7870*/  PRMT R59, R7, 0x7632, R59 ;  /* 0x00007632073b7816 */ /* 0x010fe2000000003b */
[----:B------:R-:W-:Y:S04]  /*a7880*/  @P4 STG.E.U16 desc[UR10][R52.64], R7 ;  /* 0x0000000734004986 */ /* 0x000fe8000c10150a */
[----:B------:R-:W-:Y:S04]  /*a7890*/  @P5 STG.E.U16 desc[UR10][R54.64], R59 ;  /* 0x0000003b36005986 */ /* 0x000fe8000c10150a */
[----:B--2---:R0:W-:Y:S01]  /*a78a0*/  @P6 STG.E.U16 desc[UR10][R56.64], R5 ;  /* 0x0000000538006986 */ /* 0x0041e2000c10150a */
[----:B---3--:R-:W-:-:S03]  /*a78b0*/  PRMT R6, R5, 0x7632, R6 ;  /* 0x0000763205067816 */ /* 0x008fc60000000006 */
[----:B0-----:R-:W2:Y:S01]  /*a78c0*/  LDL.LU R5, [R1+0xd8] ;  /* 0x0000d80001057983 */ /* 0x001ea20000300800 */
[----:B------:R-:W-:Y:S01]  /*a78d0*/  VIADD R58, R38, 0xc ;  /* 0x0000000c263a7836 */ /* 0x000fe20000000000 */
[----:B------:R-:W-:Y:S02]  /*a78e0*/  ISETP.LT.AND P5, PT, R31, UR6, !P2 ;  /* 0x000000061f007c0c */ /* 0x000fe4000d7a1270 */
[----:B------:R-:W-:Y:S02]  /*a78f0*/  ISETP.LT.AND P4, PT, R35, UR8, !P2 ;  /* 0x0000000823007c0c */ /* 0x000fe4000d781270 */
[----:B------:R-:W-:Y:S01]  /*a7900*/  ISETP.LT.AND P3, PT, R39, UR12, !P2 ;  /* 0x0000000c27007c0c */ /* 0x000fe2000d761270 */
[----:B------:R-:W-:Y:S01]  /*a7910*/  IMAD.WIDE R50, R60, 0x2, R40 ;  /* 0x000000023c327825 */ /* 0x000fe200078e0228 */
[----:B------:R-:W-:Y:S01]  /*a7920*/  ISETP.GE.AND P1, PT, R58, UR4, PT ;  /* 0x000000043a007c0c */ /* 0x000fe2000bf26270 */
[----:B------:R-:W-:Y:S01]  /*a7930*/  ULDC UR4, c[0x0][0x228] ;  /* 0x00008a0000047ab9 */ /* 0x000fe20000000800 */
[----:B------:R-:W3:Y:S01]  /*a7940*/  LDL.LU R7, [R1+0xc8] ;  /* 0x0000c80001077983 */ /* 0x000ee20000300800 */
[----:B------:R-:W-:Y:S01]  /*a7950*/  ISETP.LT.AND P6, PT, R27, UR4, !P2 ;  /* 0x000000041b007c0c */ /* 0x000fe2000d7c1270 */
[C---:B------:R-:W-:Y:S01]  /*a7960*/  IMAD.WIDE R52, R60.reuse, 0x2, R42 ;  /* 0x000000023c347825 */ /* 0x040fe200078e022a */
[----:B------:R-:W-:Y:S01]  /*a7970*/  ISETP.LT.AND P2, PT, R9, UR14, !P2 ;  /* 0x0000000e09007c0c */ /* 0x000fe2000d741270 */
[----:B------:R-:W-:Y:S01]  /*a7980*/  ULDC UR6, c[0x0][0x228] ;  /* 0x00008a0000067ab9 */ /* 0x000fe20000000800 */
[----:B------:R-:W-:Y:S01]  /*a7990*/  ULDC UR4, c[0x0][0x248] ;  /* 0x0000920000047ab9 */ /* 0x000fe20000000800 */
[C---:B------:R-:W-:Y:S01]  /*a79a0*/  IMAD.WIDE R54, R60.reuse, 0x2, R44 ;  /* 0x000000023c367825 */ /* 0x040fe200078e022c */
[----:B------:R-:W-:Y:S01]  /*a79b0*/  ULDC UR8, c[0x0][0x228] ;  /* 0x00008a0000087ab9 */ /* 0x000fe20000000800 */
[----:B------:R-:W-:Y:S01]  /*a79c0*/  ULDC UR12, c[0x0][0x228] ;  /* 0x00008a00000c7ab9 */ /* 0x000fe20000000800 */
[----:B------:R-:W-:Y:S01]  /*a79d0*/  ULDC UR14, c[0x0][0x228] ;  /* 0x00008a00000e7ab9 */ /* 0x000fe20000000800 */
[----:B------:R-:W-:Y:S01]  /*a79e0*/  IMAD.WIDE R56, R60, 0x2, R46 ;  /* 0x000000023c387825 */ /* 0x000fe200078e022e */
[----:B------:R-:W-:-:S03]  /*a79f0*/  PRMT R8, R14, 0x7632, R8 ;  /* 0x000076320e087816 */ /* 0x000fc60000000008 */
[----:B------:R-:W-:Y:S01]  /*a7a00*/  IMAD.WIDE R58, R60, 0x2, R48 ;  /* 0x000000023c3a7825 */ /* 0x000fe200078e0230 */
[----:B------:R0:W-:Y:S01]  /*a7a10*/  @P6 STG.E.U16 desc[UR10][R50.64], R6 ;  /* 0x0000000632006986 */ /* 0x0001e2000c10150a */
[----:B------:R-:W-:-:S03]  /*a7a20*/  PRMT R61, R4, 0x7632, R61 ;  /* 0x00007632043d7816 */ /* 0x000fc6000000003d */
[----:B------:R-:W-:Y:S04]  /*a7a30*/  @P5 STG.E.U16 desc[UR10][R52.64], R14 ;  /* 0x0000000e34005986 */ /* 0x000fe8000c10150a */
[----:B------:R-:W-:Y:S04]  /*a7a40*/  @P4 STG.E.U16 desc[UR10][R54.64], R8 ;  /* 0x0000000836004986 */ /* 0x000fe8000c10150a */
[----:B------:R1:W-:Y:S04]  /*a7a50*/  @P3 STG.E.U16 desc[UR10][R56.64], R4 ;  /* 0x0000000438003986 */ /* 0x0003e8000c10150a */
[----:B------:R2:W-:Y:S01]  /*a7a60*/  @P2 STG.E.U16 desc[UR10][R58.64], R61 ;  /* 0x0000003d3a002986 */ /* 0x0005e2000c10150a */
[----:B------:R-:W-:-:S03]  /*a7a70*/  ISETP.LT.AND P2, PT, R11, UR6, !P1 ;  /* 0x000000060b007c0c */ /* 0x000fc6000cf41270 */
[----:B0-----:R-:W4:Y:S01]  /*a7a80*/  LDL.LU R6, [R1+0x3fb4] ;  /* 0x003fb40001067983 */ /* 0x001f220000300800 */
[----:B------:R-:W-:Y:S01]  /*a7a90*/  VIADD R51, R60, UR4 ;  /* 0x000000043c337c36 */ /* 0x000fe20008000000 */
[----:B------:R-:W-:Y:S01]  /*a7aa0*/  ISETP.LT.AND P4, PT, R15, UR8, !P1 ;  /* 0x000000080f007c0c */ /* 0x000fe2000cf81270 */
[----:B------:R-:W-:Y:S01]  /*a7ab0*/  ULDC UR6, c[0x0][0x228] ;  /* 0x00008a0000067ab9 */ /* 0x000fe20000000800 */
[----:B-1----:R-:W4:Y:S01]  /*a7ac0*/  LDL.LU R4, [R1+0xb8] ;  /* 0x0000b80001047983 */ /* 0x002f220000300800 */
[----:B------:R-:W-:Y:S01]  /*a7ad0*/  IMAD.WIDE R52, R51, 0x2, R2 ;  /* 0x0000000233347825 */ /* 0x000fe200078e0202 */
[----:B------:R-:W-:Y:S01]  /*a7ae0*/  ISETP.LT.AND P5, PT, R19, UR12, !P1 ;  /* 0x0000000c13007c0c */ /* 0x000fe2000cfa1270 */
[----:B------:R-:W-:Y:S01]  /*a7af0*/  ULDC UR8, c[0x0][0x228] ;  /* 0x00008a0000087ab9 */ /* 0x000fe20000000800 */
[----:B------:R-:W4:Y:S01]  /*a7b00*/  LDL.LU R8, [R1+0xa8] ;  /* 0x0000a80001087983 */ /* 0x000f220000300800 */
[----:B--2---:R-:W-:-:S03]  /*a7b10*/  PRMT R61, R5, 0x7632, R61 ;  /* 0x00007632053d7816 */ /* 0x004fc6000000003d */
[----:B------:R0:W-:Y:S01]  /*a7b20*/  @P2 STG.E.U16 desc[UR10][R52.64], R5 ;  /* 0x0000000534002986 */ /* 0x0001e2000c10150a */
[----:B------:R-:W-:Y:S01]  /*a7b30*/  IMAD.WIDE R54, R51, 0x2, R20 ;  /* 0x0000000233367825 */ /* 0x000fe200078e0214 */
[----:B------:R-:W-:Y:S01]  /*a7b40*/  ISETP.LT.AND P6, PT, R27, UR14, !P1 ;  /* 0x0000000e1b007c0c */ /* 0x000fe2000cfc1270 */
[----:B------:R-:W-:Y:S01]  /*a7b50*/  ULDC UR12, c[0x0][0x228] ;  /* 0x00008a00000c7ab9 */ /* 0x000fe20000000800 */
[----:B------:R-:W-:Y:S01]  /*a7b60*/  ULDC UR4, c[0x0][0x22c] ;  /* 0x00008b0000047ab9 */ /* 0x000fe20000000800 */
[----:B0-----:R-:W2:Y:S01]  /*a7b70*/  LDL.LU R5, [R1+0x98] ;  /* 0x0000980001057983 */ /* 0x001ea20000300800 */
[----:B------:R-:W-:Y:S01]  /*a7b80*/  IMAD.WIDE R56, R51, 0x2, R22 ;  /* 0x0000000233387825 */ /* 0x000fe200078e0216 */
[----:B---3--:R-:W-:Y:S01]  /*a7b90*/  PRMT R60, R7, 0x7632, R60 ;  /* 0x00007632073c7816 */ /* 0x008fe2000000003c */
[----:B------:R-:W-:Y:S01]  /*a7ba0*/  ULDC UR14, c[0x0][0x228] ;  /* 0x00008a00000e7ab9 */ /* 0x000fe20000000800 */
[----:B------:R0:W-:Y:S01]  /*a7bb0*/  @P4 STG.E.U16 desc[UR10][R54.64], R61 ;  /* 0x0000003d36004986 */ /* 0x0001e2000c10150a */
[----:B------:R-:W-:-:S03]  /*a7bc0*/  VIADD R50, R38, 0xd ;  /* 0x0000000d26327836 */ /* 0x000fc60000000000 */
[----:B------:R-:W3:Y:S01]  /*a7bd0*/  LDL.LU R14, [R1+0x88] ;  /* 0x00008800010e7983 */ /* 0x000ee20000300800 */
[----:B------:R-:W-:Y:S01]  /*a7be0*/  ISETP.LT.AND P4, PT, R35, UR8, !P1 ;  /* 0x0000000823007c0c */ /* 0x000fe2000cf81270 */
[----:B------:R-:W-:Y:S02]  /*a7bf0*/  IMAD.WIDE R58, R51, 0x2, R40 ;  /* 0x00000002333a7825 */ /* 0x000fe400078e0228 */
[----:B------:R1:W-:Y:S01]  /*a7c00*/  @P5 STG.E.U16 desc[UR10][R56.64], R7 ;  /* 0x0000000738005986 */ /* 0x0003e2000c10150a */
[----:B------:R-:W-:Y:S01]  /*a7c10*/  ISETP.LT.AND P5, PT, R31, UR6, !P1 ;  /* 0x000000061f007c0c */ /* 0x000fe2000cfa1270 */
[----:B------:R-:W-:Y:S01]  /*a7c20*/  ULDC UR6, c[0x0][0x228] ;  /* 0x00008a0000067ab9 */ /* 0x000fe20000000800 */
[----:B------:R-:W-:Y:S02]  /*a7c30*/  ISETP.LT.AND P2, PT, R39, UR12, !P1 ;  /* 0x0000000c27007c0c */ /* 0x000fe4000cf41270 */
[----:B------:R-:W-:Y:S01]  /*a7c40*/  ISETP.GE.AND P3, PT, R50, UR4, PT ;  /* 0x0000000432007c0c */ /* 0x000fe2000bf66270 */
[----:B------:R4:W-:Y:S01]  /*a7c50*/  @P6 STG.E.U16 desc[UR10][R58.64], R60 ;  /* 0x0000003c3a006986 */ /* 0x0009e2000c10150a */
[----:B------:R-:W-:Y:S01]  /*a7c60*/  ISETP.LT.AND P1, PT, R9, UR14, !P1 ;  /* 0x0000000e09007c0c */ /* 0x000fe2000cf21270 */
[----:B0-----:R-:W-:Y:S01]  /*a7c70*/  IMAD.WIDE R54, R51, 0x2, R42 ;  /* 0x0000000233367825 */ /* 0x001fe200078e022a */
[----:B------:R-:W-:Y:S01]  /*a7c80*/  ULDC UR8, c[0x0][0x228] ;  /* 0x00008a0000087ab9 */ /* 0x000fe20000000800 */
[----:B-1----:R-:W3:Y:S01]  /*a7c90*/  LDL.LU R7, [R1+0x78] ;  /* 0x0000780001077983 */ /* 0x002ee20000300800 */
[----:B------:R-:W-:Y:S01]  /*a7ca0*/  ISETP.LT.AND P6, PT, R11, UR6, !P3 ;  /* 0x000000060b007c0c */ /* 0x000fe2000dfc1270 */
[C---:B------:R-:W-:Y:S01]  /*a7cb0*/  IMAD.WIDE R52, R51.reuse, 0x2, R44 ;  /* 0x0000000233347825 */ /* 0x040fe200078e022c */
[----:B------:R-:W-:Y:S01]  /*a7cc0*/  ULDC UR4, c[0x0][0x248] ;  /* 0x0000920000047ab9 */ /* 0x000fe20000000800 */
[----:B------:R-:W-:Y:S01]  /*a7cd0*/  ULDC UR6, c[0x0][0x228] ;  /* 0x00008a0000067ab9 */ /* 0x000fe20000000800 */
[----:B------:R-:W-:Y:S01]  /*a7ce0*/  ULDC UR12, c[0x0][0x228] ;  /* 0x00008a00000c7ab9 */ /* 0x000fe20000000800 */
[----:B------:R-:W-:Y:S01]  /*a7cf0*/  IMAD.WIDE R56, R51, 0x2, R46 ;  /* 0x0000000233387825 */ /* 0x000fe200078e022e */
[----:B------:R-:W-:-:S03]  /*a7d00*/  ULDC UR14, c[0x0][0x228] ;  /* 0x00008a00000e7ab9 */ /* 0x000fc60000000800 */
[C---:B------:R-:W-:Y:S01]  /*a7d10*/  VIADD R50, R51.reuse, UR4 ;  /* 0x0000000433327c36 */ /* 0x040fe20008000000 */
[----:B------:R-:W-:Y:S01]  /*a7d20*/  ULDC UR4, c[0x0][0x228] ;  /* 0x00008a0000047ab9 */ /* 0x000fe20000000800 */
[----:B----4-:R-:W-:Y:S01]  /*a7d30*/  PRMT R60, R4, 0x7632, R60 ;  /* 0x00007632043c7816 */ /* 0x010fe2000000003c */
[----:B------:R0:W-:Y:S01]  /*a7d40*/  @P5 STG.E.U16 desc[UR10][R54.64], R4 ;  /* 0x0000000436005986 */ /* 0x0001e2000c10150a */
[----:B------:R-:W-:Y:S01]  /*a7d50*/  IMAD.WIDE R58, R51, 0x2, R48 ;  /* 0x00000002333a7825 */ /* 0x000fe200078e0230 */
[----:B------:R-:W-:Y:S02]  /*a7d60*/  PRMT R51, R8, 0x7632, R51 ;  /* 0x0000763208337816 */ /* 0x000fe40000000033 */
[----:B------:R-:W-:Y:S04]  /*a7d70*/  @P4 STG.E.U16 desc[UR10][R52.64], R60 ;  /* 0x0000003c34004986 */ /* 0x000fe8000c10150a */
[----:B------:R1:W-:Y:S04]  /*a7d80*/  @P2 STG.E.U16 desc[UR10][R56.64], R8 ;  /* 0x0000000838002986 */ /* 0x0003e8000c10150a */
[----:B0-----:R-:W4:Y:S01]  /*a7d90*/  LDL.LU R4, [R1+0x3fb0] ;  /* 0x003fb00001047983 */ /* 0x001f220000300800 */
        /* <DEDUP_REMOVED lines=9> */
[----:B------:R-:W-:Y:S01]  /*a7e30*/  VIADD R51, R38, 0xe ;  /* 0x0000000e26337836 */ /* 0x000fe20000000000 */
[----:B------:R-:W-:Y:S01]  /*a7e40*/  ISETP.LT.AND P6, PT, R31, UR12, !P3 ;  /* 0x0000000c1f007c0c */ /* 0x000fe2000dfc1270 */
[----:B------:R-:W-:Y:S01]  /*a7e50*/  IMAD.WIDE R52, R50, 0x2, R20 ;  /* 0x0000000232347825 */ /* 0x000fe200078e0214 */
[----:B------:R-:W-:Y:S01]  /*a7e60*/  ULDC UR4, c[0x0][0x22c] ;  /* 0x00008b0000047ab9 */ /* 0x000fe20000000800 */
[----:B---3--:R-:W-:Y:S01]  /*a7e70*/  PRMT R60, R14, 0x7632, R60 ;  /* 0x000076320e3c7816 */ /* 0x008fe2000000003c */
[----:B------:R-:W-:Y:S01]  /*a7e80*/  ULDC UR6, c[0x0][0x228] ;  /* 0x00008a0000067ab9 */ /* 0x000fe20000000800 */
[----:B------:R-:W-:Y:S01]  /*a7e90*/  IMAD.WIDE R54, R50, 0x2, R22 ;  /* 0x0000000232367825 */ /* 0x000fe200078e0216 */
[----:B------:R-:W-:-:S03]  /*a7ea0*/  ISETP.GE.AND P2, PT, R51, UR4, PT ;  /* 0x0000000433007c0c */ /* 0x000fc6000bf46270 */
[C---:B------:R-:W-:Y:S01]  /*a7eb0*/  IMAD.WIDE R56, R50.reuse, 0x2, R40 ;  /* 0x0000000232387825 */ /* 0x040fe200078e0228 */
[----:B------:R0:W-:Y:S01]  /*a7ec0*/  @P1 STG.E.U16 desc[UR10][R52.64], R61 ;  /* 0x0000003d34001986 */ /* 0x0001e2000c10150a */
[----:B------:R-:W-:Y:S01]  /*a7ed0*/  ULDC UR4, c[0x0][0x228] ;  /* 0x00008a0000047ab9 */ /* 0x000fe20000000800 */
[----:B------:R-:W-:Y:S01]  /*a7ee0*/  ULDC UR8, c[0x0][0x228] ;  /* 0x00008a0000087ab9 */ /* 0x000fe20000000800 */
[----:B------:R-:W-:Y:S01]  /*a7ef0*/  IMAD.WIDE R58, R50, 0x2, R42 ;  /* 0x00000002323a7825 */ /* 0x000fe200078e022a */
[----:B------:R-:W-:Y:S01]  /*a7f00*/  @P4 STG.E.U16 desc[UR10][R54.64], R14 ;  /* 0x0000000e36004986 */ /* 0x000fe2000c10150a */
[----:B------:R-:W-:Y:S01]  /*a7f10*/  ISETP.LT.AND P1, PT, R35, UR4, !P3 ;  /* 0x0000000423007c0c */ /* 0x000fe2000df21270 */
[----:B------:R-:W-:Y:S01]  /*a7f20*/  ULDC UR4, c[0x0][0x228] ;  /* 0x00008a0000047ab9 */ /* 0x000fe20000000800 */
[----:B------:R-:W-:Y:S01]  /*a7f30*/  ULDC UR12, c[0x0][0x228] ;  /* 0x00008a00000c7ab9 */ /* 0x000fe20000000800 */
[----:B------:R-:W-:Y:S01]  /*a7f40*/  @P5 STG.E.U16 desc[UR10][R56.64], R60 ;  /* 0x0000003c38005986 */ /* 0x000fe2000c10150a */
[----:B------:R-:W-:Y:S01]  /*a7f50*/  ISETP.LT.AND P4, PT, R39, UR6, !P3 ;  /* 0x0000000627007c0c */ /* 0x000fe2000df81270 */
[----:B------:R-:W-:-:S02]  /*a7f60*/  ULDC UR6, c[0x0][0x228] ;  /* 0x00008a0000067ab9 */ /* 0x000fc40000000800 */
[----:B------:R1:W-:Y:S01]  /*a7f70*/  @P6 STG.E.U16 desc[UR10][R58.64], R7 ;  /* 0x000000073a006986 */ /* 0x0003e2000c10150a */
[----:B------:R-:W-:Y:S01]  /*a7f80*/  ISETP.LT.AND P3, PT, R9, UR4, !P3 ;  /* 0x0000000409007c0c */ /* 0x000fe2000df61270 */
[----:B------:R-:W-:Y:S01]  /*a7f90*/  ULDC UR4, c[0x0][0x248] ;  /* 0x0000920000047ab9 */ /* 0x000fe20000000800 */
[----:B------:R-:W-:Y:S01]  /*a7fa0*/  ISETP.LT.AND P5, PT, R11, UR6, !P2 ;  /* 0x000000060b007c0c */ /* 0x000fe2000d7a1270 */
[C---:B0-----:R-:W-:Y:S01]  /*a7fb0*/  IMAD.WIDE R52, R50.reuse, 0x2, R44 ;  /* 0x0000000232347825 */ /* 0x041fe200078e022c */
[----:B------:R-:W-:Y:S01]  /*a7fc0*/  ULDC UR6, c[0x0][0x228] ;  /* 0x00008a0000067ab9 */ /* 0x000fe20000000800 */
[----:B-1----:R-:W-:Y:S02]  /*a7fd0*/  PRMT R58, R7, 0x7632, R58 ;  /* 0x00007632073a7816 */ /* 0x002fe4000000003a */
[----:B------:R-:W3:Y:S01]  /*a7fe0*/  LDL.LU R7, [R1+0xcc] ;  /* 0x0000cc0001077983 */ /* 0x000ee20000300800 */
[C---:B------:R-:W-:Y:S01]  /*a7ff0*/  VIADD R51, R50.reuse, UR4 ;  /* 0x0000000432337c36 */ /* 0x040fe20008000000 */
[----:B------:R-:W-:Y:S01]  /*a8000*/  ULDC UR4, c[0x0][0x228] ;  /* 0x00008a0000047ab9 */ /* 0x000fe20000000800 */
[C---:B------:R-:W-:Y:S01]  /*a8010*/  IMAD.WIDE R54, R50.reuse, 0x2, R46 ;  /* 0x0000000232367825 */ /* 0x040fe200078e022e */
[----:B------:R0:W-:Y:S03]  /*a8020*/  @P1 STG.E.U16 desc[UR10][R52.64], R58 ;  /* 0x0000003a34001986 */ /* 0x0001e6000c10150a */
[----:B------:R-:W-:Y:S01]  /*a8030*/  IMAD.WIDE R56, R50, 0x2, R48 ;  /* 0x0000000232387825 */ /* 0x000fe200078e0230 */
[----:B----4-:R-:W-:Y:S01]  /*a8040*/  PRMT R50, R8, 0x7632, R50 ;  /* 0x0000763208327816 */ /* 0x010fe20000000032 */
[----:B------:R-:W4:Y:S04]  /*a8050*/  LDL.LU R14, [R1+0xbc] ;  /* 0x0000bc00010e7983 */ /* 0x000f280000300800 */
[----:B------:R2:W-:Y:S01]  /*a8060*/  @P4 STG.E.U16 desc[UR10][R54.64], R8 ;  /* 0x0000000836004986 */ /* 0x0005e2000c10150a */
[----:B0-----:R-:W-:-:S03]  /*a8070*/  IMAD.WIDE R52, R51, 0x2, R2 ;  /* 0x0000000233347825 */ /* 0x001fc600078e0202 */
[----:B------:R-:W-:Y:S01]  /*a8080*/  @P3 STG.E.U16 desc[UR10][R56.64], R50 ;  /* 0x0000003238003986 */ /* 0x000fe2000c10150a */
[----:B--2---:R-:W-:-:S03]  /*a8090*/  PRMT R54, R5, 0x7632, R54 ;  /* 0x0000763205367816 */ /* 0x004fc60000000036 */
[----:B------:R0:W-:Y:S04]  /*a80a0*/  @P5 STG.E.U16 desc[UR10][R52.64], R5 ;  /* 0x0000000534005986 */ /* 0x0001e8000c10150a */
[----:B0-----:R-:W2:Y:S04]  /*a80b0*/  LDL.LU R5, [R1+0xac] ;  /* 0x0000ac0001057983 */ /* 0x001ea80000300800 */
[----:B------:R-:W2:Y:S01]  /*a80c0*/  LDL.LU R8, [R1+0x9c] ;  /* 0x00009c0001087983 */ /* 0x000ea20000300800 */
[----:B------:R-:W-:Y:S01]  /*a80d0*/  ISETP.LT.AND P1, PT, R15, UR4, !P2 ;  /* 0x000000040f007c0c */ /* 0x000fe2000d721270 */
[----:B------:R-:W-:-:S02]  /*a80e0*/  ULDC UR4, c[0x0][0x228] ;  /* 0x00008a0000047ab9 */ /* 0x000fc40000000800 */
[----:B------:R-:W-:Y:S01]  /*a80f0*/  ISETP.LT.AND P3, PT, R19, UR4, !P2 ;  /* 0x0000000413007c0c */ /* 0x000fe2000d761270 */
[----:B------:R-:W-:Y:S01]  /*a8100*/  IMAD.WIDE R52, R51, 0x2, R20 ;  /* 0x0000000233347825 */ /* 0x000fe200078e0214 */
[----:B------:R-:W-:Y:S01]  /*a8110*/  ISETP.LT.AND P4, PT, R27, UR6, !P2 ;  /* 0x000000061b007c0c */ /* 0x000fe2000d781270 */
[----:B------:R-:W-:Y:S02]  /*a8120*/  ULDC UR4, c[0x0][0x22c] ;  /* 0x00008b0000047ab9 */ /* 0x000fe40000000800 */
[----:B------:R-:W-:Y:S01]  /*a8130*/  VIADD R50, R38, 0xf ;  /* 0x0000000f26327836 */ /* 0x000fe20000000000 */
[----:B------:R-:W-:Y:S02]  /*a8140*/  ISETP.LT.AND P5, PT, R31, UR8, !P2 ;  /* 0x000000081f007c0c */ /* 0x000fe4000d7a1270 */
[----:B------:R-:W-:Y:S01]  /*a8150*/  ISETP.LT.AND P6, PT, R35, UR12, !P2 ;  /* 0x0000000c23007c0c */ /* 0x000fe2000d7c1270 */
[----:B------:R-:W-:Y:S01]  /*a8160*/  IMAD.WIDE R56, R51, 0x2, R42 ;  /* 0x0000000233387825 */ /* 0x000fe200078e022a */
[----:B------:R0:W-:Y:S01]  /*a8170*/  @P1 STG.E.U16 desc[UR10][R52.64], R54 ;  /* 0x0000003634001986 */ /* 0x0001e2000c10150a */
[----:B------:R-:W-:Y:S01]  /*a8180*/  ISETP.GE.AND P1, PT, R50, UR4, PT ;  /* 0x0000000432007c0c */ /* 0x000fe2000bf26270 */
[----:B------:R-:W-:Y:S01]  /*a8190*/  ULDC UR4, c[0x0][0x228] ;  /* 0x00008a0000047ab9 */ /* 0x000fe20000000800 */
[----:B---3--:R-:W-:Y:S01]  /*a81a0*/  PRMT R60, R7, 0x7632, R60 ;  /* 0x00007632073c7816 */ /* 0x008fe2000000003c */
[----:B0-----:R-:W-:Y:S01]  /*a81b0*/  IMAD.WIDE R52, R51, 0x2, R22 ;  /* 0x0000000233347825 */ /* 0x001fe200078e0216 */
[----:B------:R-:W-:Y:S01]  /*a81c0*/  ULDC UR6, c[0x0][0x228] ;  /* 0x00008a0000067ab9 */ /* 0x000fe20000000800 */
[----:B------:R-:W-:Y:S01]  /*a81d0*/  ULDC UR8, c[0x0][0x228] ;  /* 0x00008a0000087ab9 */ /* 0x000fe20000000800 */
[----:B------:R-:W-:-:S02]  /*a81e0*/  ULDC UR12, c[0x0][0x228] ;  /* 0x00008a00000c7ab9 */ /* 0x000fc40000000800 */
[----:B------:R0:W-:Y:S01]  /*a81f0*/  @P3 STG.E.U16 desc[UR10][R52.64], R7 ;  /* 0x0000000734003986 */ /* 0x0001e2000c10150a */
[----:B------:R-:W-:Y:S01]  /*a8200*/  ISETP.LT.AND P3, PT, R39, UR4, !P2 ;  /* 0x0000000427007c0c */ /* 0x000fe2000d761270 */
[C---:B------:R-:W-:Y:S01]  /*a8210*/  IMAD.WIDE R54, R51.reuse, 0x2, R40 ;  /* 0x0000000233367825 */ /* 0x040fe200078e0228 */
[----:B----4-:R-:W-:Y:S01]  /*a8220*/  PRMT R50, R14, 0x7632, R50 ;  /* 0x000076320e327816 */ /* 0x010fe20000000032 */
[----:B------:R-:W-:Y:S01]  /*a8230*/  ULDC UR4, c[0x0][0x248] ;  /* 0x0000920000047ab9 */ /* 0x000fe20000000800 */
[----:B0-----:R-:W3:Y:S01]  /*a8240*/  LDL.LU R7, [R1+0x8c] ;  /* 0x00008c0001077983 */ /* 0x001ee20000300800 */
[----:B------:R-:W-:-:S03]  /*a8250*/  IMAD.WIDE R58, R51, 0x2, R44 ;  /* 0x00000002333a7825 */ /* 0x000fc600078e022c */
[----:B------:R-:W-:Y:S01]  /*a8260*/  @P4 STG.E.U16 desc[UR10][R54.64], R60 ;  /* 0x0000003c36004986 */ /* 0x000fe2000c10150a */
[----:B------:R-:W-:-:S03]  /*a8270*/  IMAD.WIDE R52, R51, 0x2, R46 ;  /* 0x0000000233347825 */ /* 0x000fc600078e022e */
[----:B------:R0:W-:Y:S04]  /*a8280*/  @P5 STG.E.U16 desc[UR10][R56.64], R14 ;  /* 0x0000000e38005986 */ /* 0x0001e8000c10150a */
[----:B------:R1:W-:Y:S04]  /*a8290*/  @P6 STG.E.U16 desc[UR10][R58.64], R50 ;  /* 0x000000323a006986 */ /* 0x0003e8000c10150a */
[----:B0-----:R-:W4:Y:S01]  /*a82a0*/  LDL.LU R14, [R1+0x7c] ;  /* 0x00007c00010e7983 */ /* 0x001f220000300800 */
[----:B------:R-:W-:Y:S01]  /*a82b0*/  ISETP.LT.AND P2, PT, R9, UR6, !P2 ;  /* 0x0000000609007c0c */ /* 0x000fe2000d741270 */
[----:B------:R-:W-:Y:S01]  /*a82c0*/  VIADD R60, R51, UR4 ;  /* 0x00000004333c7c36 */ /* 0x000fe20008000000 */
[----:B------:R-:W-:Y:S01]  /*a82d0*/  ISETP.LT.AND P4, PT, R11, UR8, !P1 ;  /* 0x000000080b007c0c */ /* 0x000fe2000cf81270 */
[----:B-1----:R-:W-:Y:S01]  /*a82e0*/  IMAD.WIDE R50, R51, 0x2, R48 ;  /* 0x0000000233327825 */ /* 0x002fe200078e0230 */
[----:B--2---:R-:W-:Y:S01]  /*a82f0*/  PRMT R61, R5, 0x7632, R61 ;  /* 0x00007632053d7816 */ /* 0x004fe2000000003d */
[----:B------:R0:W-:Y:S01]  /*a8300*/  @P3 STG.E.U16 desc[UR10][R52.64], R5 ;  /* 0x0000000534003986 */ /* 0x0001e2000c10150a */
[----:B------:R-:W-:-:S02]  /*a8310*/  PRMT R59, R8, 0x7632, R59 ;  /* 0x00007632083b7816 */ /* 0x000fc4000000003b */
[----:B------:R-:W-:Y:S02]  /*a8320*/  ISETP.LT.AND P5, PT, R15, UR12, !P1 ;  /* 0x0000000c0f007c0c */ /* 0x000fe4000cfa1270 */
[----:B------:R-:W-:Y:S01]  /*a8330*/  ISETP.LT.AND P6, PT, R19, UR14, !P1 ;  /* 0x0000000e13007c0c */ /* 0x000fe2000cfc1270 */
[----:B------:R-:W-:Y:S01]  /*a8340*/  VIADD R58, R38, 0x10 ;  /* 0x00000010263a7836 */ /* 0x000fe20000000000 */
[----:B------:R-:W-:Y:S01]  /*a8350*/  ULDC UR4, c[0x0][0x22c] ;  /* 0x00008b0000047ab9 */ /* 0x000fe20000000800 */
[C---:B------:R-:W-:Y:S01]  /*a8360*/  IMAD.WIDE R54, R60.reuse, 0x2, R20 ;  /* 0x000000023c367825 */ /* 0x040fe200078e0214 */
[----:B------:R-:W-:Y:S01]  /*a8370*/  ULDC UR6, c[0x0][0x228] ;  /* 0x00008a0000067ab9 */ /* 0x000fe20000000800 */
[----:B0-----:R-:W2:Y:S01]  /*a8380*/  LDL.LU R5, [R1+0x6c] ;  /* 0x00006c0001057983 */ /* 0x001ea20000300800 */
[----:B------:R-:W-:Y:S01]  /*a8390*/  ULDC UR8, c[0x0][0x228] ;  /* 0x00008a0000087ab9 */ /* 0x000fe20000000800 */
[C---:B------:R-:W-:Y:S02]  /*a83a0*/  IMAD.WIDE R52, R60.reuse, 0x2, R2 ;  /* 0x000000023c347825 */ /* 0x040fe400078e0202 */
[----:B------:R-:W-:Y:S01]  /*a83b0*/  @P2 STG.E.U16 desc[UR10][R50.64], R61 ;  /* 0x0000003d32002986 */ /* 0x000fe2000c10150a */
[----:B------:R-:W-:Y:S01]  /*a83c0*/  ULDC UR12, c[0x0][0x228] ;  /* 0x00008a00000c7ab9 */ /* 0x000fe20000000800 */
[----:B------:R-:W-:Y:S01]  /*a83d0*/  IMAD.WIDE R56, R60, 0x2, R22 ;  /* 0x000000023c387825 */ /* 0x000fe200078e0216 */
[----:B------:R-:W-:Y:S01]  /*a83e0*/  ULDC UR14, c[0x0][0x228] ;  /* 0x00008a00000e7ab9 */ /* 0x000fe20000000800 */
[----:B------:R0:W-:Y:S04]  /*a83f0*/  @P4 STG.E.U16 desc[UR10][R52.64], R8 ;  /* 0x0000000834004986 */ /* 0x0001e8000c10150a */
[----:B0-----:R-:W2:Y:S01]  /*a8400*/  LDL.LU R8, [R1+0x50] ;  /* 0x0000500001087983 */ /* 0x001ea20000300800 */
[----:B------:R-:W-:Y:S01]  /*a8410*/  ISETP.GE.AND P3, PT, R58, UR4, PT ;  /* 0x000000043a007c0c */ /* 0x000fe2000bf66270 */
[----:B------:R-:W-:-:S02]  /*a8420*/  ULDC UR4, c[0x0][0x228] ;  /* 0x00008a0000047ab9 */ /* 0x000fc40000000800 */
[----:B------:R0:W-:Y:S01]  /*a8430*/  @P5 STG.E.U16 desc[UR10][R54.64], R59 ;  /* 0x0000003b36005986 */ /* 0x0001e2000c10150a */
[----:B------:R-:W-:Y:S02]  /*a8440*/  ISETP.LT.AND P5, PT, R31, UR6, !P1 ;  /* 0x000000061f007c0c */ /* 0x000fe4000cfa1270 */
[----:B------:R-:W-:Y:S01]  /*a8450*/  ISETP.LT.AND P2, PT, R39, UR12, !P1 ;  /* 0x0000000c27007c0c */ /* 0x000fe2000cf41270 */
[C---:B------:R-:W-:Y:S01]  /*a8460*/  IMAD.WIDE R50, R60.reuse, 0x2, R40 ;  /* 0x000000023c327825 */ /* 0x040fe200078e0228 */
[----:B------:R-:W-:Y:S01]  /*a8470*/  ISETP.LT.AND P4, PT, R35, UR8, !P1 ;  /* 0x0000000823007c0c */ /* 0x000fe2000cf81270 */
[----:B------:R-:W-:Y:S01]  /*a8480*/  ULDC UR6, c[0x0][0x228] ;  /* 0x00008a0000067ab9 */ /* 0x000fe20000000800 */
[----:B------:R-:W-:Y:S01]  /*a8490*/  ULDC UR8, c[0x0][0x228] ;  /* 0x00008a0000087ab9 */ /* 0x000fe20000000800 */
[----:B------:R-:W-:Y:S01]  /*a84a0*/  IMAD.WIDE R52, R60, 0x2, R42 ;  /* 0x000000023c347825 */ /* 0x000fe200078e022a */
[----:B------:R-:W-:Y:S01]  /*a84b0*/  ULDC UR12, c[0x0][0x228] ;  /* 0x00008a00000c7ab9 */ /* 0x000fe20000000800 */
[----:B---3--:R1:W-:Y:S01]  /*a84c0*/  @P6 STG.E.U16 desc[UR10][R56.64], R7 ;  /* 0x0000000738006986 */ /* 0x0083e2000c10150a */
[----:B------:R-:W-:-:S02]  /*a84d0*/  ISETP.LT.AND P6, PT, R27, UR4, !P1 ;  /* 0x000000041b007c0c */ /* 0x000fc4000cfc1270 */
[----:B------:R-:W-:Y:S01]  /*a84e0*/  PRMT R4, R7, 0x7632, R4 ;  /* 0x0000763207047816 */ /* 0x000fe20000000004 */
[C---:B0-----:R-:W-:Y:S01]  /*a84f0*/  IMAD.WIDE R54, R60.reuse, 0x2, R44 ;  /* 0x000000023c367825 */ /* 0x041fe200078e022c */
[----:B------:R-:W-:Y:S01]  /*a8500*/  ULDC UR4, c[0x0][0x248] ;  /* 0x0000920000047ab9 */ /* 0x000fe20000000800 */
[----:B-1----:R-:W3:Y:S02]  /*a8510*/  LDL.LU R7, [R1+0x40] ;  /* 0x0000400001077983 */ /* 0x002ee40000300800 */
[----:B------:R-:W-:-:S06]  /*a8520*/  IMAD.WIDE R56, R60, 0x2, R46 ;  /* 0x000000023c387825 */ /* 0x000fcc00078e022e */
[----:B------:R0:W-:Y:S01]  /*a8530*/  @P6 STG.E.U16 desc[UR10][R50.64], R4 ;  /* 0x0000000432006986 */ /* 0x0001e2000c10150a */
[----:B----4-:R-:W-:-:S03]  /*a8540*/  PRMT R6, R14, 0x7632, R6 ;  /* 0x000076320e067816 */ /* 0x010fc60000000006 */
[----:B------:R1:W-:Y:S04]  /*a8550*/  @P5 STG.E.U16 desc[UR10][R52.64], R14 ;  /* 0x0000000e34005986 */ /* 0x0003e8000c10150a */
[----:B------:R-:W-:Y:S04]  /*a8560*/  @P4 STG.E.U16 desc[UR10][R54.64], R6 ;  /* 0x0000000636004986 */ /* 0x000fe8000c10150a */
[----:B0-----:R-:W4:Y:S01]  /*a8570*/  LDL.LU R4, [R1+0x3fac] ;  /* 0x003fac0001047983 */ /* 0x001f220000300800 */
[----:B------:R-:W-:Y:S01]  /*a8580*/  ISETP.LT.AND P1, PT, R9, UR14, !P1 ;  /* 0x0000000e09007c0c */ /* 0x000fe2000cf21270 */
[----:B------:R-:W-:-:S02]  /*a8590*/  VIADD R50, R60, UR4 ;  /* 0x000000043c327c36 */ /* 0x000fc40008000000 */
[----:B------:R-:W-:Y:S01]  /*a85a0*/  IMAD.WIDE R58, R60, 0x2, R48 ;  /* 0x000000023c3a7825 */ /* 0x000fe200078e0230 */
[----:B--2---:R-:W-:Y:S01]  /*a85b0*/  PRMT R61, R5, 0x7632, R61 ;  /* 0x00007632053d7816 */ /* 0x004fe2000000003d */
[----:B------:R0:W-:Y:S01]  /*a85c0*/  @P2 STG.E.U16 desc[UR10][R56.64], R5 ;  /* 0x0000000538002986 */ /* 0x0001e2000c10150a */
[----:B------:R-:W-:Y:S01]  /*a85d0*/  ISETP.LT.AND P2, PT, R11, UR6, !P3 ;  /* 0x000000060b007c0c */ /* 0x000fe2000df41270 */
[----:B-1----:R-:W-:Y:S01]  /*a85e0*/  IMAD.WIDE R52, R50, 0x2, R2 ;  /* 0x0000000232347825 */ /* 0x002fe200078e0202 */
[----:B------:R-:W-:Y:S01]  /*a85f0*/  ISETP.LT.AND P4, PT, R15, UR8, !P3 ;  /* 0x000000080f007c0c */ /* 0x000fe2000df81270 */
[----:B------:R-:W-:Y:S01]  /*a8600*/  ULDC UR14, c[0x0][0x228] ;  /* 0x00008a00000e7ab9 */ /* 0x000fe20000000800 */
[----:B------:R-:W-:Y:S01]  /*a8610*/  ISETP.LT.AND P5, PT, R19, UR12, !P3 ;  /* 0x0000000c13007c0c */ /* 0x000fe2000dfa1270 */
[----:B------:R-:W-:Y:S01]  /*a8620*/  VIADD R51, R38, 0x11 ;  /* 0x0000001126337836 */ /* 0x000fe20000000000 */
[----:B------:R-:W-:Y:S01]  /*a8630*/  ULDC UR4, c[0x0][0x22c] ;  /* 0x00008b0000047ab9 */ /* 0x000fe20000000800 */
[----:B0-----:R-:W2:Y:S04]  /*a8640*/  LDL.LU R5, [R1+0x30] ;  /* 0x0000300001057983 */ /* 0x001ea80000300800 */
[----:B------:R0:W-:Y:S01]  /*a8650*/  @P1 STG.E.U16 desc[UR10][R58.64], R61 ;  /* 0x0000003d3a001986 */ /* 0x0001e2000c10150a */
[C---:B------:R-:W-:Y:S01]  /*a8660*/  IMAD.WIDE R54, R50.reuse, 0x2, R20 ;  /* 0x0000000232367825 */ /* 0x040fe200078e0214 */
[----:B------:R-:W-:Y:S01]  /*a8670*/  ISETP.LT.AND P6, PT, R27, UR14, !P3 ;  /* 0x0000000e1b007c0c */ /* 0x000fe2000dfc1270 */
[----:B------:R-:W-:Y:S01]  /*a8680*/  ULDC UR6, c[0x0][0x228] ;  /* 0x00008a0000067ab9 */ /* 0x000fe20000000800 */
[----:B------:R-:W4:Y:S01]  /*a8690*/  LDL.LU R6, [R1+0x20] ;  /* 0x0000200001067983 */ /* 0x000f220000300800 */
[----:B------:R-:W-:Y:S01]  /*a86a0*/  IMAD.WIDE R56, R50, 0x2, R22 ;  /* 0x0000000232387825 */ /* 0x000fe200078e0216 */
[----:B------:R-:W-:Y:S01]  /*a86b0*/  ULDC UR8, c[0x0][0x228] ;  /* 0x00008a0000087ab9 */ /* 0x000fe20000000800 */
[----:B------:R-:W-:Y:S01]  /*a86c0*/  ULDC UR12, c[0x0][0x228] ;  /* 0x00008a00000c7ab9 */ /* 0x000fe20000000800 */
[----:B------:R-:W4:Y:S01]  /*a86d0*/  LDL.LU R14, [R1+0x10] ;  /* 0x00001000010e7983 */ /* 0x000f220000300800 */
[----:B0-----:R-:W-:-:S03]  /*a86e0*/  PRMT R61, R8, 0x7632, R61 ;  /* 0x00007632083d7816 */ /* 0x001fc6000000003d */
[----:B------:R0:W-:Y:S01]  /*a86f0*/  @P2 STG.E.U16 desc[UR10][R52.64], R8 ;  /* 0x0000000834002986 */ /* 0x0001e2000c10150a */
[C---:B------:R-:W-:Y:S01]  /*a8700*/  IMAD.WIDE R58, R50.reuse, 0x2, R40 ;  /* 0x00000002323a7825 */ /* 0x040fe200078e0228 */
[----:B------:R-:W-:Y:S01]  /*a8710*/  ISETP.GE.AND P1, PT, R51, UR4, PT ;  /* 0x0000000433007c0c */ /* 0x000fe2000bf26270 */
[----:B------:R-:W-:Y:S01]  /*a8720*/  ULDC UR14, c[0x0][0x228] ;  /* 0x00008a00000e7ab9 */ /* 0x000fe20000000800 */
[----:B0-----:R-:W4:Y:S01]  /*a8730*/  LDL.LU R8, [R1] ;  /* 0x0000000001087983 */ /* 0x001f220000300800 */
[----:B------:R-:W-:Y:S02]  /*a8740*/  ISETP.LT.AND P2, PT, R39, UR12, !P3 ;  /* 0x0000000c27007c0c */ /* 0x000fe4000df41270 */
[----:B---3--:R-:W-:Y:S01]  /*a8750*/  PRMT R60, R7, 0x7632, R60 ;  /* 0x00007632073c7816 */ /* 0x008fe2000000003c */
[----:B------:R0:W-:Y:S01]  /*a8760*/  @P4 STG.E.U16 desc[UR10][R54.64], R61 ;  /* 0x0000003d36004986 */ /* 0x0001e2000c10150a */
[----:B------:R-:W-:Y:S01]  /*a8770*/  ISETP.LT.AND P4, PT, R35, UR8, !P3 ;  /* 0x0000000823007c0c */ /* 0x000fe2000df81270 */
[C---:B------:R-:W-:Y:S01]  /*a8780*/  IMAD.WIDE R52, R50.reuse, 0x2, R44 ;  /* 0x0000000232347825 */ /* 0x040fe200078e022c */
[----:B------:R-:W-:Y:S01]  /*a8790*/  ULDC UR4, c[0x0][0x248] ;  /* 0x0000920000047ab9 */ /* 0x000fe20000000800 */
[----:B------:R1:W-:Y:S01]  /*a87a0*/  @P5 STG.E.U16 desc[UR10][R56.64], R7 ;  /* 0x0000000738005986 */ /* 0x0003e2000c10150a */
[----:B------:R-:W-:Y:S01]  /*a87b0*/  ISETP.LT.AND P5, PT, R31, UR6, !P3 ;  /* 0x000000061f007c0c */ /* 0x000fe2000dfa1270 */
[----:B------:R-:W-:Y:S01]  /*a87c0*/  ULDC UR6, c[0x0][0x228] ;  /* 0x00008a0000067ab9 */ /* 0x000fe20000000800 */
[----:B------:R-:W-:Y:S01]  /*a87d0*/  ULDC UR8, c[0x0][0x228] ;  /* 0x00008a0000087ab9 */ /* 0x000fe20000000800 */
[----:B------:R3:W-:Y:S01]  /*a87e0*/  @P6 STG.E.U16 desc[UR10][R58.64], R60 ;  /* 0x0000003c3a006986 */ /* 0x0007e2000c10150a */
[----:B------:R-:W-:Y:S01]  /*a87f0*/  ISETP.LT.AND P3, PT, R9, UR14, !P3 ;  /* 0x0000000e09007c0c */ /* 0x000fe2000df61270 */
[----:B------:R-:W-:Y:S01]  /*a8800*/  ULDC UR12, c[0x0][0x228] ;  /* 0x00008a00000c7ab9 */ /* 0x000fe20000000800 */
[C---:B0-----:R-:W-:Y:S01]  /*a8810*/  IMAD.WIDE R54, R50.reuse, 0x2, R42 ;  /* 0x0000000232367825 */ /* 0x041fe200078e022a */
[----:B------:R-:W-:Y:S01]  /*a8820*/  ISETP.LT.AND P6, PT, R11, UR6, !P1 ;  /* 0x000000060b007c0c */ /* 0x000fe2000cfc1270 */
[----:B------:R-:W-:Y:S01]  /*a8830*/  ULDC UR6, c[0x0][0x228] ;  /* 0x00008a0000067ab9 */ /* 0x000fe20000000800 */
[----:B------:R-:W-:Y:S01]  /*a8840*/  ULDC UR14, c[0x0][0x228] ;  /* 0x00008a00000e7ab9 */ /* 0x000fe20000000800 */
[C---:B-1----:R-:W-:Y:S01]  /*a8850*/  IMAD.WIDE R56, R50.reuse, 0x2, R46 ;  /* 0x0000000232387825 */ /* 0x042fe200078e022e */
[----:B------:R-:W4:Y:S03]  /*a8860*/  LDL.LU R7, [R1+0x320] ;  /* 0x0003200001077983 */ /* 0x000f260000300800 */
[C---:B------:R-:W-:Y:S01]  /*a8870*/  VIADD R51, R50.reuse, UR4 ;  /* 0x0000000432337c36 */ /* 0x040fe20008000000 */
[----:B------:R-:W-:Y:S01]  /*a8880*/  ULDC UR4, c[0x0][0x228] ;  /* 0x00008a0000047ab9 */ /* 0x000fe20000000800 */
[----:B---3--:R-:W-:Y:S01]  /*a8890*/  IMAD.WIDE R58, R50, 0x2, R48 ;  /* 0x00000002323a7825 */ /* 0x008fe200078e0230 */
[----:B--2---:R-:W-:Y:S01]  /*a88a0*/  PRMT R60, R5, 0x7632, R60 ;  /* 0x00007632053c7816 */ /* 0x004fe2000000003c */
[----:B------:R0:W-:Y:S04]  /*a88b0*/  @P5 STG.E.U16 desc[UR10][R54.64], R5 ;  /* 0x0000000536005986 */ /* 0x0001e8000c10150a */
[----:B------:R1:W-:Y:S01]  /*a88c0*/  @P4 STG.E.U16 desc[UR10][R52.64], R60 ;  /* 0x0000003c34004986 */ /* 0x0003e2000c10150a */
[----:B------:R-:W-:Y:S01]  /*a88d0*/  ISETP.LT.AND P4, PT, R19, UR6, !P1 ;  /* 0x0000000613007c0c */ /* 0x000fe2000cf81270 */
[----:B------:R-:W-:-:S02]  /*a88e0*/  ULDC UR6, c[0x0][0x228] ;  /* 0x00008a0000067ab9 */ /* 0x000fc40000000800 */
[----:B----4-:R2:W-:Y:S01]  /*a88f0*/  @P2 STG.E.U16 desc[UR10][R56.64], R6 ;  /* 0x0000000638002986 */ /* 0x0105e2000c10150a */
[----:B------:R-:W-:Y:S01]  /*a8900*/  ISETP.LT.AND P2, PT, R15, UR4, !P1 ;  /* 0x000000040f007c0c */ /* 0x000fe2000cf41270 */
[----:B------:R-:W-:Y:S01]  /*a8910*/  ULDC UR4, c[0x0][0x22c] ;  /* 0x00008b0000047ab9 */ /* 0x000fe20000000800 */
[----:B------:R-:W-:Y:S01]  /*a8920*/  PRMT R50, R6, 0x7632, R50 ;  /* 0x0000763206327816 */ /* 0x000fe20000000032 */
[C---:B0-----:R-:W-:Y:S01]  /*a8930*/  IMAD.WIDE R54, R51.reuse, 0x2, R2 ;  /* 0x0000000233367825 */ /* 0x041fe200078e0202 */
[----:B------:R-:W3:Y:S01]  /*a8940*/  LDL.LU R5, [R1+0x3fa8] ;  /* 0x003fa80001057983 */ /* 0x000ee20000300800 */
[----:B------:R-:W-:Y:S02]  /*a8950*/  PRMT R61, R14, 0x7632, R61 ;  /* 0x000076320e3d7816 */ /* 0x000fe4000000003d */
[----:B-1----:R-:W-:Y:S01]  /*a8960*/  IMAD.WIDE R52, R51, 0x2, R20 ;  /* 0x0000000233347825 */ /* 0x002fe200078e0214 */
[----:B------:R-:W-:Y:S04]  /*a8970*/  @P3 STG.E.U16 desc[UR10][R58.64], R50 ;  /* 0x000000323a003986 */ /* 0x000fe8000c10150a */
[----:B--2---:R-:W2:Y:S04]  /*a8980*/  LDL.LU R6, [R1+0x3fa4] ;  /* 0x003fa40001067983 */ /* 0x004ea80000300800 */
[----:B------:R0:W-:Y:S01]  /*a8990*/  @P6 STG.E.U16 desc[UR10][R54.64], R14 ;  /* 0x0000000e36006986 */ /* 0x0001e2000c10150a */
[----:B------:R-:W-:-:S03]  /*a89a0*/  PRMT R60, R8, 0x7632, R60 ;  /* 0x00007632083c7816 */ /* 0x000fc6000000003c */
[----:B------:R-:W-:Y:S04]  /*a89b0*/  @P2 STG.E.U16 desc[UR10][R52.64], R61 ;  /* 0x0000003d34002986 */ /* 0x000fe8000c10150a */
[----:B0-----:R-:W4:Y:S01]  /*a89c0*/  LDL.LU R14, [R1+0x54] ;  /* 0x00005400010e7983 */ /* 0x001f220000300800 */
[----:B------:R-:W-:-:S05]  /*a89d0*/  IMAD.WIDE R54, R51, 0x2, R22 ;  /* 0x0000000233367825 */ /* 0x000fca00078e0216 */
[----:B------:R0:W-:Y:S04]  /*a89e0*/  @P4 STG.E.U16 desc[UR10][R54.64], R8 ;  /* 0x0000000836004986 */ /* 0x0001e8000c10150a */
[----:B0-----:R-:W3:Y:S01]  /*a89f0*/  LDL.LU R8, [R1+0x44] ;  /* 0x0000440001087983 */ /* 0x001ee20000300800 */
[----:B------:R-:W-:Y:S01]  /*a8a00*/  VIADD R50, R38, 0x12 ;  /* 0x0000001226327836 */ /* 0x000fe20000000000 */
[----:B------:R-:W-:Y:S01]  /*a8a10*/  ISETP.LT.AND P5, PT, R27, UR8, !P1 ;  /* 0x000000081b007c0c */ /* 0x000fe2000cfa1270 */
[----:B------:R-:W-:Y:S01]  /*a8a20*/  ULDC UR8, c[0x0][0x228] ;  /* 0x00008a0000087ab9 */ /* 0x000fe20000000800 */
[----:B------:R-:W-:Y:S01]  /*a8a30*/  ISETP.LT.AND P6, PT, R31, UR12, !P1 ;  /* 0x0000000c1f007c0c */ /* 0x000fe2000cfc1270 */
[----:B------:R-:W-:Y:S01]  /*a8a40*/  IMAD.WIDE R56, R51, 0x2, R40 ;  /* 0x0000000233387825 */ /* 0x000fe200078e0228 */
[----:B------:R-:W-:Y:S01]  /*a8a50*/  ISETP.GE.AND P3, PT, R50, UR4, PT ;  /* 0x0000000432007c0c */ /* 0x000fe2000bf66270 */
[----:B------:R-:W-:Y:S01]  /*a8a60*/  ULDC UR4, c[0x0][0x228] ;  /* 0x00008a0000047ab9 */ /* 0x000fe20000000800 */
[----:B------:R-:W-:Y:S01]  /*a8a70*/  ISETP.LT.AND P2, PT, R39, UR6, !P1 ;  /* 0x0000000627007c0c */ /* 0x000fe2000cf41270 */
[----:B------:R-:W-:Y:S01]  /*a8a80*/  IMAD.WIDE R58, R51, 0x2, R42 ;  /* 0x00000002333a7825 */ /* 0x000fe200078e022a */
[----:B------:R-:W-:Y:S01]  /*a8a90*/  ISETP.LT.AND P4, PT, R35, UR4, !P1 ;  /* 0x0000000423007c0c */ /* 0x000fe2000cf81270 */
[----:B------:R-:W-:Y:S01]  /*a8aa0*/  ULDC UR12, c[0x0][0x228] ;  /* 0x00008a00000c7ab9 */ /* 0x000fe20000000800 */
[----:B------:R-:W-:Y:S01]  /*a8ab0*/  ISETP.LT.AND P1, PT, R9, UR8, !P1 ;  /* 0x0000000809007c0c */ /* 0x000fe2000cf21270 */
[----:B------:R-:W-:Y:S01]  /*a8ac0*/  IMAD.WIDE R52, R51, 0x2, R44 ;  /* 0x0000000233347825 */ /* 0x000fe200078e022c */
[----:B------:R-:W-:Y:S01]  /*a8ad0*/  PRMT R54, R7, 0x7632, R54 ;  /* 0x0000763207367816 */ /* 0x000fe20000000036 */
[----:B------:R0:W-:Y:S01]  /*a8ae0*/  @P5 STG.E.U16 desc[UR10][R56.64], R60 ;  /* 0x0000003c38005986 */ /* 0x0001e2000c10150a */
[----:B------:R-:W-:Y:S01]  /*a8af0*/  ISETP.LT.AND P5, PT, R15, UR14, !P3 ;  /* 0x0000000e0f007c0c */ /* 0x000fe2000dfa1270 */
[----:B------:R-:W-:Y:S01]  /*a8b00*/  ULDC UR4, c[0x0][0x248] ;  /* 0x0000920000047ab9 */ /* 0x000fe20000000800 */
[----:B------:R-:W-:Y:S01]  /*a8b10*/  ULDC UR6, c[0x0][0x228] ;  /* 0x00008a0000067ab9 */ /* 0x000fe20000000800 */
[----:B------:R1:W-:Y:S01]  /*a8b20*/  @P6 STG.E.U16 desc[UR10][R58.64], R7 ;  /* 0x000000073a006986 */ /* 0x0003e2000c10150a */
[----:B------:R-:W-:Y:S01]  /*a8b30*/  ISETP.LT.AND P6, PT, R11, UR12, !P3 ;  /* 0x0000000c0b007c0c */ /* 0x000fe2000dfc1270 */
[----:B------:R-:W-:Y:S01]  /*a8b40*/  VIADD R50, R51, UR4 ;  /* 0x0000000433327c36 */ /* 0x000fe20008000000 */
[----:B------:R-:W-:Y:S01]  /*a8b50*/  ULDC UR4, c[0x0][0x228] ;  /* 0x00008a0000047ab9 */ /* 0x000fe20000000800 */
[----:B------:R1:W-:Y:S01]  /*a8b60*/  @P4 STG.E.U16 desc[UR10][R52.64], R54 ;  /* 0x0000003634004986 */ /* 0x0003e2000c10150a */
[----:B------:R-:W-:Y:S01]  /*a8b70*/  ISETP.LT.AND P4, PT, R19, UR16, !P3 ;  /* 0x0000001013007c0c */ /* 0x000fe2000df81270 */
[----:B------:R-:W-:Y:S01]  /*a8b80*/  ULDC UR8, c[0x0][0x228] ;  /* 0x00008a0000087ab9 */ /* 0x000fe20000000800 */
[----:B------:R-:W-:Y:S01]  /*a8b90*/  ULDC UR12, c[0x0][0x228] ;  /* 0x00008a00000c7ab9 */ /* 0x000fe20000000800 */
[----:B0-----:R-:W-:Y:S01]  /*a8ba0*/  PRMT R60, R4, 0x7632, R60 ;  /* 0x00007632043c7816 */ /* 0x001fe2000000003c */
[----:B------:R-:W-:Y:S01]  /*a8bb0*/  ULDC UR14, c[0x0][0x228] ;  /* 0x00008a00000e7ab9 */ /* 0x000fe20000000800 */
[----:B-1----:R-:W-:Y:S01]  /*a8bc0*/  IMAD.WIDE R58, R51, 0x2, R48 ;  /* 0x00000002333a7825 */ /* 0x002fe200078e0230 */
[----:B------:R-:W2:Y:S01]  /*a8bd0*/  LDL.LU R7, [R1+0x34] ;  /* 0x0000340001077983 */ /* 0x000ea20000300800 */
[----:B------:R-:W-:-:S02]  /*a8be0*/  ULDC UR16, c[0x0][0x228] ;  /* 0x00008a0000107ab9 */ /* 0x000fc40000000800 */
[----:B------:R-:W-:-:S05]  /*a8bf0*/  IMAD.WIDE R52, R51, 0x2, R46 ;  /* 0x0000000233347825 */ /* 0x000fca00078e022e */
[----:B------:R0:W-:Y:S01]  /*a8c00*/  @P2 STG.E.U16 desc[UR10][R52.64], R4 ;  /* 0x0000000434002986 */ /* 0x0001e2000c10150a */
[----:B------:R-:W-:-:S03]  /*a8c10*/  IMAD.WIDE R56, R50, 0x2, R2 ;  /* 0x0000000232387825 */ /* 0x000fc600078e0202 */
[----:B------:R-:W-:Y:S01]  /*a8c20*/  @P1 STG.E.U16 desc[UR10][R58.64], R60 ;  /* 0x0000003c3a001986 */ /* 0x000fe2000c10150a */
[----:B------:R-:W-:Y:S01]  /*a8c30*/  ISETP.LT.AND P1, PT, R27, UR4, !P3 ;  /* 0x000000041b007c0c */ /* 0x000fe2000df21270 */
[----:B------:R-:W-:Y:S01]  /*a8c40*/  IMAD.WIDE R54, R50, 0x2, R20 ;  /* 0x0000000232367825 */ /* 0x000fe200078e0214 */
[----:B------:R-:W-:-:S03]  /*a8c50*/  ULDC UR4, c[0x0][0x22c] ;  /* 0x00008b0000047ab9 */ /* 0x000fc60000000800 */
[----:B0-----:R-:W-:Y:S01]  /*a8c60*/  IMAD.WIDE R52, R50, 0x2, R22 ;  /* 0x0000000232347825 */ /* 0x001fe200078e0216 */
[----:B----4-:R-:W-:Y:S01]  /*a8c70*/  PRMT R51, R14, 0x7632, R51 ;  /* 0x000076320e337816 */ /* 0x010fe20000000033 */
[----:B------:R0:W-:Y:S04]  /*a8c80*/  @P6 STG.E.U16 desc[UR10][R56.64], R14 ;  /* 0x0000000e38006986 */ /* 0x0001e8000c10150a */
[----:B------:R-:W-:Y:S04]  /*a8c90*/  @P5 STG.E.U16 desc[UR10][R54.64], R51 ;  /* 0x0000003336005986 */ /* 0x000fe8000c10150a */
[----:B0-----:R-:W4:Y:S04]  /*a8ca0*/  LDL.LU R14, [R1+0x14] ;  /* 0x00001400010e7983 */ /* 0x001f280000300800 */
[----:B---3--:R0:W-:Y:S01]  /*a8cb0*/  @P4 STG.E.U16 desc[UR10][R52.64], R8 ;  /* 0x0000000834004986 */ /* 0x0081e2000c10150a */
[----:B------:R-:W-:Y:S01]  /*a8cc0*/  PRMT R60, R8, 0x7632, R60 ;  /* 0x00007632083c7816 */ /* 0x000fe2000000003c */
[----:B0-----:R-:W-:-:S02]  /*a8cd0*/  IMAD.WIDE R52, R50, 0x2, R40 ;  /* 0x0000000232347825 */ /* 0x001fc400078e0228 */
[----:B------:R-:W3:Y:S04]  /*a8ce0*/  LDL.LU R8, [R1+0x4] ;  /* 0x0000040001087983 */ /* 0x000ee80000300800 */
[----:B------:R0:W-:Y:S04]  /*a8cf0*/  @P1 STG.E.U16 desc[UR10][R52.64], R60 ;  /* 0x0000003c34001986 */ /* 0x0001e8000c10150a */
[----:B0-----:R-:W4:Y:S01]  /*a8d00*/  LDL.LU R53, [R1+0x24] ;  /* 0x0000240001357983 */ /* 0x001f220000300800 */
[----:B------:R-:W-:Y:S01]  /*a8d10*/  ISETP.LT.AND P4, PT, R31, UR6, !P3 ;  /* 0x000000061f007c0c */ /* 0x000fe2000df81270 */
[----:B------:R-:W-:Y:S01]  /*a8d20*/  IMAD.WIDE R54, R50, 0x2, R42 ;  /* 0x0000000232367825 */ /* 0x000fe200078e022a */
[----:B------:R-:W-:Y:S01]  /*a8d30*/  ISETP.LT.AND P5, PT, R35, UR8, !P3 ;  /* 0x0000000823007c0c */ /* 0x000fe2000dfa1270 */
[----:B------:R-:W-:Y:S01]  /*a8d40*/  ULDC UR6, c[0x0][0x228] ;  /* 0x00008a0000067ab9 */ /* 0x000fe20000000800 */
[----:B------:R-:W-:Y:S01]  /*a8d50*/  ISETP.LT.AND P6, PT, R39, UR12, !P3 ;  /* 0x0000000c27007c0c */ /* 0x000fe2000dfc1270 */
[----:B------:R-:W-:Y:S01]  /*a8d60*/  VIADD R4, R38, 0x13 ;  /* 0x0000001326047836 */ /* 0x000fe20000000000 */
[----:B--2---:R-:W-:Y:S01]  /*a8d70*/  PRMT R51, R7, 0x7632, R51 ;  /* 0x0000763207337816 */ /* 0x004fe20000000033 */
[----:B------:R-:W-:Y:S01]  /*a8d80*/  IMAD.WIDE R56, R50, 0x2, R44 ;  /* 0x0000000232387825 */ /* 0x000fe200078e022c */
[----:B------:R-:W-:Y:S01]  /*a8d90*/  ULDC UR8, c[0x0][0x228] ;  /* 0x00008a0000087ab9 */ /* 0x000fe20000000800 */
[----:B------:R-:W-:-:S04]  /*a8da0*/  ULDC UR12, c[0x0][0x228] ;  /* 0x00008a00000c7ab9 */ /* 0x000fc80000000800 */
[----:B------:R0:W-:Y:S01]  /*a8db0*/  @P4 STG.E.U16 desc[UR10][R54.64], R7 ;  /* 0x0000000736004986 */ /* 0x0001e2000c10150a */
[----:B------:R-:W-:Y:S01]  /*a8dc0*/  IMAD.WIDE R58, R50, 0x2, R46 ;  /* 0x00000002323a7825 */ /* 0x000fe200078e022e */
[----:B------:R-:W-:Y:S01]  /*a8dd0*/  ISETP.GE.AND P2, PT, R4, UR4, PT ;  /* 0x0000000404007c0c */ /* 0x000fe2000bf46270 */
[----:B------:R-:W-:Y:S01]  /*a8de0*/  ULDC UR4, c[0x0][0x248] ;  /* 0x0000920000047ab9 */ /* 0x000fe20000000800 */
[----:B0-----:R-:W2:Y:S01]  /*a8df0*/  LDL.LU R7, [R1+0x324] ;  /* 0x0003240001077983 */ /* 0x001ea20000300800 */
[----:B------:R-:W-:Y:S02]  /*a8e00*/  ISETP.LT.AND P3, PT, R9, UR6, !P3 ;  /* 0x0000000609007c0c */ /* 0x000fe4000df61270 */
[----:B------:R-:W-:Y:S01]  /*a8e10*/  ISETP.LT.AND P4, PT, R11, UR8, !P2 ;  /* 0x000000080b007c0c */ /* 0x000fe2000d781270 */
[----:B------:R0:W-:Y:S01]  /*a8e20*/  @P5 STG.E.U16 desc[UR10][R56.64], R51 ;  /* 0x0000003338005986 */ /* 0x0001e2000c10150a */
[----:B------:R-:W-:Y:S01]  /*a8e30*/  ISETP.LT.AND P5, PT, R15, UR12, !P2 ;  /* 0x0000000c0f007c0c */ /* 0x000fe2000d7a1270 */
[----:B------:R-:W-:Y:S01]  /*a8e40*/  VIADD R4, R50, UR4 ;  /* 0x0000000432047c36 */ /* 0x000fe20008000000 */
[----:B------:R-:W-:Y:S01]  /*a8e50*/  ULDC UR4, c[0x0][0x22c] ;  /* 0x00008b0000047ab9 */ /* 0x000fe20000000800 */
[----:B------:R-:W-:Y:S01]  /*a8e60*/  ULDC UR6, c[0x0][0x228] ;  /* 0x00008a0000067ab9 */ /* 0x000fe20000000800 */
[----:B------:R-:W-:Y:S01]  /*a8e70*/  ULDC UR8, c[0x0][0x228] ;  /* 0x00008a0000087ab9 */ /* 0x000fe20000000800 */
[----:B------:R-:W-:Y:S01]  /*a8e80*/  IMAD.WIDE R54, R4, 0x2, R20 ;  /* 0x0000000204367825 */ /* 0x000fe200078e0214 */
[----:B------:R-:W-:-:S03]  /*a8e90*/  ULDC UR12, c[0x0][0x228] ;  /* 0x00008a00000c7ab9 */ /* 0x000fc60000000800 */
[----:B0-----:R-:W-:-:S04]  /*a8ea0*/  IMAD.WIDE R50, R50, 0x2, R48 ;  /* 0x0000000232327825 */ /* 0x001fc800078e0230 */
[----:B------:R-:W-:Y:S01]  /*a8eb0*/  IMAD.WIDE R56, R4, 0x2, R22 ;  /* 0x0000000204387825 */ /* 0x000fe200078e0216 */
[----:B----4-:R0:W-:Y:S01]  /*a8ec0*/  @P6 STG.E.U16 desc[UR10][R58.64], R53 ;  /* 0x000000353a006986 */ /* 0x0101e2000c10150a */
[----:B------:R-:W-:Y:S01]  /*a8ed0*/  ISETP.LT.AND P6, PT, R19, UR14, !P2 ;  /* 0x0000000e13007c0c */ /* 0x000fe2000d7c1270 */
[----:B------:R-:W-:Y:S01]  /*a8ee0*/  ULDC UR14, c[0x0][0x228] ;  /* 0x00008a00000e7ab9 */ /* 0x000fe20000000800 */
[----:B------:R-:W-:-:S05]  /*a8ef0*/  PRMT R60, R53, 0x7632, R60 ;  /* 0x00007632353c7816 */ /* 0x000fca000000003c */
[----:B------:R1:W-:Y:S01]  /*a8f00*/  @P3 STG.E.U16 desc[UR10][R50.64], R60 ;  /* 0x0000003c32003986 */ /* 0x0003e2000c10150a */
[----:B0-----:R-:W-:Y:S01]  /*a8f10*/  VIADD R58, R38, 0x14 ;  /* 0x00000014263a7836 */ /* 0x001fe20000000000 */
[----:B------:R-:W-:Y:S01]  /*a8f20*/  PRMT R59, R14, 0x7632, R59 ;  /* 0x000076320e3b7816 */ /* 0x000fe2000000003b */
[----:B------:R-:W-:-:S03]  /*a8f30*/  IMAD.WIDE R52, R4, 0x2, R2 ;  /* 0x0000000204347825 */ /* 0x000fc600078e0202 */
[----:B------:R-:W-:Y:S01]  /*a8f40*/  ISETP.GE.AND P1, PT, R58, UR4, PT ;  /* 0x000000043a007c0c */ /* 0x000fe2000bf26270 */
[----:B------:R-:W-:Y:S01]  /*a8f50*/  ULDC UR4, c[0x0][0x228] ;  /* 0x00008a0000047ab9 */ /* 0x000fe20000000800 */
[----:B------:R0:W-:Y:S01]  /*a8f60*/  @P4 STG.E.U16 desc[UR10][R52.64], R14 ;  /* 0x0000000e34004986 */ /* 0x0001e2000c10150a */
[----:B------:R-:W-:Y:S02]  /*a8f70*/  ISETP.LT.AND P4, PT, R35, UR8, !P2 ;  /* 0x0000000823007c0c */ /* 0x000fe4000d781270 */
[----:B---3--:R-:W-:Y:S01]  /*a8f80*/  PRMT R10, R8, 0x7632, R10 ;  /* 0x00007632080a7816 */ /* 0x008fe2000000000a */
[----:B------:R3:W-:Y:S01]  /*a8f90*/  @P5 STG.E.U16 desc[UR10][R54.64], R59 ;  /* 0x0000003b36005986 */ /* 0x0007e2000c10150a */
[----:B------:R-:W-:Y:S01]  /*a8fa0*/  ISETP.LT.AND P5, PT, R31, UR6, !P2 ;  /* 0x000000061f007c0c */ /* 0x000fe2000d7a1270 */
[C---:B-1----:R-:W-:Y:S01]  /*a8fb0*/  IMAD.WIDE R50, R4.reuse, 0x2, R40 ;  /* 0x0000000204327825 */ /* 0x042fe200078e0228 */
[----:B------:R-:W-:Y:S01]  /*a8fc0*/  ISETP.LT.AND P3, PT, R39, UR12, !P2 ;  /* 0x0000000c27007c0c */ /* 0x000fe2000d761270 */
[----:B------:R1:W-:Y:S01]  /*a8fd0*/  @P6 STG.E.U16 desc[UR10][R56.64], R8 ;  /* 0x0000000838006986 */ /* 0x0003e2000c10150a */
[----:B------:R-:W-:Y:S01]  /*a8fe0*/  ISETP.LT.AND P6, PT, R27, UR4, !P2 ;  /* 0x000000041b007c0c */ /* 0x000fe2000d7c1270 */
[----:B------:R-:W-:Y:S01]  /*a8ff0*/  ULDC UR6, c[0x0][0x228] ;  /* 0x00008a0000067ab9 */ /* 0x000fe20000000800 */
[----:B------:R-:W-:Y:S01]  /*a9000*/  ISETP.LT.AND P2, PT, R9, UR14, !P2 ;  /* 0x0000000e09007c0c */ /* 0x000fe2000d741270 */
[C---:B0-----:R-:W-:Y:S01]  /*a9010*/  IMAD.WIDE R52, R4.reuse, 0x2, R42 ;  /* 0x0000000204347825 */ /* 0x041fe200078e022a */
[----:B------:R-:W4:Y:S01]  /*a9020*/  LDL.LU R9, [R1+0x58] ;  /* 0x0000580001097983 */ /* 0x000f220000300800 */
[----:B--2---:R-:W-:Y:S01]  /*a9030*/  PRMT R61, R7, 0x7632, R61 ;  /* 0x00007632073d7816 */ /* 0x004fe2000000003d */
[----:B------:R-:W-:Y:S01]  /*a9040*/  ULDC UR4, c[0x0][0x248] ;  /* 0x0000920000047ab9 */ /* 0x000fe20000000800 */
[C---:B---3--:R-:W-:Y:S01]  /*a9050*/  IMAD.WIDE R54, R4.reuse, 0x2, R44 ;  /* 0x0000000204367825 */ /* 0x048fe200078e022c */
[----:B------:R-:W-:Y:S01]  /*a9060*/  PRMT R60, R5, 0x7632, R60 ;  /* 0x00007632053c7816 */ /* 0x000fe2000000003c */
[----:B------:R-:W-:Y:S01]  /*a9070*/  ULDC UR8, c[0x0][0x228] ;  /* 0x00008a0000087ab9 */ /* 0x000fe20000000800 */
[----:B------:R-:W-:Y:S01]  /*a9080*/  ULDC UR12, c[0x0][0x228] ;  /* 0x00008a00000c7ab9 */ /* 0x000fe20000000800 */
[----:B-1----:R-:W2:Y:S01]  /*a9090*/  LDL.LU R8, [R1+0x48] ;  /* 0x0000480001087983 */ /* 0x002ea20000300800 */
[----:B------:R-:W-:Y:S01]  /*a90a0*/  IMAD.WIDE R56, R4, 0x2, R46 ;  /* 0x0000000204387825 */ /* 0x000fe200078e022e */
[----:B------:R-:W-:-:S02]  /*a90b0*/  ULDC UR14, c[0x0][0x228] ;  /* 0x00008a00000e7ab9 */ /* 0x000fc40000000800 */
[----:B------:R-:W-:Y:S04]  /*a90c0*/  @P6 STG.E.U16 desc[UR10][R50.64], R10 ;  /* 0x0000000a32006986 */ /* 0x000fe8000c10150a */
[----:B------:R0:W-:Y:S04]  /*a90d0*/  @P5 STG.E.U16 desc[UR10][R52.64], R7 ;  /* 0x0000000734005986 */ /* 0x0001e8000c10150a */
[----:B------:R1:W-:Y:S01]  /*a90e0*/  @P4 STG.E.U16 desc[UR10][R54.64], R61 ;  /* 0x0000003d36004986 */ /* 0x0003e2000c10150a */
[----:B------:R-:W-:-:S03]  /*a90f0*/  IMAD.WIDE R58, R4, 0x2, R48 ;  /* 0x00000002043a7825 */ /* 0x000fc600078e0230 */
[----:B0-----:R-:W3:Y:S04]  /*a9100*/  LDL.LU R7, [R1+0x38] ;  /* 0x0000380001077983 */ /* 0x001ee80000300800 */
[----:B------:R-:W3:Y:S04]  /*a9110*/  LDL.LU R14, [R1+0x28] ;  /* 0x00002800010e7983 */ /* 0x000ee80000300800 */
[----:B------:R-:W3:Y:S04]  /*a9120*/  LDL.LU R10, [R1+0x18] ;  /* 0x00001800010a7983 */ /* 0x000ee80000300800 */
[----:B-1----:R-:W3:Y:S04]  /*a9130*/  LDL.LU R61, [R1+0x1790] ;  /* 0x00179000013d7983 */ /* 0x002ee80000300800 */
[----:B------:R0:W-:Y:S04]  /*a9140*/  @P3 STG.E.U16 desc[UR10][R56.64], R5 ;  /* 0x0000000538003986 */ /* 0x0001e8000c10150a */
[----:B------:R4:W-:Y:S01]  /*a9150*/  @P2 STG.E.U16 desc[UR10][R58.64], R60 ;  /* 0x0000003c3a002986 */ /* 0x0009e2000c10150a */
[----:B------:R-:W-:Y:S01]  /*a9160*/  ISETP.LT.AND P2, PT, R11, UR6, !P1 ;  /* 0x000000060b007c0c */ /* 0x000fe2000cf41270 */
[----:B------:R-:W-:Y:S01]  /*a9170*/  ULDC UR6, c[0x0][0x228] ;  /* 0x00008a0000067ab9 */ /* 0x000fe20000000800 */
[----:B------:R-:W-:Y:S01]  /*a9180*/  ISETP.LT.AND P4, PT, R15, UR8, !P1 ;  /* 0x000000080f007c0c */ /* 0x000fe2000cf81270 */
[----:B------:R-:W-:Y:S01]  /*a9190*/  ULDC UR8, c[0x0][0x228] ;  /* 0x00008a0000087ab9 */ /* 0x000fe20000000800 */
[----:B------:R-:W-:Y:S01]  /*a91a0*/  ISETP.LT.AND P5, PT, R19, UR12, !P1 ;  /* 0x0000000c13007c0c */ /* 0x000fe2000cfa1270 */
[----:B------:R-:W-:Y:S01]  /*a91b0*/  ULDC UR12, c[0x0][0x228] ;  /* 0x00008a00000c7ab9 */ /* 0x000fe20000000800 */
[----:B0-----:R-:W-:Y:S01]  /*a91c0*/  VIADD R5, R4, UR4 ;  /* 0x0000000404057c36 */ /* 0x001fe20008000000 */
[----:B------:R-:W-:-:S02]  /*a91d0*/  ISETP.LT.AND P6, PT, R27, UR14, !P1 ;  /* 0x0000000e1b007c0c */ /* 0x000fc4000cfc1270 */
[----:B----4-:R-:W-:Y:S01]  /*a91e0*/  PRMT R59, R9, 0x7632, R59 ;  /* 0x00007632093b7816 */ /* 0x010fe2000000003b */
[C---:B------:R-:W-:Y:S01]  /*a91f0*/  IMAD.WIDE R50, R5.reuse, 0x2, R2 ;  /* 0x0000000205327825 */ /* 0x040fe200078e0202 */
[----:B------:R-:W-:Y:S01]  /*a9200*/  ULDC UR4, c[0x0][0x22c] ;  /* 0x00008b0000047ab9 */ /* 0x000fe20000000800 */
[----:B------:R-:W-:Y:S02]  /*a9210*/  ULDC UR14, c[0x0][0x228] ;  /* 0x00008a00000e7ab9 */ /* 0x000fe40000000800 */
[C---:B------:R-:W-:Y:S01]  /*a9220*/  IMAD.WIDE R52, R5.reuse, 0x2, R20 ;  /* 0x0000000205347825 */ /* 0x040fe200078e0214 */
[----:B------:R0:W-:Y:S03]  /*a9230*/  @P2 STG.E.U16 desc[UR10][R50.64], R9 ;  /* 0x0000000932002986 */ /* 0x0001e6000c10150a */
[----:B------:R-:W-:Y:S01]  /*a9240*/  IMAD.WIDE R54, R5, 0x2, R22 ;  /* 0x0000000205367825 */ /* 0x000fe200078e0216 */
[----:B------:R-:W-:Y:S01]  /*a9250*/  @P4 STG.E.U16 desc[UR10][R52.64], R59 ;  /* 0x0000003b34004986 */ /* 0x000fe2000c10150a */
[----:B--2---:R-:W-:-:S03]  /*a9260*/  PRMT R58, R8, 0x7632, R58 ;  /* 0x00007632083a7816 */ /* 0x004fc6000000003a */
[----:B0-----:R-:W2:Y:S04]  /*a9270*/  LDL.LU R9, [R1+0x8] ;  /* 0x0000080001097983 */ /* 0x001ea80000300800 */
[----:B------:R0:W-:Y:S04]  /*a9280*/  @P5 STG.E.U16 desc[UR10][R54.64], R8 ;  /* 0x0000000836005986 */ /* 0x0001e8000c10150a */
[----:B0-----:R-:W4:Y:S01]  /*a9290*/  LDL.LU R8, [R1+0x328] ;  /* 0x0003280001087983 */ /* 0x001f220000300800 */
[----:B------:R-:W-:Y:S01]  /*a92a0*/  VIADD R4, R38, 0x15 ;  /* 0x0000001526047836 */ /* 0x000fe20000000000 */
[----:B------:R-:W-:Y:S01]  /*a92b0*/  ISETP.LT.AND P5, PT, R31, UR6, !P1 ;  /* 0x000000061f007c0c */ /* 0x000fe2000cfa1270 */
[----:B------:R-:W-:Y:S01]  /*a92c0*/  IMAD.WIDE R56, R5, 0x2, R40 ;  /* 0x0000000205387825 */ /* 0x000fe200078e0228 */
[----:B------:R-:W-:Y:S01]  /*a92d0*/  ISETP.LT.AND P4, PT, R35, UR8, !P1 ;  /* 0x0000000823007c0c */ /* 0x000fe2000cf81270 */
[----:B------:R-:W-:Y:S01]  /*a92e0*/  ULDC UR6, c[0x0][0x228] ;  /* 0x00008a0000067ab9 */ /* 0x000fe20000000800 */
[----:B------:R-:W-:Y:S01]  /*a92f0*/  ISETP.GE.AND P3, PT, R4, UR4, PT ;  /* 0x0000000404007c0c */ /* 0x000fe2000bf66270 */
[----:B------:R-:W-:Y:S01]  /*a9300*/  ULDC UR4, c[0x0][0x248] ;  /* 0x0000920000047ab9 */ /* 0x000fe20000000800 */
[----:B------:R-:W-:Y:S01]  /*a9310*/  ISETP.LT.AND P2, PT, R39, UR12, !P1 ;  /* 0x0000000c27007c0c */ /* 0x000fe2000cf41270 */
[----:B------:R0:W-:Y:S01]  /*a9320*/  @P6 STG.E.U16 desc[UR10][R56.64], R58 ;  /* 0x0000003a38006986 */ /* 0x0001e2000c10150a */
[----:B---3--:R-:W-:Y:S01]  /*a9330*/  ISETP.LT.AND P1, PT, R61, UR14, !P1 ;  /* 0x0000000e3d007c0c */ /* 0x008fe2000cf21270 */
[----:B------:R-:W-:Y:S01]  /*a9340*/  IMAD.WIDE R52, R5, 0x2, R42 ;  /* 0x0000000205347825 */ /* 0x000fe200078e022a */
[----:B------:R-:W-:Y:S01]  /*a9350*/  ISETP.LT.AND P6, PT, R11, UR6, !P3 ;  /* 0x000000060b007c0c */ /* 0x000fe2000dfc1270 */
[----:B------:R-:W-:Y:S01]  /*a9360*/  ULDC UR6, c[0x0][0x228] ;  /* 0x00008a0000067ab9 */ /* 0x000fe20000000800 */
[----:B------:R-:W-:Y:S01]  /*a9370*/  ULDC UR8, c[0x0][0x228] ;  /* 0x00008a0000087ab9 */ /* 0x000fe20000000800 */
[----:B------:R-:W-:Y:S01]  /*a9380*/  IMAD.WIDE R50, R5, 0x2, R44 ;  /* 0x0000000205327825 */ /* 0x000fe200078e022c */
[----:B------:R1:W-:Y:S01]  /*a9390*/  @P5 STG.E.U16 desc[UR10][R52.64], R7 ;  /* 0x0000000734005986 */ /* 0x0003e2000c10150a */
[----:B------:R-:W-:-:S02]  /*a93a0*/  ULDC UR12, c[0x0][0x228] ;  /* 0x00008a00000c7ab9 */ /* 0x000fc40000000800 */
[----:B------:R-:W-:Y:S01]  /*a93b0*/  VIADD R4, R5, UR4 ;  /* 0x0000000405047c36 */ /* 0x000fe20008000000 */
[----:B------:R-:W-:Y:S01]  /*a93c0*/  ULDC UR4, c[0x0][0x228] ;  /* 0x00008a0000047ab9 */ /* 0x000fe20000000800 */
[----:B0-----:R-:W-:Y:S01]  /*a93d0*/  PRMT R58, R7, 0x7632, R58 ;  /* 0x00007632073a7816 */ /* 0x001fe2000000003a */
[C---:B------:R-:W-:Y:S01]  /*a93e0*/  IMAD.WIDE R54, R5.reuse, 0x2, R46 ;  /* 0x0000000205367825 */ /* 0x040fe200078e022e */
[----:B------:R-:W-:Y:S01]  /*a93f0*/  PRMT R59, R10, 0x7632, R59 ;  /* 0x000076320a3b7816 */ /* 0x000fe2000000003b */
[----:B------:R-:W-:Y:S02]  /*a9400*/  ULDC UR14, c[0x0][0x228] ;  /* 0x00008a00000e7ab9 */ /* 0x000fe40000000800 */
[----:B------:R-:W-:Y:S01]  /*a9410*/  IMAD.WIDE R56, R5, 0x2, R48 ;  /* 0x0000000205387825 */ /* 0x000fe200078e0230 */
[----:B------:R-:W-:Y:S01]  /*a9420*/  PRMT R5, R14, 0x7632, R5 ;  /* 0x000076320e057816 */ /* 0x000fe20000000005 */
[----:B------:R0:W-:Y:S02]  /*a9430*/  @P4 STG.E.U16 desc[UR10][R50.64], R58 ;  /* 0x0000003a32004986 */ /* 0x0001e4000c10150a */
[----:B-1----:R-:W-:-:S02]  /*a9440*/  IMAD.WIDE R52, R4, 0x2, R2 ;  /* 0x0000000204347825 */ /* 0x002fc400078e0202 */
[----:B------:R-:W-:Y:S01]  /*a9450*/  @P2 STG.E.U16 desc[UR10][R54.64], R14 ;  /* 0x0000000e36002986 */ /* 0x000fe2000c10150a */
[----:B------:R-:W-:Y:S01]  /*a9460*/  ISETP.LT.AND P4, PT, R19, UR6, !P3 ;  /* 0x0000000613007c0c */ /* 0x000fe2000df81270 */
[----:B------:R-:W-:Y:S02]  /*a9470*/  ULDC UR6, c[0x0][0x228] ;  /* 0x00008a0000067ab9 */ /* 0x000fe40000000800 */
[----:B------:R-:W-:Y:S01]  /*a9480*/  @P1 STG.E.U16 desc[UR10][R56.64], R5 ;  /* 0x0000000538001986 */ /* 0x000fe2000c10150a */
[----:B------:R-:W-:Y:S01]  /*a9490*/  ISETP.LT.AND P1, PT, R15, UR4, !P3 ;  /* 0x000000040f007c0c */ /* 0x000fe2000df21270 */
[----:B------:R-:W-:Y:S01]  /*a94a0*/  ULDC UR4, c[0x0][0x22c] ;  /* 0x00008b0000047ab9 */ /* 0x000fe20000000800 */
[----:B------:R-:W-:Y:S01]  /*a94b0*/  ISETP.LT.AND P5, PT, R27, UR8, !P3 ;  /* 0x000000081b007c0c */ /* 0x000fe2000dfa1270 */
[----:B------:R1:W-:Y:S01]  /*a94c0*/  @P6 STG.E.U16 desc[UR10][R52.64], R10 ;  /* 0x0000000a34006986 */ /* 0x0003e2000c10150a */
[----:B------:R-:W-:-:S03]  /*a94d0*/  ISETP.LT.AND P6, PT, R31, UR12, !P3 ;  /* 0x0000000c1f007c0c */ /* 0x000fc6000dfc1270 */
[----:B------:R-:W3:Y:S01]  /*a94e0*/  LDL.LU R7, [R1+0x3fa0] ;  /* 0x003fa00001077983 */ /* 0x000ee20000300800 */
[C---:B0-----:R-:W-:Y:S01]  /*a94f0*/  IMAD.WIDE R50, R4.reuse, 0x2, R20 ;  /* 0x0000000204327825 */ /* 0x041fe200078e0214 */
[----:B------:R-:W-:Y:S01]  /*a9500*/  ULDC UR8, c[0x0][0x228] ;  /* 0x00008a0000087ab9 */ /* 0x000fe20000000800 */
[----:B------:R-:W-:Y:S01]  /*a9510*/  ULDC UR12, c[0x0][0x228] ;  /* 0x00008a00000c7ab9 */ /* 0x000fe20000000800 */
[----:B-1----:R-:W3:Y:S01]  /*a9520*/  LDL.LU R10, [R1+0x5c] ;  /* 0x00005c00010a7983 */ /* 0x002ee20000300800 */
[----:B------:R-:W-:-:S04]  /*a9530*/  IMAD.WIDE R52, R4, 0x2, R22 ;  /* 0x0000000204347825 */ /* 0x000fc800078e0216 */
[C---:B------:R-:W-:Y:S01]  /*a9540*/  IMAD.WIDE R54, R4.reuse, 0x2, R40 ;  /* 0x0000000204367825 */ /* 0x040fe200078e0228 */
[----:B------:R-:W-:Y:S03]  /*a9550*/  @P1 STG.E.U16 desc[UR10][R50.64], R59 ;  /* 0x0000003b32001986 */ /* 0x000fe6000c10150a */
[----:B------:R-:W-:Y:S01]  /*a9560*/  IMAD.WIDE R56, R4, 0x2, R42 ;  /* 0x0000000204387825 */ /* 0x000fe200078e022a */
[----:B--2---:R-:W-:Y:S01]  /*a9570*/  PRMT R58, R9, 0x7632, R58 ;  /* 0x00007632093a7816 */ /* 0x004fe2000000003a */
[----:B------:R-:W-:Y:S04]  /*a9580*/  @P4 STG.E.U16 desc[UR10][R52.64], R9 ;  /* 0x0000000934004986 */ /* 0x000fe8000c10150a */
[----:B------:R0:W-:Y:S04]  /*a9590*/  @P5 STG.E.U16 desc[UR10][R54.64], R58 ;  /* 0x0000003a36005986 */ /* 0x0001e8000c10150a */
[----:B----4-:R1:W-:Y:S01]  /*a95a0*/  @P6 STG.E.U16 desc[UR10][R56.64], R8 ;  /* 0x0000000838006986 */ /* 0x0103e2000c10150a */
[----:B0-----:R-:W-:-:S03]  /*a95b0*/  PRMT R54, R8, 0x7632, R54 ;  /* 0x0000763208367816 */ /* 0x001fc60000000036 */
[----:B-1----:R-:W2:Y:S01]  /*a95c0*/  LDL.LU R8, [R1+0x4c] ;  /* 0x00004c0001087983 */ /* 0x002ea20000300800 */
[----:B------:R-:W-:Y:S01]  /*a95d0*/  VIADD R5, R38, 0x16 ;  /* 0x0000001626057836 */ /* 0x000fe20000000000 */
[----:B------:R-:W-:Y:S01]  /*a95e0*/  ISETP.LT.AND P4, PT, R39, UR6, !P3 ;  /* 0x0000000627007c0c */ /* 0x000fe2000df81270 */
[C---:B------:R-:W-:Y:S01]  /*a95f0*/  IMAD.WIDE R50, R4.reuse, 0x2, R44 ;  /* 0x0000000204327825 */ /* 0x040fe200078e022c */
[----:B------:R-:W4:Y:S01]  /*a9600*/  LDL.LU R9, [R1+0x3c] ;  /* 0x00003c0001097983 */ /* 0x000f220000300800 */
[----:B------:R-:W-:Y:S01]  /*a9610*/  ULDC UR6, c[0x0][0x228] ;  /* 0x00008a0000067ab9 */ /* 0x000fe20000000800 */
[----:B------:R-:W-:Y:S01]  /*a9620*/  ISETP.GE.AND P2, PT, R5, UR4, PT ;  /* 0x0000000405007c0c */ /* 0x000fe2000bf46270 */
[----:B------:R-:W-:Y:S01]  /*a9630*/  ULDC UR4, c[0x0][0x228] ;  /* 0x00008a0000047ab9 */ /* 0x000fe20000000800 */
[----:B------:R-:W-:Y:S01]  /*a9640*/  IMAD.WIDE R52, R4, 0x2, R46 ;  /* 0x0000000204347825 */ /* 0x000fe200078e022e */
[----:B------:R-:W-:Y:S01]  /*a9650*/  ISETP.LT.AND P1, PT, R35, UR4, !P3 ;  /* 0x0000000423007c0c */ /* 0x000fe2000df21270 */
[----:B------:R-:W-:Y:S01]  /*a9660*/  ULDC UR4, c[0x0][0x228] ;  /* 0x00008a0000047ab9 */ /* 0x000fe20000000800 */
[----:B------:R-:W-:Y:S01]  /*a9670*/  PRMT R55, R6, 0x7632, R55 ;  /* 0x0000763206377816 */ /* 0x000fe20000000037 */
[----:B------:R-:W4:Y:S01]  /*a9680*/  LDL.LU R14, [R1+0x2c] ;  /* 0x00002c00010e7983 */ /* 0x000f220000300800 */
[----:B------:R-:W-:Y:S01]  /*a9690*/  ISETP.LT.AND P3, PT, R61, UR4, !P3 ;  /* 0x000000043d007c0c */ /* 0x000fe2000df61270 */
[----:B------:R-:W-:-:S02]  /*a96a0*/  ULDC UR4, c[0x0][0x248] ;  /* 0x0000920000047ab9 */ /* 0x000fc40000000800 */
[C---:B------:R-:W-:Y:S01]  /*a96b0*/  VIADD R56, R4.reuse, UR4 ;  /* 0x0000000404387c36 */ /* 0x040fe20008000000 */
[----:B------:R-:W-:Y:S01]  /*a96c0*/  ULDC UR4, c[0x0][0x228] ;  /* 0x00008a0000047ab9 */ /* 0x000fe20000000800 */
[----:B------:R-:W-:Y:S01]  /*a96d0*/  ISETP.LT.AND P5, PT, R11, UR6, !P2 ;  /* 0x000000060b007c0c */ /* 0x000fe2000d7a1270 */
[----:B------:R-:W-:Y:S01]  /*a96e0*/  IMAD.WIDE R4, R4, 0x2, R48 ;  /* 0x0000000204047825 */ /* 0x000fe200078e0230 */
[----:B------:R-:W-:Y:S02]  /*a96f0*/  ULDC UR6, c[0x0][0x228] ;  /* 0x00008a0000067ab9 */ /* 0x000fe40000000800 */
[----:B------:R0:W-:Y:S01]  /*a9700*/  @P1 STG.E.U16 desc[UR10][R50.64], R54 ;  /* 0x0000003632001986 */ /* 0x0001e2000c10150a */
[----:B------:R-:W-:Y:S01]  /*a9710*/  ISETP.LT.AND P1, PT, R15, UR4, !P2 ;  /* 0x000000040f007c0c */ /* 0x000fe2000d721270 */
[----:B------:R-:W-:Y:S02]  /*a9720*/  ULDC UR4, c[0x0][0x228] ;  /* 0x00008a0000047ab9 */ /* 0x000fe40000000800 */
[----:B------:R3:W-:Y:S04]  /*a9730*/  @P4 STG.E.U16 desc[UR10][R52.64], R6 ;  /* 0x0000000634004986 */ /* 0x0007e8000c10150a */
[----:B------:R1:W-:Y:S01]  /*a9740*/  @P3 STG.E.U16 desc[UR10][R4.64], R55 ;  /* 0x0000003704003986 */ /* 0x0003e2000c10150a */
[----:B------:R-:W-:Y:S01]  /*a9750*/  ISETP.LT.AND P3, PT, R19, UR4, !P2 ;  /* 0x0000000413007c0c */ /* 0x000fe2000d761270 */
[----:B------:R-:W-:Y:S01]  /*a9760*/  ULDC UR4, c[0x0][0x22c] ;  /* 0x00008b0000047ab9 */ /* 0x000fe20000000800 */
[----:B0-----:R-:W-:Y:S01]  /*a9770*/  IMAD.WIDE R50, R56, 0x2, R2 ;  /* 0x0000000238327825 */ /* 0x001fe200078e0202 */
[----:B---3--:R-:W-:-:S03]  /*a9780*/  PRMT R6, R10, 0x7632, R6 ;  /* 0x000076320a067816 */ /* 0x008fc60000000006 */
[C---:B-1----:R-:W-:Y:S01]  /*a9790*/  IMAD.WIDE R4, R56.reuse, 0x2, R20 ;  /* 0x0000000238047825 */ /* 0x042fe200078e0214 */
[----:B------:R0:W-:Y:S04]  /*a97a0*/  @P5 STG.E.U16 desc[UR10][R50.64], R10 ;  /* 0x0000000a32005986 */ /* 0x0001e8000c10150a */
[----:B------:R1:W-:Y:S04]  /*a97b0*/  @P1 STG.E.U16 desc[UR10][R4.64], R6 ;  /* 0x0000000604001986 */ /* 0x0003e8000c10150a */
[----:B0-----:R-:W3:Y:S01]  /*a97c0*/  LDL.LU R10, [R1+0x1c] ;  /* 0x00001c00010a7983 */ /* 0x001ee20000300800 */
[----:B-1----:R-:W-:Y:S01]  /*a97d0*/  IMAD.WIDE R4, R56, 0x2, R22 ;  /* 0x0000000238047825 */ /* 0x002fe200078e0216 */
[----:B--2---:R-:W-:-:S04]  /*a97e0*/  PRMT R6, R8, 0x7632, R6 ;  /* 0x0000763208067816 */ /* 0x004fc80000000006 */
[----:B------:R0:W-:Y:S04]  /*a97f0*/  @P3 STG.E.U16 desc[UR10][R4.64], R8 ;  /* 0x0000000804003986 */ /* 0x0001e8000c10150a */
[----:B0-----:R-:W2:Y:S01]  /*a9800*/  LDL.LU R8, [R1+0xc] ;  /* 0x00000c0001087983 */ /* 0x001ea20000300800 */
[----:B------:R-:W-:Y:S01]  /*a9810*/  ISETP.LT.AND P4, PT, R27, UR6, !P2 ;  /* 0x000000061b007c0c */ /* 0x000fe2000d781270 */
[----:B------:R-:W-:Y:S01]  /*a9820*/  VIADD R50, R38, 0x17 ;  /* 0x0000001726327836 */ /* 0x000fe20000000000 */
[----:B------:R-:W-:Y:S01]  /*a9830*/  ISETP.LT.AND P5, PT, R31, UR8, !P2 ;  /* 0x000000081f007c0c */ /* 0x000fe2000d7a1270 */
[----:B------:R-:W-:Y:S01]  /*a9840*/  IMAD.WIDE R52, R56, 0x2, R42 ;  /* 0x0000000238347825 */ /* 0x000fe200078e022a */
[----:B----4-:R-:W-:Y:S01]  /*a9850*/  PRMT R57, R9, 0x7632, R57 ;  /* 0x0000763209397816 */ /* 0x010fe20000000039 */
[----:B------:R-:W-:Y:S01]  /*a9860*/  ULDC UR6, c[0x0][0x228] ;  /* 0x00008a0000067ab9 */ /* 0x000fe20000000800 */
[----:B------:R-:W-:Y:S01]  /*a9870*/  ISETP.GE.AND P1, PT, R50, UR4, PT ;  /* 0x0000000432007c0c */ /* 0x000fe2000bf26270 */
[----:B------:R-:W-:Y:S01]  /*a9880*/  IMAD.WIDE R50, R56, 0x2, R40 ;  /* 0x0000000238327825 */ /* 0x000fe200078e0228 */
[----:B------:R-:W-:Y:S01]  /*a9890*/  ULDC UR4, c[0x0][0x228] ;  /* 0x00008a0000047ab9 */ /* 0x000fe20000000800 */
[----:B------:R-:W-:Y:S01]  /*a98a0*/  ISETP.LT.AND P6, PT, R35, UR12, !P2 ;  /* 0x0000000c23007c0c */ /* 0x000fe2000d7c1270 */
[----:B------:R-:W-:-:S03]  /*a98b0*/  ULDC UR8, c[0x0][0x228] ;  /* 0x00008a0000087ab9 */ /* 0x000fc60000000800 */
[----:B------:R-:W-:Y:S01]  /*a98c0*/  @P4 STG.E.U16 desc[UR10][R50.64], R6 ;  /* 0x0000000632004986 */ /* 0x000fe2000c10150a */
[----:B------:R-:W-:Y:S01]  /*a98d0*/  ISETP.LT.AND P3, PT, R39, UR4, !P2 ;  /* 0x0000000427007c0c */ /* 0x000fe2000d761270 */
[C---:B------:R-:W-:Y:S01]  /*a98e0*/  IMAD.WIDE R54, R56.reuse, 0x2, R44 ;  /* 0x0000000238367825 */ /* 0x040fe200078e022c */
[----:B------:R-:W-:Y:S01]  /*a98f0*/  ULDC UR12, c[0x0][0x228] ;  /* 0x00008a00000c7ab9 */ /* 0x000fe20000000800 */
[----:B------:R0:W-:Y:S01]  /*a9900*/  @P5 STG.E.U16 desc[UR10][R52.64], R9 ;  /* 0x0000000934005986 */ /* 0x0001e2000c10150a */
[----:B------:R-:W-:Y:S01]  /*a9910*/  ISETP.LT.AND P2, PT, R61, UR6, !P2 ;  /* 0x000000063d007c0c */ /* 0x000fe2000d741270 */
[C---:B------:R-:W-:Y:S01]  /*a9920*/  IMAD.WIDE R4, R56.reuse, 0x2, R46 ;  /* 0x0000000238047825 */ /* 0x040fe200078e022e */
[----:B------:R-:W-:Y:S01]  /*a9930*/  ISETP.LT.AND P4, PT, R11, UR8, !P1 ;  /* 0x000000080b007c0c */ /* 0x000fe2000cf81270 */
[----:B------:R-:W-:Y:S01]  /*a9940*/  ULDC UR4, c[0x0][0x248] ;  /* 0x0000920000047ab9 */ /* 0x000fe20000000800 */
[----:B0-----:R-:W4:Y:S01]  /*a9950*/  LDL.LU R9, [R1+0x32c] ;  /* 0x00032c0001097983 */ /* 0x001f220000300800 */
[----:B------:R-:W-:Y:S01]  /*a9960*/  VIADD R6, R56, UR4 ;  /* 0x0000000438067c36 */ /* 0x000fe20008000000 */
[----:B------:R-:W-:Y:S01]  /*a9970*/  ISETP.LT.AND P5, PT, R15, UR12, !P1 ;  /* 0x0000000c0f007c0c */ /* 0x000fe2000cfa1270 */
[----:B------:R-:W-:Y:S01]  /*a9980*/  ULDC UR4, c[0x0][0x22c] ;  /* 0x00008b0000047ab9 */ /* 0x000fe20000000800 */
[----:B------:R-:W-:Y:S01]  /*a9990*/  @P6 STG.E.U16 desc[UR10][R54.64], R57 ;  /* 0x0000003936006986 */ /* 0x000fe2000c10150a */
[----:B------:R-:W-:Y:S01]  /*a99a0*/  ISETP.LT.AND P6, PT, R19, UR14, !P1 ;  /* 0x0000000e13007c0c */ /* 0x000fe2000cfc1270 */
[----:B------:R-:W-:Y:S01]  /*a99b0*/  IMAD.WIDE R50, R6, 0x2, R2 ;  /* 0x0000000206327825 */ /* 0x000fe200078e0202 */
[----:B------:R-:W-:Y:S01]  /*a99c0*/  PRMT R58, R14, 0x7632, R58 ;  /* 0x000076320e3a7816 */ /* 0x000fe2000000003a */
[----:B------:R0:W-:Y:S01]  /*a99d0*/  @P3 STG.E.U16 desc[UR10][R4.64], R14 ;  /* 0x0000000e04003986 */ /* 0x0001e2000c10150a */
[----:B------:R-:W-:Y:S01]  /*a99e0*/  ULDC UR6, c[0x0][0x228] ;  /* 0x00008a0000067ab9 */ /* 0x000fe20000000800 */
[----:B------:R-:W-:Y:S01]  /*a99f0*/  IMAD.WIDE R52, R6, 0x2, R20 ;  /* 0x0000000206347825 */ /* 0x000fe200078e0214 */
[----:B------:R-:W-:Y:S01]  /*a9a00*/  ULDC UR8, c[0x0][0x228] ;  /* 0x00008a0000087ab9 */ /* 0x000fe20000000800 */
[----:B------:R-:W-:Y:S01]  /*a9a10*/  ULDC UR12, c[0x0][0x228] ;  /* 0x00008a00000c7ab9 */ /* 0x000fe20000000800 */
[----:B------:R-:W-:Y:S01]  /*a9a20*/  ULDC UR14, c[0x0][0x228] ;  /* 0x00008a00000e7ab9 */ /* 0x000fe20000000800 */
[----:B0-----:R-:W-:Y:S01]  /*a9a30*/  IMAD.WIDE R4, R56, 0x2, R48 ;  /* 0x0000000238047825 */ /* 0x001fe200078e0230 */
[----:B---3--:R-:W-:-:S04]  /*a9a40*/  PRMT R56, R10, 0x7632, R56 ;  /* 0x000076320a387816 */ /* 0x008fc80000000038 */
[----:B------:R-:W-:Y:S01]  /*a9a50*/  @P2 STG.E.U16 desc[UR10][R4.64], R58 ;  /* 0x0000003a04002986 */ /* 0x000fe2000c10150a */
[----:B------:R-:W-:-:S03]  /*a9a60*/  IMAD.WIDE R54, R6, 0x2, R22 ;  /* 0x0000000206367825 */ /* 0x000fc600078e0216 */
[----:B------:R0:W-:Y:S04]  /*a9a70*/  @P4 STG.E.U16 desc[UR10][R50.64], R10 ;  /* 0x0000000a32004986 */ /* 0x0001e8000c10150a */
[----:B------:R-:W-:Y:S04]  /*a9a80*/  @P5 STG.E.U16 desc[UR10][R52.64], R56 ;  /* 0x0000003834005986 */ /* 0x000fe8000c10150a */
[----:B0-----:R-:W3:Y:S04]  /*a9a90*/  LDL.LU R10, [R1+0x310] ;  /* 0x00031000010a7983 */ /* 0x001ee80000300800 */
[----:B--2---:R0:W-:Y:S01]  /*a9aa0*/  @P6 STG.E.U16 desc[UR10][R54.64], R8 ;  /* 0x0000000836006986 */ /* 0x0041e2000c10150a */
[----:B------:R-:W-:-:S03]  /*a9ab0*/  PRMT R58, R8, 0x7632, R58 ;  /* 0x00007632083a7816 */ /* 0x000fc6000000003a */
[----:B0-----:R-:W2:Y:S01]  /*a9ac0*/  LDL.LU R8, [R1+0x300] ;  /* 0x0003000001087983 */ /* 0x001ea20000300800 */
[----:B------:R-:W-:Y:S01]  /*a9ad0*/  VIADD R57, R38, 0x18 ;  /* 0x0000001826397836 */ /* 0x000fe20000000000 */
[----:B------:R-:W-:Y:S02]  /*a9ae0*/  ISETP.LT.AND P5, PT, R31, UR6, !P1 ;  /* 0x000000061f007c0c */ /* 0x000fe4000cfa1270 */
[----:B------:R-:W-:Y:S02]  /*a9af0*/  ISETP.LT.AND P4, PT, R35, UR8, !P1 ;  /* 0x0000000823007c0c */ /* 0x000fe4000cf81270 */
[----:B------:R-:W-:Y:S01]  /*a9b00*/  ISETP.LT.AND P2, PT, R39, UR12, !P1 ;  /* 0x0000000c27007c0c */ /* 0x000fe2000cf41270 */
[C---:B------:R-:W-:Y:S01]  /*a9b10*/  IMAD.WIDE R4, R6.reuse, 0x2, R40 ;  /* 0x0000000206047825 */ /* 0x040fe200078e0228 */
[----:B------:R-:W-:Y:S01]  /*a9b20*/  ISETP.GE.AND P3, PT, R57, UR4, PT ;  /* 0x0000000439007c0c */ /* 0x000fe2000bf66270 */
[----:B------:R-:W-:Y:S01]  /*a9b30*/  ULDC UR4, c[0x0][0x228] ;  /* 0x00008a0000047ab9 */ /* 0x000fe20000000800 */
[----:B------:R-:W-:Y:S01]  /*a9b40*/  PRMT R60, R7, 0x7632, R60 ;  /* 0x00007632073c7816 */ /* 0x000fe2000000003c */
[C---:B------:R-:W-:Y:S01]  /*a9b50*/  IMAD.WIDE R50, R6.reuse, 0x2, R42 ;  /* 0x0000000206327825 */ /* 0x040fe200078e022a */
[----:B------:R-:W-:Y:S01]  /*a9b60*/  ISETP.LT.AND P6, PT, R27, UR4, !P1 ;  /* 0x000000041b007c0c */ /* 0x000fe2000cfc1270 */
[----:B------:R-:W2:Y:S01]  /*a9b70*/  LDL.LU R14, [R1+0x2e0] ;  /* 0x0002e000010e7983 */ /* 0x000ea20000300800 */
[----:B------:R-:W-:Y:S01]  /*a9b80*/  ISETP.LT.AND P1, PT, R61, UR14, !P1 ;  /* 0x0000000e3d007c0c */ /* 0x000fe2000cf21270 */
[C---:B------:R-:W-:Y:S01]  /*a9b90*/  IMAD.WIDE R52, R6.reuse, 0x2, R44 ;  /* 0x0000000206347825 */ /* 0x040fe200078e022c */
[----:B------:R-:W-:Y:S01]  /*a9ba0*/  ULDC UR6, c[0x0][0x228] ;  /* 0x00008a0000067ab9 */ /* 0x000fe20000000800 */
[----:B------:R-:W-:Y:S01]  /*a9bb0*/  ULDC UR8, c[0x0][0x228] ;  /* 0x00008a0000087ab9 */ /* 0x000fe20000000800 */
[----:B----4-:R-:W-:Y:S01]  /*a9bc0*/  PRMT R59, R9, 0x7632, R59 ;  /* 0x00007632093b7816 */ /* 0x010fe2000000003b */
[C---:B------:R-:W-:Y:S01]  /*a9bd0*/  IMAD.WIDE R54, R6.reuse, 0x2, R46 ;  /* 0x0000000206367825 */ /* 0x040fe200078e022e */
[----:B------:R-:W-:Y:S01]  /*a9be0*/  ULDC UR12, c[0x0][0x228] ;  /* 0x00008a00000c7ab9 */ /* 0x000fe20000000800 */
[----:B------:R-:W-:Y:S01]  /*a9bf0*/  ULDC UR4, c[0x0][0x248] ;  /* 0x0000920000047ab9 */ /* 0x000fe20000000800 */
[----:B------:R-:W-:Y:S01]  /*a9c00*/  ULDC UR14, c[0x0][0x228] ;  /* 0x00008a00000e7ab9 */ /* 0x000fe20000000800 */
[----:B------:R-:W-:-:S02]  /*a9c10*/  IMAD.WIDE R56, R6, 0x2, R48 ;  /* 0x0000000206387825 */ /* 0x000fc400078e0230 */
[----:B------:R-:W-:Y:S04]  /*a9c20*/  @P6 STG.E.U16 desc[UR10][R4.64], R58 ;  /* 0x0000003a04006986 */ /* 0x000fe8000c10150a */
[----:B------:R0:W-:Y:S04]  /*a9c30*/  @P5 STG.E.U16 desc[UR10][R50.64], R9 ;  /* 0x0000000932005986 */ /* 0x0001e8000c10150a */
[----:B------:R-:W-:Y:S04]  /*a9c40*/  @P4 STG.E.U16 desc[UR10][R52.64], R59 ;  /* 0x0000003b34004986 */ /* 0x000fe8000c10150a */
[----:B------:R-:W-:Y:S04]  /*a9c50*/  @P2 STG.E.U16 desc[UR10][R54.64], R7 ;  /* 0x0000000736002986 */ /* 0x000fe8000c10150a */
[----:B0-----:R-:W4:Y:S04]  /*a9c60*/  LDL.LU R9, [R1+0x2d0] ;  /* 0x0002d00001097983 */ /* 0x001f280000300800 */
[----:B------:R0:W-:Y:S01]  /*a9c70*/  @P1 STG.E.U16 desc[UR10][R56.64], R60 ;  /* 0x0000003c38001986 */ /* 0x0001e2000c10150a */
[----:B------:R-:W-:Y:S01]  /*a9c80*/  ISETP.LT.AND P2, PT, R11, UR6, !P3 ;  /* 0x000000060b007c0c */ /* 0x000fe2000df41270 */
[----:B------:R-:W-:Y:S01]  /*a9c90*/  VIADD R6, R6, UR4 ;  /* 0x0000000406067c36 */ /* 0x000fe20008000000 */
[----:B------:R-:W-:-:S02]  /*a9ca0*/  ISETP.LT.AND P4, PT, R15, UR8, !P3 ;  /* 0x000000080f007c0c */ /* 0x000fc4000df81270 */
[----:B------:R-:W-:Y:S01]  /*a9cb0*/  ISETP.LT.AND P5, PT, R19, UR12, !P3 ;  /* 0x0000000c13007c0c */ /* 0x000fe2000dfa1270 */
[----:B0-----:R-:W4:Y:S01]  /*a9cc0*/  LDL.LU R60, [R1+0x2f0] ;  /* 0x0002f000013c7983 */ /* 0x001f220000300800 */
[----:B------:R-:W-:Y:S01]  /*a9cd0*/  IMAD.WIDE R4, R6, 0x2, R2 ;  /* 0x0000000206047825 */ /* 0x000fe200078e0202 */
[----:B---3--:R-:W-:Y:S01]  /*a9ce0*/  PRMT R56, R10, 0x7632, R56 ;  /* 0x000076320a387816 */ /* 0x008fe20000000038 */
[----:B------:R-:W-:Y:S01]  /*a9cf0*/  ULDC UR6, c[0x0][0x228] ;  /* 0x00008a0000067ab9 */ /* 0x000fe20000000800 */
[----:B------:R-:W-:Y:S01]  /*a9d00*/  ISETP.LT.AND P6, PT, R27, UR14, !P3 ;  /* 0x0000000e1b007c0c */ /* 0x000fe2000dfc1270 */
[----:B------:R-:W-:-:S03]  /*a9d10*/  IMAD.WIDE R50, R6, 0x2, R20 ;  /* 0x0000000206327825 */ /* 0x000fc600078e0214 */
[----:B------:R-:W-:Y:S01]  /*a9d20*/  @P2 STG.E.U16 desc[UR10][R4.64], R10 ;  /* 0x0000000a04002986 */ /* 0x000fe2000c10150a */
[----:B------:R-:W-:Y:S01]  /*a9d30*/  ULDC UR4, c[0x0][0x22c] ;  /* 0x00008b0000047ab9 */ /* 0x000fe20000000800 */
[----:B------:R-:W-:Y:S01]  /*a9d40*/  ULDC UR8, c[0x0][0x228] ;  /* 0x00008a0000087ab9 */ /* 0x000fe20000000800 */
[----:B------:R-:W-:Y:S01]  /*a9d50*/  IMAD.WIDE R52, R6, 0x2, R22 ;  /* 0x0000000206347825 */ /* 0x000fe200078e0216 */
[----:B------:R-:W-:Y:S01]  /*a9d60*/  @P4 STG.E.U16 desc[UR10][R50.64], R56 ;  /* 0x0000003832004986 */ /* 0x000fe2000c10150a */
[----:B------:R-:W-:Y:S01]  /*a9d70*/  ULDC UR12, c[0x0][0x228] ;  /* 0x00008a00000c7ab9 */ /* 0x000fe20000000800 */
[----:B------:R-:W-:Y:S01]  /*a9d80*/  ULDC UR14, c[0x0][0x228] ;  /* 0x00008a00000e7ab9 */ /* 0x000fe20000000800 */
[----:B--2---:R-:W-:Y:S01]  /*a9d90*/  PRMT R57, R8, 0x7632, R57 ;  /* 0x0000763208397816 */ /* 0x004fe20000000039 */
[----:B------:R0:W-:Y:S04]  /*a9da0*/  @P5 STG.E.U16 desc[UR10][R52.64], R8 ;  /* 0x0000000834005986 */ /* 0x0001e8000c10150a */
[----:B0-----:R-:W2:Y:S01]  /*a9db0*/  LDL.LU R8, [R1+0x2c0] ;  /* 0x0002c00001087983 */ /* 0x001ea20000300800 */
[----:B------:R-:W-:Y:S01]  /*a9dc0*/  VIADD R7, R38, 0x19 ;  /* 0x0000001926077836 */ /* 0x000fe20000000000 */
[----:B------:R-:W-:Y:S01]  /*a9dd0*/  ISETP.LT.AND P5, PT, R31, UR6, !P3 ;  /* 0x000000061f007c0c */ /* 0x000fe2000dfa1270 */
[C---:B------:R-:W-:Y:S01]  /*a9de0*/  IMAD.WIDE R54, R6.reuse, 0x2, R40 ;  /* 0x0000000206367825 */ /* 0x040fe200078e0228 */
[----:B------:R-:W3:Y:S01]  /*a9df0*/  LDL.LU R10, [R1+0x2b0] ;  /* 0x0002b000010a7983 */ /* 0x000ee20000300800 */
[----:B------:R-:W-:Y:S01]  /*a9e00*/  ISETP.LT.AND P4, PT, R35, UR8, !P3 ;  /* 0x0000000823007c0c */ /* 0x000fe2000df81270 */
[----:B------:R-:W-:Y:S01]  /*a9e10*/  ULDC UR6, c[0x0][0x228] ;  /* 0x00008a0000067ab9 */ /* 0x000fe20000000800 */
[----:B------:R-:W-:Y:S01]  /*a9e20*/  ISETP.GE.AND P1, PT, R7, UR4, PT ;  /* 0x0000000407007c0c */ /* 0x000fe2000bf26270 */
[----:B------:R0:W-:Y:S01]  /*a9e30*/  @P6 STG.E.U16 desc[UR10][R54.64], R57 ;  /* 0x0000003936006986 */ /* 0x0001e2000c10150a */
[----:B------:R-:W-:Y:S01]  /*a9e40*/  ISETP.LT.AND P2, PT, R39, UR12, !P3 ;  /* 0x0000000c27007c0c */ /* 0x000fe2000df41270 */
[----:B------:R-:W-:Y:S01]  /*a9e50*/  ULDC UR4, c[0x0][0x248] ;  /* 0x0000920000047ab9 */ /* 0x000fe20000000800 */
[----:B------:R-:W-:Y:S01]  /*a9e60*/  ISETP.LT.AND P3, PT, R61, UR14, !P3 ;  /* 0x0000000e3d007c0c */ /* 0x000fe2000df61270 */
[C---:B------:R-:W-:Y:S01]  /*a9e70*/  IMAD.WIDE R52, R6.reuse, 0x2, R46 ;  /* 0x0000000206347825 */ /* 0x040fe200078e022e */
[----:B------:R-:W-:Y:S01]  /*a9e80*/  ISETP.LT.AND P6, PT, R11, UR6, !P1 ;  /* 0x000000060b007c0c */ /* 0x000fe2000cfc1270 */
[----:B------:R-:W-:Y:S01]  /*a9e90*/  ULDC UR6, c[0x0][0x228] ;  /* 0x00008a0000067ab9 */ /* 0x000fe20000000800 */
[----:B------:R-:W-:Y:S01]  /*a9ea0*/  ULDC UR8, c[0x0][0x228] ;  /* 0x00008a0000087ab9 */ /* 0x000fe20000000800 */
[C---:B------:R-:W-:Y:S01]  /*a9eb0*/  VIADD R4, R6.reuse, UR4 ;  /* 0x0000000406047c36 */ /* 0x040fe20008000000 */
[----:B------:R-:W-:Y:S01]  /*a9ec0*/  ULDC UR4, c[0x0][0x228] ;  /* 0x00008a0000047ab9 */ /* 0x000fe20000000800 */
[----:B------:R-:W-:Y:S01]  /*a9ed0*/  IMAD.WIDE R50, R6, 0x2, R48 ;  /* 0x0000000206327825 */ /* 0x000fe200078e0230 */
[----:B------:R-:W-:Y:S01]  /*a9ee0*/  ULDC UR12, c[0x0][0x228] ;  /* 0x00008a00000c7ab9 */ /* 0x000fe20000000800 */
[----:B------:R-:W-:-:S02]  /*a9ef0*/  ULDC UR14, c[0x0][0x228] ;  /* 0x00008a00000e7ab9 */ /* 0x000fc40000000800 */
[----:B0-----:R-:W-:-:S04]  /*a9f00*/  IMAD.WIDE R56, R6, 0x2, R42 ;  /* 0x0000000206387825 */ /* 0x001fc800078e022a */
[----:B------:R-:W-:Y:S01]  /*a9f10*/  IMAD.WIDE R54, R6, 0x2, R44 ;  /* 0x0000000206367825 */ /* 0x000fe200078e022c */
[----:B------:R-:W-:Y:S02]  /*a9f20*/  PRMT R6, R14, 0x7632, R6 ;  /* 0x000076320e067816 */ /* 0x000fe40000000006 */
[----:B----4-:R-:W-:Y:S01]  /*a9f30*/  PRMT R5, R60, 0x7632, R5 ;  /* 0x000076323c057816 */ /* 0x010fe20000000005 */
[----:B------:R0:W-:Y:S04]  /*a9f40*/  @P5 STG.E.U16 desc[UR10][R56.64], R60 ;  /* 0x0000003c38005986 */ /* 0x0001e8000c10150a */
[----:B------:R1:W-:Y:S04]  /*a9f50*/  @P4 STG.E.U16 desc[UR10][R54.64], R5 ;  /* 0x0000000536004986 */ /* 0x0003e8000c10150a */
[----:B------:R4:W-:Y:S01]  /*a9f60*/  @P2 STG.E.U16 desc[UR10][R52.64], R14 ;  /* 0x0000000e34002986 */ /* 0x0009e2000c10150a */
[----:B0-----:R-:W-:-:S03]  /*a9f70*/  IMAD.WIDE R56, R4, 0x2, R2 ;  /* 0x0000000204387825 */ /* 0x001fc600078e0202 */
[----:B------:R-:W3:Y:S01]  /*a9f80*/  LDL.LU R60, [R1+0x2a0] ;  /* 0x0002a000013c7983 */ /* 0x000ee20000300800 */
[----:B------:R-:W-:Y:S01]  /*a9f90*/  ISETP.LT.AND P2, PT, R15, UR4, !P1 ;  /* 0x000000040f007c0c */ /* 0x000fe2000cf41270 */
[----:B------:R-:W-:Y:S01]  /*a9fa0*/  ULDC UR4, c[0x0][0x22c] ;  /* 0x00008b0000047ab9 */ /* 0x000fe20000000800 */
[----:B-1----:R-:W-:Y:S01]  /*a9fb0*/  PRMT R5, R9, 0x7632, R5 ;  /* 0x0000763209057816 */ /* 0x002fe20000000005 */
[----:B------:R-:W-:Y:S01]  /*a9fc0*/  @P3 STG.E.U16 desc[UR10][R50.64], R6 ;  /* 0x0000000632003986 */ /* 0x000fe2000c10150a */
[----:B------:R-:W-:Y:S02]  /*a9fd0*/  ISETP.LT.AND P4, PT, R19, UR6, !P1 ;  /* 0x0000000613007c0c */ /* 0x000fe4000cf81270 */
[----:B------:R-:W-:Y:S01]  /*a9fe0*/  ISETP.LT.AND P5, PT, R27, UR8, !P1 ;  /* 0x000000081b007c0c */ /* 0x000fe2000cfa1270 */
[----:B------:R0:W-:Y:S01]  /*a9ff0*/  @P6 STG.E.U16 desc[UR10][R56.64], R9 ;  /* 0x0000000938006986 */ /* 0x0001e2000c10150a */
[C---:B----4-:R-:W-:Y:S01]  /*aa000*/  IMAD.WIDE R52, R4.reuse, 0x2, R40 ;  /* 0x0000000204347825 */ /* 0x050fe200078e0228 */
[----:B------:R-:W-:Y:S01]  /*aa010*/  ULDC UR6, c[0x0][0x228] ;  /* 0x00008a0000067ab9 */ /* 0x000fe20000000800 */
[----:B------:R-:W-:Y:S01]  /*aa020*/  ULDC UR8, c[0x0][0x228] ;  /* 0x00008a0000087ab9 */ /* 0x000fe20000000800 */
[----:B0-----:R-:W4:Y:S01]  /*aa030*/  LDL.LU R9, [R1+0x314] ;  /* 0x0003140001097983 */ /* 0x001f220000300800 */
[----:B------:R-:W-:-:S04]  /*aa040*/  IMAD.WIDE R6, R4, 0x2, R20 ;  /* 0x0000000204067825 */ /* 0x000fc800078e0214 */
[----:B------:R-:W-:Y:S01]  /*aa050*/  IMAD.WIDE R50, R4, 0x2, R22 ;  /* 0x0000000204327825 */ /* 0x000fe200078e0216 */
[----:B------:R-:W-:Y:S01]  /*aa060*/  @P2 STG.E.U16 desc[UR10][R6.64], R5 ;  /* 0x0000000506002986 */ /* 0x000fe2000c10150a */
[----:B--2---:R-:W-:-:S03]  /*aa070*/  PRMT R57, R8, 0x7632, R57 ;  /* 0x0000763208397816 */ /* 0x004fc60000000039 */
[----:B------:R0:W-:Y:S04]  /*aa080*/  @P4 STG.E.U16 desc[UR10][R50.64], R8 ;  /* 0x0000000832004986 */ /* 0x0001e8000c10150a */
[----:B0-----:R-:W2:Y:S01]  /*aa090*/  LDL.LU R8, [R1+0x304] ;  /* 0x0003040001087983 */ /* 0x001ea20000300800 */
[----:B------:R-:W-:Y:S01]  /*aa0a0*/  ISETP.LT.AND P6, PT, R31, UR12, !P1 ;  /* 0x0000000c1f007c0c */ /* 0x000fe2000cfc1270 */
[----:B------:R-:W-:Y:S02]  /*aa0b0*/  VIADD R56, R38, 0x1a ;  /* 0x0000001a26387836 */ /* 0x000fe40000000000 */
[----:B------:R-:W-:Y:S01]  /*aa0c0*/  IMAD.WIDE R54, R4, 0x2, R42 ;  /* 0x0000000204367825 */ /* 0x000fe200078e022a */
[----:B------:R-:W2:Y:S01]  /*aa0d0*/  LDL.LU R14, [R1+0x2f4] ;  /* 0x0002f400010e7983 */ /* 0x000ea20000300800 */
[----:B---3--:R-:W-:Y:S01]  /*aa0e0*/  PRMT R50, R10, 0x7632, R50 ;  /* 0x000076320a327816 */ /* 0x008fe20000000032 */
[----:B------:R-:W-:Y:S01]  /*aa0f0*/  ULDC UR12, c[0x0][0x228] ;  /* 0x00008a00000c7ab9 */ /* 0x000fe20000000800 */
[----:B------:R-:W-:Y:S01]  /*aa100*/  ISETP.GE.AND P3, PT, R56, UR4, PT ;  /* 0x0000000438007c0c */ /* 0x000fe2000bf66270 */
[----:B------:R-:W-:Y:S01]  /*aa110*/  ULDC UR4, c[0x0][0x228] ;  /* 0x00008a0000047ab9 */ /* 0x000fe20000000800 */
[----:B------:R-:W-:Y:S01]  /*aa120*/  @P5 STG.E.U16 desc[UR10][R52.64], R57 ;  /* 0x0000003934005986 */ /* 0x000fe2000c10150a */
[----:B------:R-:W-:Y:S01]  /*aa130*/  ISETP.LT.AND P4, PT, R35, UR4, !P1 ;  /* 0x0000000423007c0c */ /* 0x000fe2000cf81270 */
[C---:B------:R-:W-:Y:S01]  /*aa140*/  IMAD.WIDE R6, R4.reuse, 0x2, R44 ;  /* 0x0000000204067825 */ /* 0x040fe200078e022c */
[----:B------:R-:W-:Y:S01]  /*aa150*/  ISETP.LT.AND P2, PT, R39, UR6, !P1 ;  /* 0x0000000627007c0c */ /* 0x000fe2000cf41270 */
[----:B------:R0:W-:Y:S01]  /*aa160*/  @P6 STG.E.U16 desc[UR10][R54.64], R10 ;  /* 0x0000000a36006986 */ /* 0x0001e2000c10150a */
[----:B------:R-:W-:Y:S01]  /*aa170*/  ISETP.LT.AND P1, PT, R61, UR8, !P1 ;  /* 0x000000083d007c0c */ /* 0x000fe2000cf21270 */
[----:B------:R-:W-:Y:S01]  /*aa180*/  ULDC UR4, c[0x0][0x248] ;  /* 0x0000920000047ab9 */ /* 0x000fe20000000800 */
[----:B------:R-:W-:Y:S01]  /*aa190*/  ISETP.LT.AND P6, PT, R11, UR12, !P3 ;  /* 0x0000000c0b007c0c */ /* 0x000fe2000dfc1270 */
[----:B------:R-:W-:Y:S01]  /*aa1a0*/  ULDC UR6, c[0x0][0x228] ;  /* 0x00008a0000067ab9 */ /* 0x000fe20000000800 */
[----:B0-----:R-:W3:Y:S01]  /*aa1b0*/  LDL.LU R10, [R1+0x2e4] ;  /* 0x0002e400010a7983 */ /* 0x001ee20000300800 */
[C---:B------:R-:W-:Y:S01]  /*aa1c0*/  VIADD R5, R4.reuse, UR4 ;  /* 0x0000000404057c36 */ /* 0x040fe20008000000 */
[----:B------:R-:W-:Y:S01]  /*aa1d0*/  ISETP.LT.AND P5, PT, R15, UR14, !P3 ;  /* 0x0000000e0f007c0c */ /* 0x000fe2000dfa1270 */
[----:B------:R-:W-:-:S02]  /*aa1e0*/  IMAD.WIDE R54, R4, 0x2, R48 ;  /* 0x0000000204367825 */ /* 0x000fc400078e0230 */
[----:B------:R0:W-:Y:S01]  /*aa1f0*/  @P4 STG.E.U16 desc[UR10][R6.64], R50 ;  /* 0x0000003206004986 */ /* 0x0001e2000c10150a */
[----:B------:R-:W-:Y:S01]  /*aa200*/  ULDC UR4, c[0x0][0x228] ;  /* 0x00008a0000047ab9 */ /* 0x000fe20000000800 */
[----:B------:R-:W-:Y:S01]  /*aa210*/  ULDC UR8, c[0x0][0x228] ;  /* 0x00008a0000087ab9 */ /* 0x000fe20000000800 */
[----:B------:R-:W-:Y:S01]  /*aa220*/  IMAD.WIDE R52, R5, 0x2, R2 ;  /* 0x0000000205347825 */ /* 0x000fe200078e0202 */
[----:B------:R-:W-:Y:S01]  /*aa230*/  ULDC UR12, c[0x0][0x228] ;  /* 0x00008a00000c7ab9 */ /* 0x000fe20000000800 */
[----:B------:R-:W-:Y:S02]  /*aa240*/  ULDC UR14, c[0x0][0x228] ;  /* 0x00008a00000e7ab9 */ /* 0x000fe40000000800 */
[----:B0-----:R-:W-:Y:S01]  /*aa250*/  IMAD.WIDE R6, R4, 0x2, R46 ;  /* 0x0000000204067825 */ /* 0x001fe200078e022e */
[----:B------:R-:W-:-:S04]  /*aa260*/  PRMT R4, R60, 0x7632, R4 ;  /* 0x000076323c047816 */ /* 0x000fc80000000004 */
[----:B------:R0:W-:Y:S01]  /*aa270*/  @P2 STG.E.U16 desc[UR10][R6.64], R60 ;  /* 0x0000003c06002986 */ /* 0x0001e2000c10150a */
[----:B------:R-:W-:Y:S01]  /*aa280*/  ISETP.LT.AND P4, PT, R19, UR16, !P3 ;  /* 0x0000001013007c0c */ /* 0x000fe2000df81270 */
[----:B------:R-:W-:Y:S01]  /*aa290*/  IMAD.WIDE R50, R5, 0x2, R20 ;  /* 0x0000000205327825 */ /* 0x000fe200078e0214 */
[----:B------:R-:W-:Y:S01]  /*aa2a0*/  ULDC UR16, c[0x0][0x228] ;  /* 0x00008a0000107ab9 */ /* 0x000fe20000000800 */
[----:B------:R-:W-:Y:S01]  /*aa2b0*/  @P1 STG.E.U16 desc[UR10][R54.64], R4 ;  /* 0x0000000436001986 */ /* 0x000fe2000c10150a */
[----:B----4-:R-:W-:-:S03]  /*aa2c0*/  PRMT R56, R9, 0x7632, R56 ;  /* 0x0000763209387816 */ /* 0x010fc60000000038 */
[----:B------:R1:W-:Y:S01]  /*aa2d0*/  @P6 STG.E.U16 desc[UR10][R52.64], R9 ;  /* 0x0000000934006986 */ /* 0x0003e2000c10150a */
[----:B0-----:R-:W-:-:S03]  /*aa2e0*/  IMAD.WIDE R6, R5, 0x2, R22 ;  /* 0x0000000205067825 */ /* 0x001fc600078e0216 */
[----:B-1----:R-:W4:Y:S04]  /*aa2f0*/  LDL.LU R9, [R1+0x2d4] ;  /* 0x0002d40001097983 */ /* 0x002f280000300800 */
[----:B------:R-:W-:Y:S04]  /*aa300*/  @P5 STG.E.U16 desc[UR10][R50.64], R56 ;  /* 0x0000003832005986 */ /* 0x000fe8000c10150a */
        /* <DEDUP_REMOVED lines=10> */
[----:B------:R-:W-:Y:S01]  /*aa3b0*/  IMAD.WIDE R50, R5, 0x2, R42 ;  /* 0x0000000205327825 */ /* 0x000fe200078e022a */
[----:B------:R-:W-:Y:S01]  /*aa3c0*/  ULDC UR6, c[0x0][0x228] ;  /* 0x00008a0000067ab9 */ /* 0x000fe20000000800 */
[----:B------:R-:W-:Y:S01]  /*aa3d0*/  ULDC UR8, c[0x0][0x228] ;  /* 0x00008a0000087ab9 */ /* 0x000fe20000000800 */
[----:B------:R-:W-:Y:S01]  /*aa3e0*/  ULDC UR12, c[0x0][0x228] ;  /* 0x00008a00000c7ab9 */ /* 0x000fe20000000800 */
[----:B------:R-:W-:-:S02]  /*aa3f0*/  VIADD R56, R38, 0x1b ;  /* 0x0000001b26387836 */ /* 0x000fc40000000000 */
[C---:B------:R-:W-:Y:S01]  /*aa400*/  IMAD.WIDE R52, R5.reuse, 0x2, R44 ;  /* 0x0000000205347825 */ /* 0x040fe200078e022c */
[----:B------:R-:W-:Y:S03]  /*aa410*/  @P1 STG.E.U16 desc[UR10][R6.64], R4 ;  /* 0x0000000406001986 */ /* 0x000fe6000c10150a */
[----:B------:R-:W-:Y:S01]  /*aa420*/  IMAD.WIDE R54, R5, 0x2, R46 ;  /* 0x0000000205367825 */ /* 0x000fe200078e022e */
[----:B------:R0:W-:Y:S01]  /*aa430*/  @P4 STG.E.U16 desc[UR10][R50.64], R14 ;  /* 0x0000000e32004986 */ /* 0x0001e2000c10150a */
[----:B------:R-:W-:Y:S01]  /*aa440*/  ISETP.GE.AND P2, PT, R56, UR4, PT ;  /* 0x0000000438007c0c */ /* 0x000fe2000bf46270 */
[----:B------:R-:W-:Y:S01]  /*aa450*/  ULDC UR4, c[0x0][0x248] ;  /* 0x0000920000047ab9 */ /* 0x000fe20000000800 */
[----:B---3--:R-:W-:Y:S01]  /*aa460*/  PRMT R56, R10, 0x7632, R56 ;  /* 0x000076320a387816 */ /* 0x008fe20000000038 */
[----:B------:R-:W-:Y:S04]  /*aa470*/  @P5 STG.E.U16 desc[UR10][R52.64], R57 ;  /* 0x0000003934005986 */ /* 0x000fe8000c10150a */
[----:B------:R1:W-:Y:S04]  /*aa480*/  @P6 STG.E.U16 desc[UR10][R54.64], R10 ;  /* 0x0000000a36006986 */ /* 0x0003e8000c10150a */
[----:B0-----:R-:W3:Y:S01]  /*aa490*/  LDL.LU R14, [R1+0x2b4] ;  /* 0x0002b400010e7983 */ /* 0x001ee20000300800 */
[----:B------:R-:W-:-:S02]  /*aa4a0*/  ISETP.LT.AND P3, PT, R61, UR6, !P3 ;  /* 0x000000063d007c0c */ /* 0x000fc4000df61270 */
[----:B------:R-:W-:Y:S01]  /*aa4b0*/  ISETP.LT.AND P4, PT, R11, UR8, !P2 ;  /* 0x000000080b007c0c */ /* 0x000fe2000d781270 */
[C---:B------:R-:W-:Y:S02]  /*aa4c0*/  VIADD R4, R5.reuse, UR4 ;  /* 0x0000000405047c36 */ /* 0x040fe40008000000 */
[----:B------:R-:W-:Y:S01]  /*aa4d0*/  IMAD.WIDE R6, R5, 0x2, R48 ;  /* 0x0000000205067825 */ /* 0x000fe200078e0230 */
[----:B------:R-:W-:Y:S01]  /*aa4e0*/  ISETP.LT.AND P5, PT, R15, UR12, !P2 ;  /* 0x0000000c0f007c0c */ /* 0x000fe2000d7a1270 */
[----:B-1----:R-:W3:Y:S01]  /*aa4f0*/  LDL.LU R10, [R1+0x2a4] ;  /* 0x0002a400010a7983 */ /* 0x002ee20000300800 */
[----:B------:R-:W-:Y:S01]  /*aa500*/  ISETP.LT.AND P6, PT, R19, UR14, !P2 ;  /* 0x0000000e13007c0c */ /* 0x000fe2000d7c1270 */
[C---:B------:R-:W-:Y:S01]  /*aa510*/  IMAD.WIDE R50, R4.reuse, 0x2, R2 ;  /* 0x0000000204327825 */ /* 0x040fe200078e0202 */
[----:B------:R-:W-:Y:S01]  /*aa520*/  ULDC UR4, c[0x0][0x22c] ;  /* 0x00008b0000047ab9 */ /* 0x000fe20000000800 */
[----:B------:R-:W-:Y:S01]  /*aa530*/  ULDC UR6, c[0x0][0x228] ;  /* 0x00008a0000067ab9 */ /* 0x000fe20000000800 */
[----:B------:R-:W-:Y:S01]  /*aa540*/  ULDC UR8, c[0x0][0x228] ;  /* 0x00008a0000087ab9 */ /* 0x000fe20000000800 */
[----:B------:R-:W-:Y:S01]  /*aa550*/  @P3 STG.E.U16 desc[UR10][R6.64], R56 ;  /* 0x0000003806003986 */ /* 0x000fe2000c10150a */
[----:B------:R-:W-:Y:S01]  /*aa560*/  IMAD.WIDE R52, R4, 0x2, R20 ;  /* 0x0000000204347825 */ /* 0x000fe200078e0214 */
[----:B------:R-:W-:Y:S01]  /*aa570*/  ULDC UR12, c[0x0][0x228] ;  /* 0x00008a00000c7ab9 */ /* 0x000fe20000000800 */
[----:B------:R-:W-:-:S02]  /*aa580*/  ULDC UR14, c[0x0][0x228] ;  /* 0x00008a00000e7ab9 */ /* 0x000fc40000000800 */
[----:B------:R-:W-:Y:S01]  /*aa590*/  IMAD.WIDE R54, R4, 0x2, R22 ;  /* 0x0000000204367825 */ /* 0x000fe200078e0216 */
[----:B----4-:R-:W-:Y:S01]  /*aa5a0*/  PRMT R5, R9, 0x7632, R5 ;  /* 0x0000763209057816 */ /* 0x010fe20000000005 */
[----:B------:R0:W-:Y:S04]  /*aa5b0*/  @P4 STG.E.U16 desc[UR10][R50.64], R9 ;  /* 0x0000000932004986 */ /* 0x0001e8000c10150a */
[----:B0-----:R-:W4:Y:S04]  /*aa5c0*/  LDL.LU R9, [R1+0x318] ;  /* 0x0003180001097983 */ /* 0x001f280000300800 */
[----:B------:R0:W-:Y:S04]  /*aa5d0*/  @P5 STG.E.U16 desc[UR10][R52.64], R5 ;  /* 0x0000000534005986 */ /* 0x0001e8000c10150a */
[----:B--2---:R1:W-:Y:S01]  /*aa5e0*/  @P6 STG.E.U16 desc[UR10][R54.64], R8 ;  /* 0x0000000836006986 */ /* 0x0043e2000c10150a */
[----:B0-----:R-:W-:-:S03]  /*aa5f0*/  PRMT R5, R8, 0x7632, R5 ;  /* 0x0000763208057816 */ /* 0x001fc60000000005 */
[----:B-1----:R-:W2:Y:S01]  /*aa600*/  LDL.LU R8, [R1+0x308] ;  /* 0x0003080001087983 */ /* 0x002ea20000300800 */
[----:B------:R-:W-:Y:S01]  /*aa610*/  VIADD R57, R38, 0x1c ;  /* 0x0000001c26397836 */ /* 0x000fe20000000000 */
[----:B------:R-:W-:Y:S02]  /*aa620*/  ISETP.LT.AND P5, PT, R31, UR6, !P2 ;  /* 0x000000061f007c0c */ /* 0x000fe4000d7a1270 */
[----:B------:R-:W-:Y:S02]  /*aa630*/  ISETP.LT.AND P4, PT, R35, UR8, !P2 ;  /* 0x0000000823007c0c */ /* 0x000fe4000d781270 */
[----:B------:R-:W-:Y:S01]  /*aa640*/  ISETP.LT.AND P3, PT, R39, UR12, !P2 ;  /* 0x0000000c27007c0c */ /* 0x000fe2000d761270 */
[C---:B------:R-:W-:Y:S01]  /*aa650*/  IMAD.WIDE R6, R4.reuse, 0x2, R40 ;  /* 0x0000000204067825 */ /* 0x040fe200078e0228 */
[----:B------:R-:W-:Y:S01]  /*aa660*/  ISETP.GE.AND P1, PT, R57, UR4, PT ;  /* 0x0000000439007c0c */ /* 0x000fe2000bf26270 */
[----:B------:R-:W-:Y:S01]  /*aa670*/  ULDC UR4, c[0x0][0x228] ;  /* 0x00008a0000047ab9 */ /* 0x000fe20000000800 */
[----:B------:R-:W-:Y:S01]  /*aa680*/  ULDC UR6, c[0x0][0x228] ;  /* 0x00008a0000067ab9 */ /* 0x000fe20000000800 */
[----:B------:R-:W-:Y:S01]  /*aa690*/  ISETP.LT.AND P6, PT, R27, UR4, !P2 ;  /* 0x000000041b007c0c */ /* 0x000fe2000d7c1270 */
[C---:B------:R-:W-:Y:S01]  /*aa6a0*/  IMAD.WIDE R50, R4.reuse, 0x2, R42 ;  /* 0x0000000204327825 */ /* 0x040fe200078e022a */
[----:B------:R-:W-:Y:S01]  /*aa6b0*/  ISETP.LT.AND P2, PT, R61, UR14, !P2 ;  /* 0x0000000e3d007c0c */ /* 0x000fe2000d741270 */
[----:B------:R-:W2:Y:S01]  /*aa6c0*/  LDL.LU R60, [R1+0x2f8] ;  /* 0x0002f800013c7983 */ /* 0x000ea20000300800 */
[----:B------:R-:W-:Y:S01]  /*aa6d0*/  ULDC UR4, c[0x0][0x248] ;  /* 0x0000920000047ab9 */ /* 0x000fe20000000800 */
[C---:B------:R-:W-:Y:S01]  /*aa6e0*/  IMAD.WIDE R52, R4.reuse, 0x2, R44 ;  /* 0x0000000204347825 */ /* 0x040fe200078e022c */
[----:B------:R-:W-:Y:S01]  /*aa6f0*/  ULDC UR8, c[0x0][0x228] ;  /* 0x00008a0000087ab9 */ /* 0x000fe20000000800 */
[----:B------:R-:W-:Y:S01]  /*aa700*/  ULDC UR12, c[0x0][0x228] ;  /* 0x00008a00000c7ab9 */ /* 0x000fe20000000800 */
[----:B------:R-:W-:Y:S01]  /*aa710*/  ULDC UR14, c[0x0][0x228] ;  /* 0x00008a00000e7ab9 */ /* 0x000fe20000000800 */
[----:B------:R-:W-:Y:S01]  /*aa720*/  IMAD.WIDE R54, R4, 0x2, R46 ;  /* 0x0000000204367825 */ /* 0x000fe200078e022e */
[----:B---3--:R-:W-:-:S03]  /*aa730*/  PRMT R58, R14, 0x7632, R58 ;  /* 0x000076320e3a7816 */ /* 0x008fc6000000003a */
[----:B------:R-:W-:Y:S01]  /*aa740*/  IMAD.WIDE R56, R4, 0x2, R48 ;  /* 0x0000000204387825 */ /* 0x000fe200078e0230 */
[----:B------:R0:W-:Y:S01]  /*aa750*/  @P6 STG.E.U16 desc[UR10][R6.64], R5 ;  /* 0x0000000506006986 */ /* 0x0001e2000c10150a */
[----:B------:R-:W-:-:S03]  /*aa760*/  PRMT R59, R10, 0x7632, R59 ;  /* 0x000076320a3b7816 */ /* 0x000fc6000000003b */
[----:B------:R-:W-:Y:S04]  /*aa770*/  @P5 STG.E.U16 desc[UR10][R50.64], R14 ;  /* 0x0000000e32005986 */ /* 0x000fe8000c10150a */
[----:B------:R-:W-:Y:S04]  /*aa780*/  @P4 STG.E.U16 desc[UR10][R52.64], R58 ;  /* 0x0000003a34004986 */ /* 0x000fe8000c10150a */
[----:B------:R1:W-:Y:S04]  /*aa790*/  @P3 STG.E.U16 desc[UR10][R54.64], R10 ;  /* 0x0000000a36003986 */ /* 0x0003e8000c10150a */
[----:B------:R4:W-:Y:S01]  /*aa7a0*/  @P2 STG.E.U16 desc[UR10][R56.64], R59 ;  /* 0x0000003b38002986 */ /* 0x0009e2000c10150a */
[----:B------:R-:W-:Y:S01]  /*aa7b0*/  ISETP.LT.AND P2, PT, R11, UR6, !P1 ;  /* 0x000000060b007c0c */ /* 0x000fe2000cf41270 */
[----:B0-----:R-:W-:Y:S01]  /*aa7c0*/  VIADD R6, R4, UR4 ;  /* 0x0000000404067c36 */ /* 0x001fe20008000000 */
[----:B------:R-:W-:Y:S01]  /*aa7d0*/  ISETP.LT.AND P4, PT, R15, UR8, !P1 ;  /* 0x000000080f007c0c */ /* 0x000fe2000cf81270 */
[----:B------:R-:W-:Y:S01]  /*aa7e0*/  ULDC UR6, c[0x0][0x228] ;  /* 0x00008a0000067ab9 */ /* 0x000fe20000000800 */
[----:B------:R-:W-:Y:S01]  /*aa7f0*/  ISETP.LT.AND P5, PT, R19, UR12, !P1 ;  /* 0x0000000c13007c0c */ /* 0x000fe2000cfa1270 */
[C---:B------:R-:W-:Y:S01]  /*aa800*/  IMAD.WIDE R4, R6.reuse, 0x2, R2 ;  /* 0x0000000206047825 */ /* 0x040fe200078e0202 */
[----:B------:R-:W-:Y:S01]  /*aa810*/  ISETP.LT.AND P6, PT, R27, UR14, !P1 ;  /* 0x0000000e1b007c0c */ /* 0x000fe2000cfc1270 */
[----:B-1----:R-:W3:Y:S01]  /*aa820*/  LDL.LU R10, [R1+0x2e8] ;  /* 0x0002e800010a7983 */ /* 0x002ee20000300800 */
[----:B------:R-:W-:Y:S01]  /*aa830*/  ULDC UR8, c[0x0][0x228] ;  /* 0x00008a0000087ab9 */ /* 0x000fe20000000800 */
[C---:B------:R-:W-:Y:S01]  /*aa840*/  IMAD.WIDE R50, R6.reuse, 0x2, R20 ;  /* 0x0000000206327825 */ /* 0x040fe200078e0214 */
[----:B------:R-:W-:Y:S01]  /*aa850*/  ULDC UR12, c[0x0][0x228] ;  /* 0x00008a00000c7ab9 */ /* 0x000fe20000000800 */
[----:B------:R-:W-:Y:S01]  /*aa860*/  ULDC UR4, c[0x0][0x22c] ;  /* 0x00008b0000047ab9 */ /* 0x000fe20000000800 */
[----:B------:R-:W-:Y:S01]  /*aa870*/  ULDC UR14, c[0x0][0x228] ;  /* 0x00008a00000e7ab9 */ /* 0x000fe20000000800 */
[----:B------:R-:W-:Y:S01]  /*aa880*/  IMAD.WIDE R52, R6, 0x2, R22 ;  /* 0x0000000206347825 */ /* 0x000fe200078e0216 */
[----:B----4-:R-:W-:Y:S01]  /*aa890*/  PRMT R56, R9, 0x7632, R56 ;  /* 0x0000763209387816 */ /* 0x010fe20000000038 */
[----:B------:R0:W-:Y:S04]  /*aa8a0*/  @P2 STG.E.U16 desc[UR10][R4.64], R9 ;  /* 0x0000000904002986 */ /* 0x0001e8000c10150a */
[----:B0-----:R-:W4:Y:S04]  /*aa8b0*/  LDL.LU R9, [R1+0x2d8] ;  /* 0x0002d80001097983 */ /* 0x001f280000300800 */
[----:B------:R-:W4:Y:S04]  /*aa8c0*/  LDL.LU R14, [R1+0x2c8] ;  /* 0x0002c800010e7983 */ /* 0x000f280000300800 */
[----:B------:R-:W-:Y:S01]  /*aa8d0*/  @P4 STG.E.U16 desc[UR10][R50.64], R56 ;  /* 0x0000003832004986 */ /* 0x000fe2000c10150a */
[----:B--2---:R-:W-:-:S03]  /*aa8e0*/  PRMT R57, R8, 0x7632, R57 ;  /* 0x0000763208397816 */ /* 0x004fc60000000039 */
[----:B------:R0:W-:Y:S04]  /*aa8f0*/  @P5 STG.E.U16 desc[UR10][R52.64], R8 ;  /* 0x0000000834005986 */ /* 0x0001e8000c10150a */
[----:B0-----:R-:W2:Y:S01]  /*aa900*/  LDL.LU R8, [R1+0x2b8] ;  /* 0x0002b80001087983 */ /* 0x001ea20000300800 */
[----:B------:R-:W-:Y:S01]  /*aa910*/  VIADD R7, R38, 0x1d ;  /* 0x0000001d26077836 */ /* 0x000fe20000000000 */
[----:B------:R-:W-:Y:S01]  /*aa920*/  ISETP.LT.AND P5, PT, R31, UR6, !P1 ;  /* 0x000000061f007c0c */ /* 0x000fe2000cfa1270 */
[C---:B------:R-:W-:Y:S01]  /*aa930*/  IMAD.WIDE R54, R6.reuse, 0x2, R40 ;  /* 0x0000000206367825 */ /* 0x040fe200078e0228 */
[----:B------:R-:W-:Y:S01]  /*aa940*/  ISETP.LT.AND P4, PT, R35, UR8, !P1 ;  /* 0x0000000823007c0c */ /* 0x000fe2000cf81270 */
[----:B------:R-:W-:Y:S01]  /*aa950*/  ULDC UR6, c[0x0][0x228] ;  /* 0x00008a0000067ab9 */ /* 0x000fe20000000800 */
[----:B------:R-:W-:Y:S01]  /*aa960*/  ISETP.LT.AND P2, PT, R39, UR12, !P1 ;  /* 0x0000000c27007c0c */ /* 0x000fe2000cf41270 */
[C---:B------:R-:W-:Y:S01]  /*aa970*/  IMAD.WIDE R52, R6.reuse, 0x2, R44 ;  /* 0x0000000206347825 */ /* 0x040fe200078e022c */
[----:B------:R-:W-:Y:S01]  /*aa980*/  ISETP.GE.AND P3, PT, R7, UR4, PT ;  /* 0x0000000407007c0c */ /* 0x000fe2000bf66270 */
[----:B------:R0:W-:Y:S01]  /*aa990*/  @P6 STG.E.U16 desc[UR10][R54.64], R57 ;  /* 0x0000003936006986 */ /* 0x0001e2000c10150a */
[----:B------:R-:W-:Y:S01]  /*aa9a0*/  ISETP.LT.AND P1, PT, R61, UR14, !P1 ;  /* 0x0000000e3d007c0c */ /* 0x000fe2000cf21270 */
[----:B------:R-:W-:Y:S01]  /*aa9b0*/  ULDC UR4, c[0x0][0x248] ;  /* 0x0000920000047ab9 */ /* 0x000fe20000000800 */
[----:B------:R-:W-:Y:S01]  /*aa9c0*/  ISETP.LT.AND P6, PT, R11, UR6, !P3 ;  /* 0x000000060b007c0c */ /* 0x000fe2000dfc1270 */
[----:B------:R-:W-:Y:S01]  /*aa9d0*/  IMAD.WIDE R50, R6, 0x2, R46 ;  /* 0x0000000206327825 */ /* 0x000fe200078e022e */
[----:B------:R-:W-:Y:S01]  /*aa9e0*/  PRMT R5, R60, 0x7632, R5 ;  /* 0x000076323c057816 */ /* 0x000fe20000000005 */
[----:B------:R-:W-:Y:S01]  /*aa9f0*/  ULDC UR6, c[0x0][0x228] ;  /* 0x00008a0000067ab9 */ /* 0x000fe20000000800 */
[----:B------:R-:W-:Y:S01]  /*aaa00*/  ULDC UR8, c[0x0][0x228] ;  /* 0x00008a0000087ab9 */ /* 0x000fe20000000800 */
[C---:B------:R-:W-:Y:S01]  /*aaa10*/  VIADD R4, R6.reuse, UR4 ;  /* 0x0000000406047c36 */ /* 0x040fe20008000000 */
[----:B------:R-:W-:Y:S01]  /*aaa20*/  ULDC UR4, c[0x0][0x228] ;  /* 0x00008a0000047ab9 */ /* 0x000fe20000000800 */
[----:B------:R-:W-:Y:S01]  /*aaa30*/  ULDC UR12, c[0x0][0x228] ;  /* 0x00008a00000c7ab9 */ /* 0x000fe20000000800 */
[----:B------:R-:W-:Y:S01]  /*aaa40*/  ULDC UR14, c[0x0][0x228] ;  /* 0x00008a00000e7ab9 */ /* 0x000fe20000000800 */
[----:B0-----:R-:W-:-:S04]  /*aaa50*/  IMAD.WIDE R54, R6, 0x2, R42 ;  /* 0x0000000206367825 */ /* 0x001fc800078e022a */
[----:B------:R-:W-:Y:S01]  /*aaa60*/  IMAD.WIDE R6, R6, 0x2, R48 ;  /* 0x0000000206067825 */ /* 0x000fe200078e0230 */
[----:B------:R0:W-:Y:S04]  /*aaa70*/  @P5 STG.E.U16 desc[UR10][R54.64], R60 ;  /* 0x0000003c36005986 */ /* 0x0001e8000c10150a */
[----:B------:R1:W-:Y:S01]  /*aaa80*/  @P4 STG.E.U16 desc[UR10][R52.64], R5 ;  /* 0x0000000534004986 */ /* 0x0003e2000c10150a */
[----:B---3--:R-:W-:-:S03]  /*aaa90*/  PRMT R56, R10, 0x7632, R56 ;  /* 0x000076320a387816 */ /* 0x008fc60000000038 */
[----:B------:R3:W-:Y:S01]  /*aaaa0*/  @P2 STG.E.U16 desc[UR10][R50.64], R10 ;  /* 0x0000000a32002986 */ /* 0x0007e2000c10150a */
[C---:B0-----:R-:W-:Y:S01]  /*aaab0*/  IMAD.WIDE R54, R4.reuse, 0x2, R2 ;  /* 0x0000000204367825 */ /* 0x041fe200078e0202 */
[----:B------:R-:W-:Y:S01]  /*aaac0*/  ISETP.LT.AND P4, PT, R19, UR6, !P3 ;  /* 0x0000000613007c0c */ /* 0x000fe2000df81270 */
[----:B------:R-:W-:Y:S01]  /*aaad0*/  ULDC UR6, c[0x0][0x228] ;  /* 0x00008a0000067ab9 */ /* 0x000fe20000000800 */
[----:B------:R0:W-:Y:S01]  /*aaae0*/  @P1 STG.E.U16 desc[UR10][R6.64], R56 ;  /* 0x0000003806001986 */ /* 0x0001e2000c10150a */
[----:B------:R-:W-:Y:S02]  /*aaaf0*/  ISETP.LT.AND P1, PT, R15, UR4, !P3 ;  /* 0x000000040f007c0c */ /* 0x000fe4000df21270 */
[----:B------:R-:W-:Y:S01]  /*aab00*/  ISETP.LT.AND P5, PT, R27, UR8, !P3 ;  /* 0x000000081b007c0c */ /* 0x000fe2000dfa1270 */
[C---:B-1----:R-:W-:Y:S01]  /*aab10*/  IMAD.WIDE R52, R4.reuse, 0x2, R40 ;  /* 0x0000000204347825 */ /* 0x042fe200078e0228 */
[----:B------:R-:W-:Y:S01]  /*aab20*/  ULDC UR4, c[0x0][0x22c] ;  /* 0x00008b0000047ab9 */ /* 0x000fe20000000800 */
[----:B------:R-:W-:Y:S01]  /*aab30*/  ULDC UR8, c[0x0][0x228] ;  /* 0x00008a0000087ab9 */ /* 0x000fe20000000800 */
[----:B---3--:R-:W3:Y:S01]  /*aab40*/  LDL.LU R10, [R1+0x2a8] ;  /* 0x0002a800010a7983 */ /* 0x008ee20000300800 */
[----:B------:R-:W-:-:S04]  /*aab50*/  IMAD.WIDE R50, R4, 0x2, R22 ;  /* 0x0000000204327825 */ /* 0x000fc800078e0216 */
[----:B0-----:R-:W-:Y:S01]  /*aab60*/  IMAD.WIDE R6, R4, 0x2, R20 ;  /* 0x0000000204067825 */ /* 0x001fe200078e0214 */
[----:B----4-:R0:W-:Y:S01]  /*aab70*/  @P6 STG.E.U16 desc[UR10][R54.64], R9 ;  /* 0x0000000936006986 */ /* 0x0101e2000c10150a */
[----:B------:R-:W-:Y:S02]  /*aab80*/  PRMT R5, R9, 0x7632, R5 ;  /* 0x0000763209057816 */ /* 0x000fe40000000005 */
[----:B------:R-:W-:Y:S02]  /*aab90*/  ISETP.LT.AND P6, PT, R31, UR12, !P3 ;  /* 0x0000000c1f007c0c */ /* 0x000fe4000dfc1270 */
[----:B------:R-:W-:Y:S01]  /*aaba0*/  PRMT R57, R14, 0x7632, R57 ;  /* 0x000076320e397816 */ /* 0x000fe20000000039 */
[----:B0-----:R-:W4:Y:S01]  /*aabb0*/  LDL.LU R9, [R1+0x31c] ;  /* 0x00031c0001097983 */ /* 0x001f220000300800 */
[----:B------:R-:W-:Y:S01]  /*aabc0*/  IMAD.WIDE R54, R4, 0x2, R42 ;  /* 0x0000000204367825 */ /* 0x000fe200078e022a */
[----:B------:R-:W-:Y:S02]  /*aabd0*/  ULDC UR12, c[0x0][0x228] ;  /* 0x00008a00000c7ab9 */ /* 0x000fe40000000800 */
[----:B------:R-:W-:Y:S04]  /*aabe0*/  @P1 STG.E.U16 desc[UR10][R6.64], R5 ;  /* 0x0000000506001986 */ /* 0x000fe8000c10150a */
[----:B------:R-:W-:Y:S04]  /*aabf0*/  @P4 STG.E.U16 desc[UR10][R50.64], R14 ;  /* 0x0000000e32004986 */ /* 0x000fe8000c10150a */
[----:B------:R-:W-:Y:S04]  /*aac00*/  @P5 STG.E.U16 desc[UR10][R52.64], R57 ;  /* 0x0000003934005986 */ /* 0x000fe8000c10150a */
[----:B--2---:R0:W-:Y:S02]  /*aac10*/  @P6 STG.E.U16 desc[UR10][R54.64], R8 ;  /* 0x0000000836006986 */ /* 0x0041e4000c10150a */
[----:B0-----:R-:W-:-:S02]  /*aac20*/  PRMT R54, R8, 0x7632, R54 ;  /* 0x0000763208367816 */ /* 0x001fc40000000036 */
[----:B------:R-:W2:Y:S01]  /*aac30*/  LDL.LU R8, [R1+0x30c] ;  /* 0x00030c0001087983 */ /* 0x000ea20000300800 */
[----:B------:R-:W-:Y:S01]  /*aac40*/  VIADD R56, R38, 0x1e ;  /* 0x0000001e26387836 */ /* 0x000fe20000000000 */
[----:B------:R-:W-:Y:S01]  /*aac50*/  ISETP.LT.AND P4, PT, R39, UR6, !P3 ;  /* 0x0000000627007c0c */ /* 0x000fe2000df81270 */
[----:B------:R-:W-:Y:S01]  /*aac60*/  ULDC UR6, c[0x0][0x228] ;  /* 0x00008a0000067ab9 */ /* 0x000fe20000000800 */
[----:B------:R-:W-:Y:S01]  /*aac70*/  IMAD.WIDE R6, R4, 0x2, R44 ;  /* 0x0000000204067825 */ /* 0x000fe200078e022c */
[----:B------:R-:W2:Y:S01]  /*aac80*/  LDL.LU R14, [R1+0x2fc] ;  /* 0x0002fc00010e7983 */ /* 0x000ea20000300800 */
[----:B------:R-:W-:Y:S01]  /*aac90*/  ISETP.GE.AND P2, PT, R56, UR4, PT ;  /* 0x0000000438007c0c */ /* 0x000fe2000bf46270 */
[----:B------:R-:W-:Y:S02]  /*aaca0*/  ULDC UR4, c[0x0][0x228] ;  /* 0x00008a0000047ab9 */ /* 0x000fe40000000800 */
        /* <DEDUP_REMOVED lines=9> */
[----:B------:R-:W-:-:S04]  /*aad40*/  IMAD.WIDE R52, R4, 0x2, R48 ;  /* 0x0000000204347825 */ /* 0x000fc800078e0230 */
[----:B------:R0:W-:Y:S01]  /*aad50*/  @P1 STG.E.U16 desc[UR10][R6.64], R54 ;  /* 0x0000003606001986 */ /* 0x0001e2000c10150a */
[----:B------:R-:W-:Y:S01]  /*aad60*/  ISETP.LT.AND P1, PT, R15, UR4, !P2 ;  /* 0x000000040f007c0c */ /* 0x000fe2000d721270 */
[----:B------:R-:W-:Y:S01]  /*aad70*/  ULDC UR4, c[0x0][0x228] ;  /* 0x00008a0000047ab9 */ /* 0x000fe20000000800 */
[----:B0-----:R-:W-:Y:S01]  /*aad80*/  IMAD.WIDE R6, R5, 0x2, R2 ;  /* 0x0000000205067825 */ /* 0x001fe200078e0202 */
[----:B---3--:R-:W-:Y:S01]  /*aad90*/  PRMT R4, R10, 0x7632, R4 ;  /* 0x000076320a047816 */ /* 0x008fe20000000004 */
[----:B------:R-:W-:Y:S04]  /*aada0*/  @P4 STG.E.U16 desc[UR10][R50.64], R10 ;  /* 0x0000000a32004986 */ /* 0x000fe8000c10150a */
[----:B------:R4:W-:Y:S01]  /*aadb0*/  @P3 STG.E.U16 desc[UR10][R52.64], R4 ;  /* 0x0000000434003986 */ /* 0x0009e2000c10150a */
[----:B------:R-:W-:Y:S01]  /*aadc0*/  ISETP.LT.AND P3, PT, R19, UR4, !P2 ;  /* 0x0000000413007c0c */ /* 0x000fe2000d761270 */
[----:B------:R-:W-:Y:S01]  /*aadd0*/  ULDC UR4, c[0x0][0x22c] ;  /* 0x00008b0000047ab9 */ /* 0x000fe20000000800 */
[----:B----4-:R-:W-:Y:S01]  /*aade0*/  PRMT R4, R9, 0x7632, R4 ;  /* 0x0000763209047816 */ /* 0x010fe20000000004 */
[----:B------:R0:W-:Y:S04]  /*aadf0*/  @P5 STG.E.U16 desc[UR10][R6.64], R9 ;  /* 0x0000000906005986 */ /* 0x0001e8000c10150a */
[----:B0-----:R-:W3:Y:S01]  /*aae00*/  LDL.LU R9, [R1+0x2ec] ;  /* 0x0002ec0001097983 */ /* 0x001ee20000300800 */
[----:B------:R-:W-:-:S03]  /*aae10*/  IMAD.WIDE R6, R5, 0x2, R20 ;  /* 0x0000000205067825 */ /* 0x000fc600078e0214 */
[----:B------:R-:W4:Y:S04]  /*aae20*/  LDL.LU R10, [R1+0x2dc] ;  /* 0x0002dc00010a7983 */ /* 0x000f280000300800 */
[----:B------:R0:W-:Y:S02]  /*aae30*/  @P1 STG.E.U16 desc[UR10][R6.64], R4 ;  /* 0x0000000406001986 */ /* 0x0001e4000c10150a */
[----:B0-----:R-:W-:Y:S01]  /*aae40*/  IMAD.WIDE R6, R5, 0x2, R22 ;  /* 0x0000000205067825 */ /* 0x001fe200078e0216 */
[----:B--2---:R-:W-:-:S04]  /*aae50*/  PRMT R4, R8, 0x7632, R4 ;  /* 0x0000763208047816 */ /* 0x004fc80000000004 */
[----:B------:R0:W-:Y:S04]  /*aae60*/  @P3 STG.E.U16 desc[UR10][R6.64], R8 ;  /* 0x0000000806003986 */ /* 0x0001e8000c10150a */
[----:B0-----:R-:W2:Y:S01]  /*aae70*/  LDL.LU R8, [R1+0x2cc] ;  /* 0x0002cc0001087983 */ /* 0x001ea20000300800 */
[----:B------:R-:W-:Y:S01]  /*aae80*/  VIADD R50, R38, 0x1f ;  /* 0x0000001f26327836 */ /* 0x000fe20000000000 */
[----:B------:R-:W-:Y:S02]  /*aae90*/  ISETP.LT.AND P4, PT, R27, UR6, !P2 ;  /* 0x000000061b007c0c */ /* 0x000fe4000d781270 */
[----:B------:R-:W-:Y:S01]  /*aaea0*/  ISETP.LT.AND P6, PT, R35, UR12, !P2 ;  /* 0x0000000c23007c0c */ /* 0x000fe2000d7c1270 */
[----:B------:R-:W-:Y:S01]  /*aaeb0*/  IMAD.WIDE R52, R5, 0x2, R42 ;  /* 0x0000000205347825 */ /* 0x000fe200078e022a */
[----:B------:R-:W-:Y:S01]  /*aaec0*/  ISETP.LT.AND P5, PT, R31, UR8, !P2 ;  /* 0x000000081f007c0c */ /* 0x000fe2000d7a1270 */
[----:B------:R-:W-:Y:S01]  /*aaed0*/  ULDC UR6, c[0x0][0x228] ;  /* 0x00008a0000067ab9 */ /* 0x000fe20000000800 */
[----:B------:R-:W-:Y:S01]  /*aaee0*/  ISETP.GE.AND P1, PT, R50, UR4, PT ;  /* 0x0000000432007c0c */ /* 0x000fe2000bf26270 */
[----:B------:R-:W-:Y:S01]  /*aaef0*/  ULDC UR4, c[0x0][0x228] ;  /* 0x00008a0000047ab9 */ /* 0x000fe20000000800 */
[----:B------:R-:W-:Y:S01]  /*aaf00*/  IMAD.WIDE R50, R5, 0x2, R40 ;  /* 0x0000000205327825 */ /* 0x000fe200078e0228 */
[----:B------:R-:W-:Y:S01]  /*aaf10*/  ISETP.LT.AND P3, PT, R39, UR4, !P2 ;  /* 0x0000000427007c0c */ /* 0x000fe2000d761270 */
[----:B------:R-:W-:Y:S01]  /*aaf20*/  ULDC UR8, c[0x0][0x228] ;  /* 0x00008a0000087ab9 */ /* 0x000fe20000000800 */
[----:B------:R-:W-:Y:S01]  /*aaf30*/  PRMT R56, R14, 0x7632, R56 ;  /* 0x000076320e387816 */ /* 0x000fe20000000038 */
[----:B------:R-:W-:Y:S01]  /*aaf40*/  IMAD.WIDE R54, R5, 0x2, R44 ;  /* 0x0000000205367825 */ /* 0x000fe200078e022c */
[----:B------:R-:W-:Y:S01]  /*aaf50*/  @P4 STG.E.U16 desc[UR10][R50.64], R4 ;  /* 0x0000000432004986 */ /* 0x000fe2000c10150a */
[----:B------:R-:W-:Y:S01]  /*aaf60*/  ISETP.LT.AND P2, PT, R61, UR6, !P2 ;  /* 0x000000063d007c0c */ /* 0x000fe2000d741270 */
[----:B------:R-:W-:Y:S01]  /*aaf70*/  ULDC UR4, c[0x0][0x248] ;  /* 0x0000920000047ab9 */ /* 0x000fe20000000800 */
[----:B------:R-:W-:Y:S01]  /*aaf80*/  IMAD.WIDE R6, R5, 0x2, R46 ;  /* 0x0000000205067825 */ /* 0x000fe200078e022e */
[----:B------:R0:W-:Y:S01]  /*aaf90*/  @P5 STG.E.U16 desc[UR10][R52.64], R14 ;  /* 0x0000000e34005986 */ /* 0x0001e2000c10150a */
[----:B------:R-:W-:Y:S01]  /*aafa0*/  ISETP.LT.AND P4, PT, R11, UR8, !P1 ;  /* 0x000000080b007c0c */ /* 0x000fe2000cf81270 */
[----:B------:R-:W-:Y:S01]  /*aafb0*/  ULDC UR12, c[0x0][0x228] ;  /* 0x00008a00000c7ab9 */ /* 0x000fe20000000800 */
[----:B------:R-:W-:Y:S01]  /*aafc0*/  VIADD R57, R38, 0x20 ;  /* 0x0000002026397836 */ /* 0x000fe20000000000 */
[----:B------:R1:W-:Y:S01]  /*aafd0*/  @P6 STG.E.U16 desc[UR10][R54.64], R56 ;  /* 0x0000003836006986 */ /* 0x0003e2000c10150a */
[----:B------:R-:W-:Y:S01]  /*aafe0*/  ISETP.LT.AND P5, PT, R15, UR12, !P1 ;  /* 0x0000000c0f007c0c */ /* 0x000fe2000cfa1270 */
[----:B------:R-:W-:-:S02]  /*aaff0*/  ULDC UR6, c[0x0][0x228] ;  /* 0x00008a0000067ab9 */ /* 0x000fc40000000800 */
[----:B0-----:R-:W2:Y:S01]  /*ab000*/  LDL.LU R14, [R1+0x2bc] ;  /* 0x0002bc00010e7983 */ /* 0x001ea20000300800 */
[----:B------:R-:W-:Y:S01]  /*ab010*/  VIADD R4, R5, UR4 ;  /* 0x0000000405047c36 */ /* 0x000fe20008000000 */
[----:B------:R-:W-:Y:S01]  /*ab020*/  ISETP.LT.AND P6, PT, R19, UR14, !P1 ;  /* 0x0000000e13007c0c */ /* 0x000fe2000cfc1270 */
[----:B------:R-:W-:Y:S01]  /*ab030*/  ULDC UR4, c[0x0][0x22c] ;  /* 0x00008b0000047ab9 */ /* 0x000fe20000000800 */
[----:B------:R-:W-:Y:S01]  /*ab040*/  ULDC UR8, c[0x0][0x228] ;  /* 0x00008a0000087ab9 */ /* 0x000fe20000000800 */
[C---:B------:R-:W-:Y:S01]  /*ab050*/  IMAD.WIDE R50, R4.reuse, 0x2, R2 ;  /* 0x0000000204327825 */ /* 0x040fe200078e0202 */
[----:B------:R-:W-:Y:S01]  /*ab060*/  ULDC UR12, c[0x0][0x228] ;  /* 0x00008a00000c7ab9 */ /* 0x000fe20000000800 */
[----:B------:R-:W-:Y:S02]  /*ab070*/  ULDC UR14, c[0x0][0x228] ;  /* 0x00008a00000e7ab9 */ /* 0x000fe40000000800 */
[----:B------:R-:W-:-:S04]  /*ab080*/  IMAD.WIDE R52, R4, 0x2, R20 ;  /* 0x0000000204347825 */ /* 0x000fc800078e0214 */
[----:B-1----:R-:W-:Y:S01]  /*ab090*/  IMAD.WIDE R54, R4, 0x2, R22 ;  /* 0x0000000204367825 */ /* 0x002fe200078e0216 */
[----:B---3--:R-:W-:Y:S01]  /*ab0a0*/  PRMT R56, R9, 0x7632, R56 ;  /* 0x0000763209387816 */ /* 0x008fe20000000038 */
[----:B------:R0:W-:Y:S04]  /*ab0b0*/  @P3 STG.E.U16 desc[UR10][R6.64], R9 ;  /* 0x0000000906003986 */ /* 0x0001e8000c10150a */
[----:B0-----:R-:W3:Y:S01]  /*ab0c0*/  LDL.LU R9, [R1+0x2ac] ;  /* 0x0002ac0001097983 */ /* 0x001ee20000300800 */
[----:B------:R-:W-:Y:S01]  /*ab0d0*/  IMAD.WIDE R6, R5, 0x2, R48 ;  /* 0x0000000205067825 */ /* 0x000fe200078e0230 */
[----:B----4-:R-:W-:-:S04]  /*ab0e0*/  PRMT R5, R10, 0x7632, R5 ;  /* 0x000076320a057816 */ /* 0x010fc80000000005 */
[----:B------:R-:W-:Y:S04]  /*ab0f0*/  @P2 STG.E.U16 desc[UR10][R6.64], R56 ;  /* 0x0000003806002986 */ /* 0x000fe8000c10150a */
[----:B------:R0:W-:Y:S04]  /*ab100*/  @P4 STG.E.U16 desc[UR10][R50.64], R10 ;  /* 0x0000000a32004986 */ /* 0x0001e8000c10150a */
[----:B------:R1:W-:Y:S04]  /*ab110*/  @P5 STG.E.U16 desc[UR10][R52.64], R5 ;  /* 0x0000000534005986 */ /* 0x0003e8000c10150a */
[----:B0-----:R-:W4:Y:S04]  /*ab120*/  LDL.LU R10, [R1+0x290] ;  /* 0x00029000010a7983 */ /* 0x001f280000300800 */
[----:B--2---:R0:W-:Y:S01]  /*ab130*/  @P6 STG.E.U16 desc[UR10][R54.64], R8 ;  /* 0x0000000836006986 */ /* 0x0041e2000c10150a */
[----:B-1----:R-:W-:-:S03]  /*ab140*/  PRMT R5, R8, 0x7632, R5 ;  /* 0x0000763208057816 */ /* 0x002fc60000000005 */
[----:B0-----:R-:W2:Y:S01]  /*ab150*/  LDL.LU R8, [R1+0x280] ;  /* 0x0002800001087983 */ /* 0x001ea20000300800 */
[----:B------:R-:W-:Y:S01]  /*ab160*/  ISETP.GE.AND P3, PT, R57, UR4, PT ;  /* 0x0000000439007c0c */ /* 0x000fe2000bf66270 */
[----:B------:R-:W-:Y:S01]  /*ab170*/  ULDC UR4, c[0x0][0x228] ;  /* 0x00008a0000047ab9 */ /* 0x000fe20000000800 */
[----:B------:R-:W-:Y:S02]  /*ab180*/  ISETP.LT.AND P5, PT, R31, UR6, !P1 ;  /* 0x000000061f007c0c */ /* 0x000fe4000cfa1270 */
[----:B------:R-:W-:Y:S02]  /*ab190*/  ISETP.LT.AND P4, PT, R35, UR8, !P1 ;  /* 0x0000000823007c0c */ /* 0x000fe4000cf81270 */
[----:B------:R-:W-:Y:S01]  /*ab1a0*/  ISETP.LT.AND P2, PT, R39, UR12, !P1 ;  /* 0x0000000c27007c0c */ /* 0x000fe2000cf41270 */
[C---:B------:R-:W-:Y:S01]  /*ab1b0*/  IMAD.WIDE R6, R4.reuse, 0x2, R40 ;  /* 0x0000000204067825 */ /* 0x040fe200078e0228 */
[----:B------:R-:W-:Y:S01]  /*ab1c0*/  ISETP.LT.AND P6, PT, R27, UR4, !P1 ;  /* 0x000000041b007c0c */ /* 0x000fe2000cfc1270 */
[----:B------:R-:W2:Y:S01]  /*ab1d0*/  LDL.LU R60, [R1+0x270] ;  /* 0x00027000013c7983 */ /* 0x000ea20000300800 */
[----:B------:R-:W-:Y:S01]  /*ab1e0*/  ULDC UR6, c[0x0][0x228] ;  /* 0x00008a0000067ab9 */ /* 0x000fe20000000800 */
[----:B------:R-:W-:-:S04]  /*ab1f0*/  IMAD.WIDE R50, R4, 0x2, R42 ;  /* 0x0000000204327825 */ /* 0x000fc800078e022a */
[----:B------:R-:W-:Y:S01]  /*ab200*/  IMAD.WIDE R52, R4, 0x2, R44 ;  /* 0x0000000204347825 */ /* 0x000fe200078e022c */
[----:B------:R-:W-:Y:S01]  /*ab210*/  ULDC UR8, c[0x0][0x228] ;  /* 0x00008a0000087ab9 */ /* 0x000fe20000000800 */
[----:B------:R-:W-:Y:S01]  /*ab220*/  ULDC UR12, c[0x0][0x228] ;  /* 0x00008a00000c7ab9 */ /* 0x000fe20000000800 */
[----:B------:R-:W-:Y:S01]  /*ab230*/  PRMT R58, R14, 0x7632, R58 ;  /* 0x000076320e3a7816 */ /* 0x000fe2000000003a */
[C---:B------:R-:W-:Y:S01]  /*ab240*/  IMAD.WIDE R54, R4.reuse, 0x2, R46 ;  /* 0x0000000204367825 */ /* 0x040fe200078e022e */
[----:B------:R-:W-:Y:S01]  /*ab250*/  ULDC UR4, c[0x0][0x248] ;  /* 0x0000920000047ab9 */ /* 0x000fe20000000800 */
[----:B------:R0:W-:Y:S04]  /*ab260*/  @P6 STG.E.U16 desc[UR10][R6.64], R5 ;  /* 0x0000000506006986 */ /* 0x0001e8000c10150a */
[----:B------:R1:W-:Y:S01]  /*ab270*/  @P5 STG.E.U16 desc[UR10][R50.64], R14 ;  /* 0x0000000e32005986 */ /* 0x0003e2000c10150a */
[----:B------:R-:W-:Y:S01]  /*ab280*/  ISETP.LT.AND P1, PT, R61, UR14, !P1 ;  /* 0x0000000e3d007c0c */ /* 0x000fe2000cf21270 */
[C---:B------:R-:W-:Y:S01]  /*ab290*/  IMAD.WIDE R56, R4.reuse, 0x2, R48 ;  /* 0x0000000204387825 */ /* 0x040fe200078e0230 */
[----:B------:R-:W-:Y:S01]  /*ab2a0*/  ISETP.LT.AND P5, PT, R19, UR12, !P3 ;  /* 0x0000000c13007c0c */ /* 0x000fe2000dfa1270 */
[----:B------:R-:W-:Y:S01]  /*ab2b0*/  @P4 STG.E.U16 desc[UR10][R52.64], R58 ;  /* 0x0000003a34004986 */ /* 0x000fe2000c10150a */
[----:B------:R-:W-:Y:S01]  /*ab2c0*/  ISETP.LT.AND P4, PT, R15, UR8, !P3 ;  /* 0x000000080f007c0c */ /* 0x000fe2000df81270 */
[----:B------:R-:W-:Y:S01]  /*ab2d0*/  ULDC UR14, c[0x0][0x228] ;  /* 0x00008a00000e7ab9 */ /* 0x000fe20000000800 */
[----:B------:R-:W-:Y:S01]  /*ab2e0*/  ULDC UR8, c[0x0][0x228] ;  /* 0x00008a0000087ab9 */ /* 0x000fe20000000800 */
[----:B0-----:R-:W-:Y:S01]  /*ab2f0*/  VIADD R6, R4, UR4 ;  /* 0x0000000404067c36 */ /* 0x001fe20008000000 */
[----:B------:R-:W-:Y:S01]  /*ab300*/  ULDC UR12, c[0x0][0x228] ;  /* 0x00008a00000c7ab9 */ /* 0x000fe20000000800 */
[----:B-1----:R-:W2:Y:S02]  /*ab310*/  LDL.LU R14, [R1+0x260] ;  /* 0x00026000010e7983 */ /* 0x002ea40000300800 */
[----:B------:R-:W-:-:S02]  /*ab320*/  IMAD.WIDE R50, R6, 0x2, R2 ;  /* 0x0000000206327825 */ /* 0x000fc400078e0202 */
[----:B---3--:R0:W-:Y:S01]  /*ab330*/  @P2 STG.E.U16 desc[UR10][R54.64], R9 ;  /* 0x0000000936002986 */ /* 0x0081e2000c10150a */
[----:B------:R-:W-:Y:S02]  /*ab340*/  PRMT R59, R9, 0x7632, R59 ;  /* 0x00007632093b7816 */ /* 0x000fe4000000003b */
[----:B----4-:R-:W-:Y:S01]  /*ab350*/  PRMT R5, R10, 0x7632, R5 ;  /* 0x000076320a057816 */ /* 0x010fe20000000005 */
[----:B0-----:R-:W3:Y:S01]  /*ab360*/  LDL.LU R9, [R1+0x250] ;  /* 0x0002500001097983 */ /* 0x001ee20000300800 */
[----:B------:R-:W-:Y:S01]  /*ab370*/  ISETP.LT.AND P2, PT, R11, UR6, !P3 ;  /* 0x000000060b007c0c */ /* 0x000fe2000df41270 */
[----:B------:R-:W-:Y:S01]  /*ab380*/  IMAD.WIDE R54, R6, 0x2, R20 ;  /* 0x0000000206367825 */ /* 0x000fe200078e0214 */
[----:B--2---:R-:W-:-:S03]  /*ab390*/  PRMT R7, R8, 0x7632, R7 ;  /* 0x0000763208077816 */ /* 0x004fc60000000007 */
[----:B------:R-:W-:Y:S01]  /*ab3a0*/  IMAD.WIDE R52, R6, 0x2, R22 ;  /* 0x0000000206347825 */ /* 0x000fe200078e0216 */
[----:B------:R-:W-:Y:S01]  /*ab3b0*/  @P1 STG.E.U16 desc[UR10][R56.64], R59 ;  /* 0x0000003b38001986 */ /* 0x000fe2000c10150a */
[----:B------:R-:W-:Y:S01]  /*ab3c0*/  ISETP.LT.AND P6, PT, R27, UR14, !P3 ;  /* 0x0000000e1b007c0c */ /* 0x000fe2000dfc1270 */
[----:B------:R-:W-:Y:S01]  /*ab3d0*/  ULDC UR6, c[0x0][0x228] ;  /* 0x00008a0000067ab9 */ /* 0x000fe20000000800 */
[----:B------:R-:W-:-:S04]  /*ab3e0*/  VIADD R4, R38, 0x21 ;  /* 0x0000002126047836 */ /* 0x000fc80000000000 */
[----:B------:R-:W-:Y:S01]  /*ab3f0*/  @P2 STG.E.U16 desc[UR10][R50.64], R10 ;  /* 0x0000000a32002986 */ /* 0x000fe2000c10150a */
[----:B------:R-:W-:Y:S01]  /*ab400*/  ULDC UR4, c[0x0][0x22c] ;  /* 0x00008b0000047ab9 */ /* 0x000fe20000000800 */
[----:B------:R-:W-:Y:S02]  /*ab410*/  ULDC UR14, c[0x0][0x228] ;  /* 0x00008a00000e7ab9 */ /* 0x000fe40000000800 */
[----:B------:R-:W-:Y:S04]  /*ab420*/  @P4 STG.E.U16 desc[UR10][R54.64], R5 ;  /* 0x0000000536004986 */ /* 0x000fe8000c10150a */
[----:B------:R0:W-:Y:S04]  /*ab430*/  @P5 STG.E.U16 desc[UR10][R52.64], R8 ;  /* 0x0000000834005986 */ /* 0x0001e8000c10150a */
[----:B0-----:R-:W2:Y:S01]  /*ab440*/  LDL.LU R8, [R1+0x240] ;  /* 0x0002400001087983 */ /* 0x001ea20000300800 */
[----:B------:R-:W-:Y:S01]  /*ab450*/  IMAD.WIDE R56, R6, 0x2, R40 ;  /* 0x0000000206387825 */ /* 0x000fe200078e0228 */
[----:B------:R-:W-:Y:S01]  /*ab460*/  ISETP.LT.AND P5, PT, R31, UR6, !P3 ;  /* 0x000000061f007c0c */ /* 0x000fe2000dfa1270 */
[----:B------:R-:W-:Y:S01]  /*ab470*/  ULDC UR6, c[0x0][0x228] ;  /* 0x00008a0000067ab9 */ /* 0x000fe20000000800 */
[----:B------:R-:W4:Y:S01]  /*ab480*/  LDL.LU R10, [R1+0x230] ;  /* 0x00023000010a7983 */ /* 0x000f220000300800 */
[----:B------:R-:W-:Y:S01]  /*ab490*/  ISETP.GE.AND P1, PT, R4, UR4, PT ;  /* 0x0000000404007c0c */ /* 0x000fe2000bf26270 */
[----:B------:R-:W-:Y:S01]  /*ab4a0*/  ULDC UR4, c[0x0][0x248] ;  /* 0x0000920000047ab9 */ /* 0x000fe20000000800 */
[----:B------:R-:W-:Y:S01]  /*ab4b0*/  ISETP.LT.AND P4, PT, R35, UR8, !P3 ;  /* 0x0000000823007c0c */ /* 0x000fe2000df81270 */
[----:B------:R0:W-:Y:S01]  /*ab4c0*/  @P6 STG.E.U16 desc[UR10][R56.64], R7 ;  /* 0x0000000738006986 */ /* 0x0001e2000c10150a */
[----:B------:R-:W-:Y:S01]  /*ab4d0*/  ISETP.LT.AND P2, PT, R39, UR12, !P3 ;  /* 0x0000000c27007c0c */ /* 0x000fe2000df41270 */
[C---:B------:R-:W-:Y:S01]  /*ab4e0*/  IMAD.WIDE R54, R6.reuse, 0x2, R42 ;  /* 0x0000000206367825 */ /* 0x040fe200078e022a */
[----:B------:R-:W-:Y:S01]  /*ab4f0*/  ISETP.LT.AND P3, PT, R61, UR14, !P3 ;  /* 0x0000000e3d007c0c */ /* 0x000fe2000df61270 */
[----:B------:R-:W-:Y:S01]  /*ab500*/  ULDC UR8, c[0x0][0x228] ;  /* 0x00008a0000087ab9 */ /* 0x000fe20000000800 */
[----:B------:R-:W-:Y:S01]  /*ab510*/  ISETP.LT.AND P6, PT, R11, UR6, !P1 ;  /* 0x000000060b007c0c */ /* 0x000fe2000cfc1270 */
[----:B------:R-:W-:Y:S01]  /*ab520*/  VIADD R4, R6, UR4 ;  /* 0x0000000406047c36 */ /* 0x000fe20008000000 */
[----:B------:R-:W-:Y:S01]  /*ab530*/  PRMT R5, R60, 0x7632, R5 ;  /* 0x000076323c057816 */ /* 0x000fe20000000005 */
[C---:B------:R-:W-:Y:S01]  /*ab540*/  IMAD.WIDE R52, R6.reuse, 0x2, R44 ;  /* 0x0000000206347825 */ /* 0x040fe200078e022c */
[----:B------:R1:W-:Y:S01]  /*ab550*/  @P5 STG.E.U16 desc[UR10][R54.64], R60 ;  /* 0x0000003c36005986 */ /* 0x0003e2000c10150a */
[----:B------:R-:W-:Y:S01]  /*ab560*/  ULDC UR4, c[0x0][0x228] ;  /* 0x00008a0000047ab9 */ /* 0x000fe20000000800 */
[----:B------:R-:W-:Y:S01]  /*ab570*/  ULDC UR6, c[0x0][0x228] ;  /* 0x00008a0000067ab9 */ /* 0x000fe20000000800 */
[----:B------:R-:W-:Y:S01]  /*ab580*/  IMAD.WIDE R50, R6, 0x2, R46 ;  /* 0x0000000206327825 */ /* 0x000fe200078e022e */
[----:B0-----:R-:W-:Y:S01]  /*ab590*/  PRMT R56, R14, 0x7632, R56 ;  /* 0x000076320e387816 */ /* 0x001fe20000000038 */
[----:B------:R-:W-:Y:S01]  /*ab5a0*/  ULDC UR12, c[0x0][0x228] ;  /* 0x00008a00000c7ab9 */ /* 0x000fe20000000800 */
[----:B------:R-:W-:Y:S01]  /*ab5b0*/  ULDC UR14, c[0x0][0x228] ;  /* 0x00008a00000e7ab9 */ /* 0x000fe20000000800 */
[----:B------:R-:W-:Y:S01]  /*ab5c0*/  IMAD.WIDE R6, R6, 0x2, R48 ;  /* 0x0000000206067825 */ /* 0x000fe200078e0230 */
[----:B------:R3:W-:Y:S03]  /*ab5d0*/  @P4 STG.E.U16 desc[UR10][R52.64], R5 ;  /* 0x0000000534004986 */ /* 0x0007e6000c10150a */
[----:B-1----:R-:W-:Y:S01]  /*ab5e0*/  IMAD.WIDE R54, R4, 0x2, R2 ;  /* 0x0000000204367825 */ /* 0x002fe200078e0202 */
[----:B------:R-:W4:Y:S04]  /*ab5f0*/  LDL.LU R60, [R1+0x220] ;  /* 0x00022000013c7983 */ /* 0x000f280000300800 */
[----:B------:R-:W-:Y:S01]  /*ab600*/  @P2 STG.E.U16 desc[UR10][R50.64], R14 ;  /* 0x0000000e32002986 */ /* 0x000fe2000c10150a */
[----:B------:R-:W-:Y:S01]  /*ab610*/  ISETP.LT.AND P2, PT, R15, UR4, !P1 ;  /* 0x000000040f007c0c */ /* 0x000fe2000cf41270 */
[----:B------:R-:W-:-:S02]  /*ab620*/  ULDC UR4, c[0x0][0x22c] ;  /* 0x00008b0000047ab9 */ /* 0x000fc40000000800 */
[----:B------:R0:W-:Y:S01]  /*ab630*/  @P3 STG.E.U16 desc[UR10][R6.64], R56 ;  /* 0x0000003806003986 */ /* 0x0001e2000c10150a */
[----:B------:R-:W-:Y:S02]  /*ab640*/  ISETP.LT.AND P4, PT, R19, UR6, !P1 ;  /* 0x0000000613007c0c */ /* 0x000fe4000cf81270 */
[----:B---3--:R-:W-:Y:S01]  /*ab650*/  PRMT R5, R9, 0x7632, R5 ;  /* 0x0000763209057816 */ /* 0x008fe20000000005 */
[----:B------:R1:W-:Y:S01]  /*ab660*/  @P6 STG.E.U16 desc[UR10][R54.64], R9 ;  /* 0x0000000936006986 */ /* 0x0003e2000c10150a */
[----:B0-----:R-:W-:Y:S01]  /*ab670*/  IMAD.WIDE R6, R4, 0x2, R20 ;  /* 0x0000000204067825 */ /* 0x001fe200078e0214 */
[----:B--2---:R-:W-:Y:S02]  /*ab680*/  PRMT R57, R8, 0x7632, R57 ;  /* 0x0000763208397816 */ /* 0x004fe40000000039 */
[----:B-1----:R-:W2:Y:S01]  /*ab690*/  LDL.LU R9, [R1+0x294] ;  /* 0x0002940001097983 */ /* 0x002ea20000300800 */
[----:B------:R-:W-:Y:S01]  /*ab6a0*/  IMAD.WIDE R50, R4, 0x2, R22 ;  /* 0x0000000204327825 */ /* 0x000fe200078e0216 */
[----:B------:R-:W-:Y:S01]  /*ab6b0*/  ISETP.LT.AND P5, PT, R27, UR8, !P1 ;  /* 0x000000081b007c0c */ /* 0x000fe2000cfa1270 */
[----:B------:R-:W-:Y:S01]  /*ab6c0*/  ULDC UR6, c[0x0][0x228] ;  /* 0x00008a0000067ab9 */ /* 0x000fe20000000800 */
[----:B------:R-:W-:Y:S01]  /*ab6d0*/  @P2 STG.E.U16 desc[UR10][R6.64], R5 ;  /* 0x0000000506002986 */ /* 0x000fe2000c10150a */
[----:B------:R-:W-:Y:S01]  /*ab6e0*/  ISETP.LT.AND P6, PT, R31, UR12, !P1 ;  /* 0x0000000c1f007c0c */ /* 0x000fe2000cfc1270 */
[----:B------:R-:W-:Y:S01]  /*ab6f0*/  VIADD R56, R38, 0x22 ;  /* 0x0000002226387836 */ /* 0x000fe20000000000 */
[----:B------:R-:W-:Y:S01]  /*ab700*/  ULDC UR8, c[0x0][0x228] ;  /* 0x00008a0000087ab9 */ /* 0x000fe20000000800 */
[----:B------:R0:W-:Y:S01]  /*ab710*/  @P4 STG.E.U16 desc[UR10][R50.64], R8 ;  /* 0x0000000832004986 */ /* 0x0001e2000c10150a */
[----:B------:R-:W-:Y:S01]  /*ab720*/  IMAD.WIDE R52, R4, 0x2, R40 ;  /* 0x0000000204347825 */ /* 0x000fe200078e0228 */
[----:B------:R-:W-:-:S02]  /*ab730*/  ULDC UR12, c[0x0][0x228] ;  /* 0x00008a00000c7ab9 */ /* 0x000fc40000000800 */
[----:B0-----:R-:W3:Y:S01]  /*ab740*/  LDL.LU R8, [R1+0x284] ;  /* 0x0002840001087983 */ /* 0x001ee20000300800 */
[----:B------:R-:W-:Y:S01]  /*ab750*/  IMAD.WIDE R54, R4, 0x2, R42 ;  /* 0x0000000204367825 */ /* 0x000fe200078e022a */
[----:B------:R-:W-:Y:S01]  /*ab760*/  ISETP.GE.AND P3, PT, R56, UR4, PT ;  /* 0x0000000438007c0c */ /* 0x000fe2000bf66270 */
[----:B------:R-:W-:Y:S01]  /*ab770*/  ULDC UR4, c[0x0][0x228] ;  /* 0x00008a0000047ab9 */ /* 0x000fe20000000800 */
[----:B------:R-:W3:Y:S01]  /*ab780*/  LDL.LU R14, [R1+0x274] ;  /* 0x00027400010e7983 */ /* 0x000ee20000300800 */
[----:B------:R-:W-:Y:S01]  /*ab790*/  ISETP.LT.AND P4, PT, R35, UR4, !P1 ;  /* 0x0000000423007c0c */ /* 0x000fe2000cf81270 */
[----:B------:R-:W-:Y:S01]  /*ab7a0*/  IMAD.WIDE R6, R4, 0x2, R44 ;  /* 0x0000000204067825 */ /* 0x000fe200078e022c */
[----:B----4-:R-:W-:Y:S01]  /*ab7b0*/  PRMT R50, R10, 0x7632, R50 ;  /* 0x000076320a327816 */ /* 0x010fe20000000032 */
[----:B------:R-:W-:Y:S01]  /*ab7c0*/  @P5 STG.E.U16 desc[UR10][R52.64], R57 ;  /* 0x0000003934005986 */ /* 0x000fe2000c10150a */
[----:B------:R-:W-:Y:S01]  /*ab7d0*/  ISETP.LT.AND P2, PT, R39, UR6, !P1 ;  /* 0x0000000627007c0c */ /* 0x000fe2000cf41270 */
[----:B------:R-:W-:-:S02]  /*ab7e0*/  ULDC UR4, c[0x0][0x248] ;  /* 0x0000920000047ab9 */ /* 0x000fc40000000800 */
[----:B------:R0:W-:Y:S01]  /*ab7f0*/  @P6 STG.E.U16 desc[UR10][R54.64], R10 ;  /* 0x0000000a36006986 */ /* 0x0001e2000c10150a */
[----:B------:R-:W-:Y:S01]  /*ab800*/  ISETP.LT.AND P1, PT, R61, UR8, !P1 ;  /* 0x000000083d007c0c */ /* 0x000fe2000cf21270 */
[C---:B------:R-:W-:Y:S01]  /*ab810*/  VIADD R5, R4.reuse, UR4 ;  /* 0x0000000404057c36 */ /* 0x040fe20008000000 */
[----:B------:R-:W-:Y:S01]  /*ab820*/  ISETP.LT.AND P6, PT, R11, UR12, !P3 ;  /* 0x0000000c0b007c0c */ /* 0x000fe2000dfc1270 */
[----:B------:R-:W-:Y:S01]  /*ab830*/  ULDC UR4, c[0x0][0x228] ;  /* 0x00008a0000047ab9 */ /* 0x000fe20000000800 */
[----:B------:R-:W-:Y:S01]  /*ab840*/  ISETP.LT.AND P5, PT, R15, UR14, !P3 ;  /* 0x0000000e0f007c0c */ /* 0x000fe2000dfa1270 */
[----:B------:R-:W-:Y:S01]  /*ab850*/  ULDC UR6, c[0x0][0x228] ;  /* 0x00008a0000067ab9 */ /* 0x000fe20000000800 */
[----:B0-----:R-:W4:Y:S01]  /*ab860*/  LDL.LU R10, [R1+0x264] ;  /* 0x00026400010a7983 */ /* 0x001f220000300800 */
[C---:B------:R-:W-:Y:S01]  /*ab870*/  IMAD.WIDE R54, R4.reuse, 0x2, R48 ;  /* 0x0000000204367825 */ /* 0x040fe200078e0230 */
[----:B------:R-:W-:Y:S01]  /*ab880*/  ULDC UR8, c[0x0][0x228] ;  /* 0x00008a0000087ab9 */ /* 0x000fe20000000800 */
[----:B------:R-:W-:Y:S01]  /*ab890*/  ULDC UR12, c[0x0][0x228] ;  /* 0x00008a00000c7ab9 */ /* 0x000fe20000000800 */
[----:B------:R0:W-:Y:S01]  /*ab8a0*/  @P4 STG.E.U16 desc[UR10][R6.64], R50 ;  /* 0x0000003206004986 */ /* 0x0001e2000c10150a */
[----:B------:R-:W-:Y:S01]  /*ab8b0*/  IMAD.WIDE R52, R5, 0x2, R2 ;  /* 0x0000000205347825 */ /* 0x000fe200078e0202 */
[----:B------:R-:W-:Y:S01]  /*ab8c0*/  ISETP.LT.AND P4, PT, R19, UR16, !P3 ;  /* 0x0000001013007c0c */ /* 0x000fe2000df81270 */
[----:B------:R-:W-:Y:S01]  /*ab8d0*/  ULDC UR14, c[0x0][0x228] ;  /* 0x00008a00000e7ab9 */ /* 0x000fe20000000800 */
[----:B------:R-:W-:Y:S01]  /*ab8e0*/  ULDC UR16, c[0x0][0x228] ;  /* 0x00008a0000107ab9 */ /* 0x000fe20000000800 */
[----:B0-----:R-:W-:Y:S01]  /*ab8f0*/  IMAD.WIDE R6, R4, 0x2, R46 ;  /* 0x0000000204067825 */ /* 0x001fe200078e022e */
[----:B------:R-:W-:-:S04]  /*ab900*/  PRMT R4, R60, 0x7632, R4 ;  /* 0x000076323c047816 */ /* 0x000fc80000000004 */
[----:B------:R0:W-:Y:S04]  /*ab910*/  @P2 STG.E.U16 desc[UR10][R6.64], R60 ;  /* 0x0000003c06002986 */ /* 0x0001e8000c10150a */
[----:B------:R-:W-:Y:S01]  /*ab920*/  @P1 STG.E.U16 desc[UR10][R54.64], R4 ;  /* 0x0000000436001986 */ /* 0x000fe2000c10150a */
[----:B------:R-:W-:-:S04]  /*ab930*/  IMAD.WIDE R50, R5, 0x2, R20 ;  /* 0x0000000205327825 */ /* 0x000fc800078e0214 */
[----:B0-----:R-:W-:Y:S01]  /*ab940*/  IMAD.WIDE R6, R5, 0x2, R22 ;  /* 0x0000000205067825 */ /* 0x001fe200078e0216 */
[----:B--2---:R-:W-:Y:S01]  /*ab950*/  PRMT R56, R9, 0x7632, R56 ;  /* 0x0000763209387816 */ /* 0x004fe20000000038 */
[----:B------:R0:W-:Y:S04]  /*ab960*/  @P6 STG.E.U16 desc[UR10][R52.64], R9 ;  /* 0x0000000934006986 */ /* 0x0001e8000c10150a */
[----:B0-----:R-:W2:Y:S04]  /*ab970*/  LDL.LU R9, [R1+0x254] ;  /* 0x0002540001097983 */ /* 0x001ea80000300800 */
[----:B------:R-:W-:Y:S01]  /*ab980*/  @P5 STG.E.U16 desc[UR10][R50.64], R56 ;  /* 0x0000003832005986 */ /* 0x000fe2000c10150a */
[----:B---3--:R-:W-:-:S03]  /*ab990*/  PRMT R4, R8, 0x7632, R4 ;  /* 0x0000763208047816 */ /* 0x008fc60000000004 */
[----:B------:R0:W-:Y:S04]  /*ab9a0*/  @P4 STG.E.U16 desc[UR10][R6.64], R8 ;  /* 0x0000000806004986 */ /* 0x0001e8000c10150a */
[----:B0-----:R-:W3:Y:S01]  /*ab9b0*/  LDL.LU R8, [R1+0x244] ;  /* 0x0002440001087983 */ /* 0x001ee20000300800 */
        /* <DEDUP_REMOVED lines=11> */
[C---:B------:R-:W-:Y:S01]  /*aba70*/  IMAD.WIDE R52, R5.reuse, 0x2, R44 ;  /* 0x0000000205347825 */ /* 0x040fe200078e022c */
[----:B------:R-:W-:Y:S03]  /*aba80*/  @P1 STG.E.U16 desc[UR10][R6.64], R4 ;  /* 0x0000000406001986 */ /* 0x000fe6000c10150a */
[----:B------:R-:W-:-:S02]  /*aba90*/  IMAD.WIDE R54, R5, 0x2, R46 ;  /* 0x0000000205367825 */ /* 0x000fc400078e022e */
[----:B------:R0:W-:Y:S02]  /*abaa0*/  @P4 STG.E.U16 desc[UR10][R50.64], R14 ;  /* 0x0000000e32004986 */ /* 0x0001e4000c10150a */
[----:B------:R-:W-:Y:S02]  /*abab0*/  VIADD R56, R38, 0x23 ;  /* 0x0000002326387836 */ /* 0x000fe40000000000 */
[----:B------:R1:W-:Y:S04]  /*abac0*/  @P5 STG.E.U16 desc[UR10][R52.64], R57 ;  /* 0x0000003934005986 */ /* 0x0003e8000c10150a */
[----:B----4-:R4:W-:Y:S01]  /*abad0*/  @P6 STG.E.U16 desc[UR10][R54.64], R10 ;  /* 0x0000000a36006986 */ /* 0x0109e2000c10150a */
[----:B------:R-:W-:Y:S01]  /*abae0*/  ISETP.GE.AND P2, PT, R56, UR4, PT ;  /* 0x0000000438007c0c */ /* 0x000fe2000bf46270 */
[----:B------:R-:W-:-:S02]  /*abaf0*/  ULDC UR4, c[0x0][0x248] ;  /* 0x0000920000047ab9 */ /* 0x000fc40000000800 */
[----:B0-----:R-:W3:Y:S01]  /*abb00*/  LDL.LU R14, [R1+0x234] ;  /* 0x00023400010e7983 */ /* 0x001ee20000300800 */
[----:B-1----:R-:W-:-:S03]  /*abb10*/  PRMT R57, R10, 0x7632, R57 ;  /* 0x000076320a397816 */ /* 0x002fc60000000039 */
[----:B----4-:R-:W4:Y:S01]  /*abb20*/  LDL.LU R10, [R1+0x224] ;  /* 0x00022400010a7983 */ /* 0x010f220000300800 */
[----:B------:R-:W-:Y:S02]  /*abb30*/  ISETP.LT.AND P3, PT, R61, UR6, !P3 ;  /* 0x000000063d007c0c */ /* 0x000fe4000df61270 */
[----:B------:R-:W-:Y:S01]  /*abb40*/  ISETP.LT.AND P4, PT, R11, UR8, !P2 ;  /* 0x000000080b007c0c */ /* 0x000fe2000d781270 */
[C---:B------:R-:W-:Y:S02]  /*abb50*/  VIADD R4, R5.reuse, UR4 ;  /* 0x0000000405047c36 */ /* 0x040fe40008000000 */
[----:B------:R-:W-:Y:S01]  /*abb60*/  IMAD.WIDE R6, R5, 0x2, R48 ;  /* 0x0000000205067825 */ /* 0x000fe200078e0230 */
[----:B------:R-:W-:Y:S01]  /*abb70*/  ISETP.LT.AND P5, PT, R15, UR12, !P2 ;  /* 0x0000000c0f007c0c */ /* 0x000fe2000d7a1270 */
[----:B------:R-:W-:Y:S01]  /*abb80*/  ULDC UR4, c[0x0][0x22c] ;  /* 0x00008b0000047ab9 */ /* 0x000fe20000000800 */
[----:B------:R-:W-:Y:S01]  /*abb90*/  ISETP.LT.AND P6, PT, R19, UR14, !P2 ;  /* 0x0000000e13007c0c */ /* 0x000fe2000d7c1270 */
[C---:B------:R-:W-:Y:S01]  /*abba0*/  IMAD.WIDE R50, R4.reuse, 0x2, R2 ;  /* 0x0000000204327825 */ /* 0x040fe200078e0202 */
[----:B------:R-:W-:Y:S01]  /*abbb0*/  ULDC UR6, c[0x0][0x228] ;  /* 0x00008a0000067ab9 */ /* 0x000fe20000000800 */
[----:B------:R-:W-:Y:S01]  /*abbc0*/  ULDC UR8, c[0x0][0x228] ;  /* 0x00008a0000087ab9 */ /* 0x000fe20000000800 */
[----:B------:R-:W-:Y:S01]  /*abbd0*/  ULDC UR12, c[0x0][0x228] ;  /* 0x00008a00000c7ab9 */ /* 0x000fe20000000800 */
[----:B------:R-:W-:Y:S01]  /*abbe0*/  @P3 STG.E.U16 desc[UR10][R6.64], R57 ;  /* 0x0000003906003986 */ /* 0x000fe2000c10150a */
[----:B------:R-:W-:Y:S01]  /*abbf0*/  IMAD.WIDE R52, R4, 0x2, R20 ;  /* 0x0000000204347825 */ /* 0x000fe200078e0214 */
[----:B------:R-:W-:-:S03]  /*abc00*/  ULDC UR14, c[0x0][0x228] ;  /* 0x00008a00000e7ab9 */ /* 0x000fc60000000800 */
[----:B------:R-:W-:Y:S01]  /*abc10*/  IMAD.WIDE R54, R4, 0x2, R22 ;  /* 0x0000000204367825 */ /* 0x000fe200078e0216 */
[----:B--2---:R-:W-:Y:S01]  /*abc20*/  PRMT R5, R9, 0x7632, R5 ;  /* 0x0000763209057816 */ /* 0x004fe20000000005 */
[----:B------:R0:W-:Y:S04]  /*abc30*/  @P4 STG.E.U16 desc[UR10][R50.64], R9 ;  /* 0x0000000932004986 */ /* 0x0001e8000c10150a */
[----:B0-----:R-:W2:Y:S04]  /*abc40*/  LDL.LU R9, [R1+0x298] ;  /* 0x0002980001097983 */ /* 0x001ea80000300800 */
[----:B------:R0:W-:Y:S04]  /*abc50*/  @P5 STG.E.U16 desc[UR10][R52.64], R5 ;  /* 0x0000000534005986 */ /* 0x0001e8000c10150a */
[----:B---3--:R1:W-:Y:S01]  /*abc60*/  @P6 STG.E.U16 desc[UR10][R54.64], R8 ;  /* 0x0000000836006986 */ /* 0x0083e2000c10150a */
[----:B0-----:R-:W-:-:S03]  /*abc70*/  PRMT R5, R8, 0x7632, R5 ;  /* 0x0000763208057816 */ /* 0x001fc60000000005 */
[----:B-1----:R-:W3:Y:S01]  /*abc80*/  LDL.LU R8, [R1+0x288] ;  /* 0x0002880001087983 */ /* 0x002ee20000300800 */
[----:B------:R-:W-:Y:S01]  /*abc90*/  VIADD R56, R38, 0x24 ;  /* 0x0000002426387836 */ /* 0x000fe20000000000 */
[----:B------:R-:W-:Y:S02]  /*abca0*/  ISETP.LT.AND P5, PT, R31, UR6, !P2 ;  /* 0x000000061f007c0c */ /* 0x000fe4000d7a1270 */
[----:B------:R-:W-:Y:S02]  /*abcb0*/  ISETP.LT.AND P4, PT, R35, UR8, !P2 ;  /* 0x0000000823007c0c */ /* 0x000fe4000d781270 */
[----:B------:R-:W-:Y:S01]  /*abcc0*/  ISETP.LT.AND P3, PT, R39, UR12, !P2 ;  /* 0x0000000c27007c0c */ /* 0x000fe2000d761270 */
[----:B------:R-:W-:Y:S01]  /*abcd0*/  IMAD.WIDE R6, R4, 0x2, R40 ;  /* 0x0000000204067825 */ /* 0x000fe200078e0228 */
[----:B------:R-:W-:Y:S01]  /*abce0*/  ISETP.GE.AND P1, PT, R56, UR4, PT ;  /* 0x0000000438007c0c */ /* 0x000fe2000bf26270 */
[----:B------:R-:W-:Y:S01]  /*abcf0*/  ULDC UR4, c[0x0][0x228] ;  /* 0x00008a0000047ab9 */ /* 0x000fe20000000800 */
[----:B------:R-:W-:Y:S01]  /*abd00*/  ULDC UR6, c[0x0][0x228] ;  /* 0x00008a0000067ab9 */ /* 0x000fe20000000800 */
[----:B------:R-:W-:Y:S01]  /*abd10*/  ISETP.LT.AND P6, PT, R27, UR4, !P2 ;  /* 0x000000041b007c0c */ /* 0x000fe2000d7c1270 */
[C---:B------:R-:W-:Y:S01]  /*abd20*/  IMAD.WIDE R50, R4.reuse, 0x2, R42 ;  /* 0x0000000204327825 */ /* 0x040fe200078e022a */
[----:B------:R-:W-:Y:S01]  /*abd30*/  ISETP.LT.AND P2, PT, R61, UR14, !P2 ;  /* 0x0000000e3d007c0c */ /* 0x000fe2000d741270 */
[----:B------:R-:W3:Y:S01]  /*abd40*/  LDL.LU R60, [R1+0x278] ;  /* 0x00027800013c7983 */ /* 0x000ee20000300800 */
[----:B------:R-:W-:Y:S01]  /*abd50*/  ULDC UR4, c[0x0][0x248] ;  /* 0x0000920000047ab9 */ /* 0x000fe20000000800 */
[----:B------:R-:W-:Y:S01]  /*abd60*/  IMAD.WIDE R52, R4, 0x2, R44 ;  /* 0x0000000204347825 */ /* 0x000fe200078e022c */
[----:B------:R-:W-:Y:S01]  /*abd70*/  ULDC UR8, c[0x0][0x228] ;  /* 0x00008a0000087ab9 */ /* 0x000fe20000000800 */
[----:B------:R-:W-:Y:S01]  /*abd80*/  ULDC UR12, c[0x0][0x228] ;  /* 0x00008a00000c7ab9 */ /* 0x000fe20000000800 */
[----:B------:R-:W-:Y:S01]  /*abd90*/  PRMT R58, R14, 0x7632, R58 ;  /* 0x000076320e3a7816 */ /* 0x000fe2000000003a */
[----:B------:R-:W-:Y:S01]  /*abda0*/  IMAD.WIDE R54, R4, 0x2, R46 ;  /* 0x0000000204367825 */ /* 0x000fe200078e022e */
[----:B------:R-:W-:-:S03]  /*abdb0*/  ULDC UR14, c[0x0][0x228] ;  /* 0x00008a00000e7ab9 */ /* 0x000fc60000000800 */
[----:B------:R-:W-:Y:S01]  /*abdc0*/  IMAD.WIDE R56, R4, 0x2, R48 ;  /* 0x0000000204387825 */ /* 0x000fe200078e0230 */
[----:B------:R0:W-:Y:S01]  /*abdd0*/  @P6 STG.E.U16 desc[UR10][R6.64], R5 ;  /* 0x0000000506006986 */ /* 0x0001e2000c10150a */
[----:B----4-:R-:W-:-:S03]  /*abde0*/  PRMT R59, R10, 0x7632, R59 ;  /* 0x000076320a3b7816 */ /* 0x010fc6000000003b */
        /* <DEDUP_REMOVED lines=11> */
[----:B-1----:R-:W4:Y:S01]  /*abea0*/  LDL.LU R10, [R1+0x268] ;  /* 0x00026800010a7983 */ /* 0x002f220000300800 */
[----:B------:R-:W-:Y:S01]  /*abeb0*/  ULDC UR8, c[0x0][0x228] ;  /* 0x00008a0000087ab9 */ /* 0x000fe20000000800 */
[C---:B------:R-:W-:Y:S01]  /*abec0*/  IMAD.WIDE R50, R6.reuse, 0x2, R20 ;  /* 0x0000000206327825 */ /* 0x040fe200078e0214 */
[----:B------:R-:W-:Y:S01]  /*abed0*/  ULDC UR12, c[0x0][0x228] ;  /* 0x00008a00000c7ab9 */ /* 0x000fe20000000800 */
[----:B------:R-:W-:Y:S01]  /*abee0*/  ULDC UR4, c[0x0][0x22c] ;  /* 0x00008b0000047ab9 */ /* 0x000fe20000000800 */
[----:B------:R-:W-:Y:S01]  /*abef0*/  ULDC UR14, c[0x0][0x228] ;  /* 0x00008a00000e7ab9 */ /* 0x000fe20000000800 */
[----:B------:R-:W-:Y:S01]  /*abf00*/  IMAD.WIDE R52, R6, 0x2, R22 ;  /* 0x0000000206347825 */ /* 0x000fe200078e0216 */
[----:B--2---:R-:W-:Y:S01]  /*abf10*/  PRMT R56, R9, 0x7632, R56 ;  /* 0x0000763209387816 */ /* 0x004fe20000000038 */
[----:B------:R0:W-:Y:S04]  /*abf20*/  @P2 STG.E.U16 desc[UR10][R4.64], R9 ;  /* 0x0000000904002986 */ /* 0x0001e8000c10150a */
[----:B0-----:R-:W2:Y:S04]  /*abf30*/  LDL.LU R9, [R1+0x258] ;  /* 0x0002580001097983 */ /* 0x001ea80000300800 */
[----:B------:R-:W2:Y:S01]  /*abf40*/  LDL.LU R14, [R1+0x248] ;  /* 0x00024800010e7983 */ /* 0x000ea20000300800 */
[----:B---3--:R-:W-:-:S03]  /*abf50*/  PRMT R57, R8, 0x7632, R57 ;  /* 0x0000763208397816 */ /* 0x008fc60000000039 */
[----:B------:R-:W-:Y:S04]  /*abf60*/  @P4 STG.E.U16 desc[UR10][R50.64], R56 ;  /* 0x0000003832004986 */ /* 0x000fe8000c10150a */
[----:B------:R0:W-:Y:S04]  /*abf70*/  @P5 STG.E.U16 desc[UR10][R52.64], R8 ;  /* 0x0000000834005986 */ /* 0x0001e8000c10150a */
[----:B0-----:R-:W3:Y:S01]  /*abf80*/  LDL.LU R8, [R1+0x238] ;  /* 0x0002380001087983 */ /* 0x001ee20000300800 */
        /* <DEDUP_REMOVED lines=23> */
[----:B------:R-:W-:Y:S01]  /*ac100*/  @P4 STG.E.U16 desc[UR10][R52.64], R5 ;  /* 0x0000000534004986 */ /* 0x000fe2000c10150a */
[----:B----4-:R-:W-:-:S03]  /*ac110*/  PRMT R56, R10, 0x7632, R56 ;  /* 0x000076320a387816 */ /* 0x010fc60000000038 */
[----:B------:R1:W-:Y:S01]  /*ac120*/  @P2 STG.E.U16 desc[UR10][R50.64], R10 ;  /* 0x0000000a32002986 */ /* 0x0003e2000c10150a */
[----:B0-----:R-:W-:-:S03]  /*ac130*/  IMAD.WIDE R54, R4, 0x2, R2 ;  /* 0x0000000204367825 */ /* 0x001fc600078e0202 */
[----:B------:R0:W-:Y:S01]  /*ac140*/  @P1 STG.E.U16 desc[UR10][R6.64], R56 ;  /* 0x0000003806001986 */ /* 0x0001e2000c10150a */
[----:B------:R-:W-:Y:S01]  /*ac150*/  ISETP.LT.AND P1, PT, R15, UR4, !P3 ;  /* 0x000000040f007c0c */ /* 0x000fe2000df21270 */
[----:B------:R-:W-:Y:S02]  /*ac160*/  ULDC UR4, c[0x0][0x22c] ;  /* 0x00008b0000047ab9 */ /* 0x000fe40000000800 */
[----:B-1----:R-:W4:Y:S01]  /*ac170*/  LDL.LU R10, [R1+0x228] ;  /* 0x00022800010a7983 */ /* 0x002f220000300800 */
[----:B------:R-:W-:Y:S02]  /*ac180*/  ISETP.LT.AND P4, PT, R19, UR6, !P3 ;  /* 0x0000000613007c0c */ /* 0x000fe4000df81270 */
[----:B------:R-:W-:Y:S01]  /*ac190*/  ISETP.LT.AND P5, PT, R27, UR8, !P3 ;  /* 0x000000081b007c0c */ /* 0x000fe2000dfa1270 */
[----:B------:R-:W-:Y:S01]  /*ac1a0*/  IMAD.WIDE R50, R4, 0x2, R22 ;  /* 0x0000000204327825 */ /* 0x000fe200078e0216 */
[----:B------:R-:W-:Y:S01]  /*ac1b0*/  ULDC UR6, c[0x0][0x228] ;  /* 0x00008a0000067ab9 */ /* 0x000fe20000000800 */
[----:B------:R-:W-:-:S02]  /*ac1c0*/  ULDC UR8, c[0x0][0x228] ;  /* 0x00008a0000087ab9 */ /* 0x000fc40000000800 */
[----:B0-----:R-:W-:-:S04]  /*ac1d0*/  IMAD.WIDE R6, R4, 0x2, R20 ;  /* 0x0000000204067825 */ /* 0x001fc800078e0214 */
[----:B------:R-:W-:Y:S01]  /*ac1e0*/  IMAD.WIDE R52, R4, 0x2, R40 ;  /* 0x0000000204347825 */ /* 0x000fe200078e0228 */
[----:B--2---:R0:W-:Y:S01]  /*ac1f0*/  @P6 STG.E.U16 desc[UR10][R54.64], R9 ;  /* 0x0000000936006986 */ /* 0x0041e2000c10150a */
[----:B------:R-:W-:Y:S02]  /*ac200*/  PRMT R5, R9, 0x7632, R5 ;  /* 0x0000763209057816 */ /* 0x000fe40000000005 */
[----:B------:R-:W-:Y:S02]  /*ac210*/  ISETP.LT.AND P6, PT, R31, UR12, !P3 ;  /* 0x0000000c1f007c0c */ /* 0x000fe4000dfc1270 */
[----:B------:R-:W-:Y:S01]  /*ac220*/  PRMT R57, R14, 0x7632, R57 ;  /* 0x000076320e397816 */ /* 0x000fe20000000039 */
[----:B0-----:R-:W2:Y:S01]  /*ac230*/  LDL.LU R9, [R1+0x29c] ;  /* 0x00029c0001097983 */ /* 0x001ea20000300800 */
[----:B------:R-:W-:Y:S01]  /*ac240*/  IMAD.WIDE R54, R4, 0x2, R42 ;  /* 0x0000000204367825 */ /* 0x000fe200078e022a */
[----:B------:R-:W-:Y:S02]  /*ac250*/  ULDC UR12, c[0x0][0x228] ;  /* 0x00008a00000c7ab9 */ /* 0x000fe40000000800 */
[----:B------:R-:W-:Y:S04]  /*ac260*/  @P1 STG.E.U16 desc[UR10][R6.64], R5 ;  /* 0x0000000506001986 */ /* 0x000fe8000c10150a */
[----:B------:R-:W-:Y:S04]  /*ac270*/  @P4 STG.E.U16 desc[UR10][R50.64], R14 ;  /* 0x0000000e32004986 */ /* 0x000fe8000c10150a */
[----:B------:R-:W-:Y:S04]  /*ac280*/  @P5 STG.E.U16 desc[UR10][R52.64], R57 ;  /* 0x0000003934005986 */ /* 0x000fe8000c10150a */
[----:B---3--:R0:W-:Y:S02]  /*ac290*/  @P6 STG.E.U16 desc[UR10][R54.64], R8 ;  /* 0x0000000836006986 */ /* 0x0081e4000c10150a */
[----:B0-----:R-:W-:-:S02]  /*ac2a0*/  PRMT R54, R8, 0x7632, R54 ;  /* 0x0000763208367816 */ /* 0x001fc40000000036 */
[----:B------:R-:W3:Y:S01]  /*ac2b0*/  LDL.LU R8, [R1+0x28c] ;  /* 0x00028c0001087983 */ /* 0x000ee20000300800 */
[----:B------:R-:W-:Y:S01]  /*ac2c0*/  VIADD R56, R38, 0x26 ;  /* 0x0000002626387836 */ /* 0x000fe20000000000 */
[----:B------:R-:W-:Y:S01]  /*ac2d0*/  ISETP.LT.AND P4, PT, R39, UR6, !P3 ;  /* 0x0000000627007c0c */ /* 0x000fe2000df81270 */
[----:B------:R-:W-:Y:S01]  /*ac2e0*/  ULDC UR6, c[0x0][0x228] ;  /* 0x00008a0000067ab9 */ /* 0x000fe20000000800 */
[----:B------:R-:W-:Y:S01]  /*ac2f0*/  IMAD.WIDE R6, R4, 0x2, R44 ;  /* 0x0000000204067825 */ /* 0x000fe200078e022c */
[----:B------:R-:W3:Y:S01]  /*ac300*/  LDL.LU R14, [R1+0x27c] ;  /* 0x00027c00010e7983 */ /* 0x000ee20000300800 */
        /* <DEDUP_REMOVED lines=15> */
[----:B----4-:R-:W-:Y:S01]  /*ac400*/  PRMT R4, R10, 0x7632, R4 ;  /* 0x000076320a047816 */ /* 0x010fe20000000004 */
[----:B------:R-:W-:Y:S01]  /*ac410*/  @P4 STG.E.U16 desc[UR10][R50.64], R10 ;  /* 0x0000000a32004986 */ /* 0x000fe2000c10150a */
[----:B0-----:R-:W-:-:S03]  /*ac420*/  IMAD.WIDE R6, R5, 0x2, R2 ;  /* 0x0000000205067825 */ /* 0x001fc600078e0202 */
[----:B------:R2:W-:Y:S01]  /*ac430*/  @P3 STG.E.U16 desc[UR10][R52.64], R4 ;  /* 0x0000000434003986 */ /* 0x0005e2000c10150a */
[----:B------:R-:W-:Y:S01]  /*ac440*/  ISETP.LT.AND P3, PT, R19, UR4, !P2 ;  /* 0x0000000413007c0c */ /* 0x000fe2000d761270 */
[----:B------:R-:W-:Y:S01]  /*ac450*/  ULDC UR4, c[0x0][0x22c] ;  /* 0x00008b0000047ab9 */ /* 0x000fe20000000800 */
[----:B--2---:R-:W-:Y:S01]  /*ac460*/  PRMT R4, R9, 0x7632, R4 ;  /* 0x0000763209047816 */ /* 0x004fe20000000004 */
[----:B------:R0:W-:Y:S04]  /*ac470*/  @P5 STG.E.U16 desc[UR10][R6.64], R9 ;  /* 0x0000000906005986 */ /* 0x0001e8000c10150a */
[----:B0-----:R-:W2:Y:S01]  /*ac480*/  LDL.LU R9, [R1+0x26c] ;  /* 0x00026c0001097983 */ /* 0x001ea20000300800 */
[----:B------:R-:W-:-:S03]  /*ac490*/  IMAD.WIDE R6, R5, 0x2, R20 ;  /* 0x0000000205067825 */ /* 0x000fc600078e0214 */
[----:B------:R-:W4:Y:S04]  /*ac4a0*/  LDL.LU R10, [R1+0x25c] ;  /* 0x00025c00010a7983 */ /* 0x000f280000300800 */
[----:B------:R0:W-:Y:S02]  /*ac4b0*/  @P1 STG.E.U16 desc[UR10][R6.64], R4 ;  /* 0x0000000406001986 */ /* 0x0001e4000c10150a */
[----:B0-----:R-:W-:Y:S01]  /*ac4c0*/  IMAD.WIDE R6, R5, 0x2, R22 ;  /* 0x0000000205067825 */ /* 0x001fe200078e0216 */
[----:B---3--:R-:W-:-:S04]  /*ac4d0*/  PRMT R4, R8, 0x7632, R4 ;  /* 0x0000763208047816 */ /* 0x008fc80000000004 */
[----:B------:R0:W-:Y:S04]  /*ac4e0*/  @P3 STG.E.U16 desc[UR10][R6.64], R8 ;  /* 0x0000000806003986 */ /* 0x0001e8000c10150a */
[----:B0-----:R-:W3:Y:S01]  /*ac4f0*/  LDL.LU R8, [R1+0x24c] ;  /* 0x00024c0001087983 */ /* 0x001ee20000300800 */
        /* <DEDUP_REMOVED lines=24> */
[----:B0-----:R-:W3:Y:S01]  /*ac680*/  LDL.LU R14, [R1+0x23c] ;  /* 0x00023c00010e7983 */ /* 0x001ee20000300800 */
        /* <DEDUP_REMOVED lines=9> */
[----:B--2---:R-:W-:Y:S01]  /*ac720*/  PRMT R56, R9, 0x7632, R56 ;  /* 0x0000763209387816 */ /* 0x004fe20000000038 */
[----:B------:R0:W-:Y:S04]  /*ac730*/  @P3 STG.E.U16 desc[UR10][R6.64], R9 ;  /* 0x0000000906003986 */ /* 0x0001e8000c10150a */
[----:B0-----:R-:W2:Y:S01]  /*ac740*/  LDL.LU R9, [R1+0x22c] ;  /* 0x00022c0001097983 */ /* 0x001ea20000300800 */
[----:B------:R-:W-:Y:S01]  /*ac750*/  IMAD.WIDE R6, R5, 0x2, R48 ;  /* 0x0000000205067825 */ /* 0x000fe200078e0230 */
[----:B----4-:R-:W-:-:S04]  /*ac760*/  PRMT R5, R10, 0x7632, R5 ;  /* 0x000076320a057816 */ /* 0x010fc80000000005 */
[----:B------:R-:W-:Y:S04]  /*ac770*/  @P2 STG.E.U16 desc[UR10][R6.64], R56 ;  /* 0x0000003806002986 */ /* 0x000fe8000c10150a */
[----:B------:R0:W-:Y:S04]  /*ac780*/  @P4 STG.E.U16 desc[UR10][R50.64], R10 ;  /* 0x0000000a32004986 */ /* 0x0001e8000c10150a */
[----:B------:R1:W-:Y:S04]  /*ac790*/  @P5 STG.E.U16 desc[UR10][R52.64], R5 ;  /* 0x0000000534005986 */ /* 0x0003e8000c10150a */
[----:B0-----:R-:W4:Y:S04]  /*ac7a0*/  LDL.LU R10, [R1+0x210] ;  /* 0x00021000010a7983 */ /* 0x001f280000300800 */
[----:B---3--:R0:W-:Y:S01]  /*ac7b0*/  @P6 STG.E.U16 desc[UR10][R54.64], R8 ;  /* 0x0000000836006986 */ /* 0x0081e2000c10150a */
[----:B-1----:R-:W-:-:S03]  /*ac7c0*/  PRMT R5, R8, 0x7632, R5 ;  /* 0x0000763208057816 */ /* 0x002fc60000000005 */
[----:B0-----:R-:W3:Y:S01]  /*ac7d0*/  LDL.LU R8, [R1+0x200] ;  /* 0x0002000001087983 */ /* 0x001ee20000300800 */
[----:B------:R-:W-:Y:S01]  /*ac7e0*/  ISETP.GE.AND P3, PT, R57, UR4, PT ;  /* 0x0000000439007c0c */ /* 0x000fe2000bf66270 */
[----:B------:R-:W-:Y:S01]  /*ac7f0*/  ULDC UR4, c[0x0][0x228] ;  /* 0x00008a0000047ab9 */ /* 0x000fe20000000800 */
[----:B------:R-:W-:Y:S02]  /*ac800*/  ISETP.LT.AND P5, PT, R31, UR6, !P1 ;  /* 0x000000061f007c0c */ /* 0x000fe4000cfa1270 */
[----:B------:R-:W-:Y:S02]  /*ac810*/  ISETP.LT.AND P4, PT, R35, UR8, !P1 ;  /* 0x0000000823007c0c */ /* 0x000fe4000cf81270 */
[----:B------:R-:W-:Y:S01]  /*ac820*/  ISETP.LT.AND P2, PT, R39, UR12, !P1 ;  /* 0x0000000c27007c0c */ /* 0x000fe2000cf41270 */
[C---:B------:R-:W-:Y:S01]  /*ac830*/  IMAD.WIDE R6, R4.reuse, 0x2, R40 ;  /* 0x0000000204067825 */ /* 0x040fe200078e0228 */
[----:B------:R-:W-:Y:S01]  /*ac840*/  ISETP.LT.AND P6, PT, R27, UR4, !P1 ;  /* 0x000000041b007c0c */ /* 0x000fe2000cfc1270 */
[----:B------:R-:W3:Y:S01]  /*ac850*/  LDL.LU R60, [R1+0x1f0] ;  /* 0x0001f000013c7983 */ /* 0x000ee20000300800 */
[----:B------:R-:W-:Y:S01]  /*ac860*/  ULDC UR6, c[0x0][0x228] ;  /* 0x00008a0000067ab9 */ /* 0x000fe20000000800 */
[----:B------:R-:W-:-:S04]  /*ac870*/  IMAD.WIDE R50, R4, 0x2, R42 ;  /* 0x0000000204327825 */ /* 0x000fc800078e022a */
[----:B------:R-:W-:Y:S01]  /*ac880*/  IMAD.WIDE R52, R4, 0x2, R44 ;  /* 0x0000000204347825 */ /* 0x000fe200078e022c */
[----:B------:R-:W-:Y:S01]  /*ac890*/  PRMT R58, R14, 0x7632, R58 ;  /* 0x000076320e3a7816 */ /* 0x000fe2000000003a */
[----:B------:R-:W-:Y:S01]  /*ac8a0*/  ULDC UR8, c[0x0][0x228] ;  /* 0x00008a0000087ab9 */ /* 0x000fe20000000800 */
[----:B------:R-:W-:Y:S01]  /*ac8b0*/  ULDC UR12, c[0x0][0x228] ;  /* 0x00008a00000c7ab9 */ /* 0x000fe20000000800 */
[C---:B------:R-:W-:Y:S01]  /*ac8c0*/  IMAD.WIDE R54, R4.reuse, 0x2, R46 ;  /* 0x0000000204367825 */ /* 0x040fe200078e022e */
[----:B------:R-:W-:Y:S01]  /*ac8d0*/  ULDC UR4, c[0x0][0x248] ;  /* 0x0000920000047ab9 */ /* 0x000fe20000000800 */
[----:B------:R0:W-:Y:S04]  /*ac8e0*/  @P6 STG.E.U16 desc[UR10][R6.64], R5 ;  /* 0x0000000506006986 */ /* 0x0001e8000c10150a */
[----:B------:R1:W-:Y:S01]  /*ac8f0*/  @P5 STG.E.U16 desc[UR10][R50.64], R14 ;  /* 0x0000000e32005986 */ /* 0x0003e2000c10150a */
[----:B------:R-:W-:Y:S01]  /*ac900*/  ISETP.LT.AND P1, PT, R61, UR14, !P1 ;  /* 0x0000000e3d007c0c */ /* 0x000fe2000cf21270 */
[C---:B------:R-:W-:Y:S01]  /*ac910*/  IMAD.WIDE R56, R4.reuse, 0x2, R48 ;  /* 0x0000000204387825 */ /* 0x040fe200078e0230 */
[----:B------:R-:W-:Y:S01]  /*ac920*/  ISETP.LT.AND P5, PT, R19, UR12, !P3 ;  /* 0x0000000c13007c0c */ /* 0x000fe2000dfa1270 */
[----:B------:R2:W-:Y:S01]  /*ac930*/  @P4 STG.E.U16 desc[UR10][R52.64], R58 ;  /* 0x0000003a34004986 */ /* 0x0005e2000c10150a */
[----:B------:R-:W-:Y:S01]  /*ac940*/  ISETP.LT.AND P4, PT, R15, UR8, !P3 ;  /* 0x000000080f007c0c */ /* 0x000fe2000df81270 */
[----:B------:R-:W-:Y:S01]  /*ac950*/  ULDC UR14, c[0x0][0x228] ;  /* 0x00008a00000e7ab9 */ /* 0x000fe20000000800 */
[----:B------:R-:W-:Y:S01]  /*ac960*/  ULDC UR8, c[0x0][0x228] ;  /* 0x00008a0000087ab9 */ /* 0x000fe20000000800 */
[----:B0-----:R-:W-:Y:S01]  /*ac970*/  VIADD R6, R4, UR4 ;  /* 0x0000000404067c36 */ /* 0x001fe20008000000 */
[----:B------:R-:W-:Y:S01]  /*ac980*/  ULDC UR12, c[0x0][0x228] ;  /* 0x00008a00000c7ab9 */ /* 0x000fe20000000800 */
[----:B-1----:R-:W3:Y:S02]  /*ac990*/  LDL.LU R14, [R1+0x1e0] ;  /* 0x0001e000010e7983 */ /* 0x002ee40000300800 */
[----:B------:R-:W-:-:S02]  /*ac9a0*/  IMAD.WIDE R50, R6, 0x2, R2 ;  /* 0x0000000206327825 */ /* 0x000fc400078e0202 */
[----:B--2---:R0:W-:Y:S01]  /*ac9b0*/  @P2 STG.E.U16 desc[UR10][R54.64], R9 ;  /* 0x0000000936002986 */ /* 0x0041e2000c10150a */
[----:B------:R-:W-:Y:S02]  /*ac9c0*/  ISETP.LT.AND P2, PT, R11, UR6, !P3 ;  /* 0x000000060b007c0c */ /* 0x000fe4000df41270 */
[----:B------:R-:W-:Y:S01]  /*ac9d0*/  PRMT R59, R9, 0x7632, R59 ;  /* 0x00007632093b7816 */ /* 0x000fe2000000003b */
[----:B------:R-:W-:Y:S01]  /*ac9e0*/  IMAD.WIDE R52, R6, 0x2, R22 ;  /* 0x0000000206347825 */ /* 0x000fe200078e0216 */
[----:B----4-:R-:W-:Y:S01]  /*ac9f0*/  PRMT R5, R10, 0x7632, R5 ;  /* 0x000076320a057816 */ /* 0x010fe20000000005 */
[----:B0-----:R-:W2:Y:S02]  /*aca00*/  LDL.LU R9, [R1+0x1d0] ;  /* 0x0001d00001097983 */ /* 0x001ea40000300800 */
[----:B------:R-:W-:Y:S01]  /*aca10*/  IMAD.WIDE R54, R6, 0x2, R20 ;  /* 0x0000000206367825 */ /* 0x000fe200078e0214 */
[----:B---3--:R-:W-:Y:S01]  /*aca20*/  PRMT R7, R8, 0x7632, R7 ;  /* 0x0000763208077816 */ /* 0x008fe20000000007 */
[----:B------:R-:W-:Y:S01]  /*aca30*/  @P1 STG.E.U16 desc[UR10][R56.64], R59 ;  /* 0x0000003b38001986 */ /* 0x000fe2000c10150a */
[----:B------:R-:W-:Y:S01]  /*aca40*/  ISETP.LT.AND P6, PT, R27, UR14, !P3 ;  /* 0x0000000e1b007c0c */ /* 0x000fe2000dfc1270 */
[----:B------:R-:W-:Y:S01]  /*aca50*/  VIADD R4, R38, 0x29 ;  /* 0x0000002926047836 */ /* 0x000fe20000000000 */
[----:B------:R-:W-:Y:S01]  /*aca60*/  ULDC UR6, c[0x0][0x228] ;  /* 0x00008a0000067ab9 */ /* 0x000fe20000000800 */
[----:B------:R-:W-:Y:S01]  /*aca70*/  @P2 STG.E.U16 desc[UR10][R50.64], R10 ;  /* 0x0000000a32002986 */ /* 0x000fe2000c10150a */
[----:B------:R-:W-:Y:S01]  /*aca80*/  ULDC UR4, c[0x0][0x22c] ;  /* 0x00008b0000047ab9 */ /* 0x000fe20000000800 */
[----:B------:R-:W-:-:S02]  /*aca90*/  ULDC UR14, c[0x0][0x228] ;  /* 0x00008a00000e7ab9 */ /* 0x000fc40000000800 */
[----:B------:R-:W-:Y:S04]  /*acaa0*/  @P4 STG.E.U16 desc[UR10][R54.64], R5 ;  /* 0x0000000536004986 */ /* 0x000fe8000c10150a */
[----:B------:R0:W-:Y:S04]  /*acab0*/  @P5 STG.E.U16 desc[UR10][R52.64], R8 ;  /* 0x0000000834005986 */ /* 0x0001e8000c10150a */
[----:B0-----:R-:W3:Y:S01]  /*acac0*/  LDL.LU R8, [R1+0x1c0] ;  /* 0x0001c00001087983 */ /* 0x001ee20000300800 */
        /* <DEDUP_REMOVED lines=24> */
[----:B------:R-:W-:Y:S03]  /*acc50*/  @P4 STG.E.U16 desc[UR10][R52.64], R5 ;  /* 0x0000000534004986 */ /* 0x000fe6000c10150a */
[----:B-1----:R-:W-:Y:S01]  /*acc60*/  IMAD.WIDE R54, R4, 0x2, R2 ;  /* 0x0000000204367825 */ /* 0x002fe200078e0202 */
[----:B------:R-:W4:Y:S01]  /*acc70*/  LDL.LU R60, [R1+0x1a0] ;  /* 0x0001a000013c7983 */ /* 0x000f220000300800 */
[----:B------:R-:W-:Y:S01]  /*acc80*/  ISETP.LT.AND P4, PT, R19, UR6, !P1 ;  /* 0x0000000613007c0c */ /* 0x000fe2000cf81270 */
[----:B------:R-:W-:-:S02]  /*acc90*/  ULDC UR6, c[0x0][0x228] ;  /* 0x00008a0000067ab9 */ /* 0x000fc40000000800 */
[----:B------:R0:W-:Y:S01]  /*acca0*/  @P2 STG.E.U16 desc[UR10][R50.64], R14 ;  /* 0x0000000e32002986 */ /* 0x0001e2000c10150a */
[----:B------:R-:W-:Y:S01]  /*accb0*/  ISETP.LT.AND P2, PT, R15, UR4, !P1 ;  /* 0x000000040f007c0c */ /* 0x000fe2000cf41270 */
[----:B------:R-:W-:Y:S02]  /*accc0*/  ULDC UR4, c[0x0][0x22c] ;  /* 0x00008b0000047ab9 */ /* 0x000fe40000000800 */
[----:B------:R1:W-:Y:S01]  /*accd0*/  @P3 STG.E.U16 desc[UR10][R6.64], R56 ;  /* 0x0000003806003986 */ /* 0x0003e2000c10150a */
[----:B0-----:R-:W-:-:S04]  /*acce0*/  IMAD.WIDE R50, R4, 0x2, R22 ;  /* 0x0000000204327825 */ /* 0x001fc800078e0216 */
[----:B-1----:R-:W-:Y:S01]  /*accf0*/  IMAD.WIDE R6, R4, 0x2, R20 ;  /* 0x0000000204067825 */ /* 0x002fe200078e0214 */
[----:B--2---:R0:W-:Y:S01]  /*acd00*/  @P6 STG.E.U16 desc[UR10][R54.64], R9 ;  /* 0x0000000936006986 */ /* 0x0041e2000c10150a */
[----:B------:R-:W-:-:S03]  /*acd10*/  PRMT R5, R9, 0x7632, R5 ;  /* 0x0000763209057816 */ /* 0x000fc60000000005 */
[----:B0-----:R-:W2:Y:S04]  /*acd20*/  LDL.LU R9, [R1+0x214] ;  /* 0x0002140001097983 */ /* 0x001ea80000300800 */
[----:B------:R-:W-:Y:S01]  /*acd30*/  @P2 STG.E.U16 desc[UR10][R6.64], R5 ;  /* 0x0000000506002986 */ /* 0x000fe2000c10150a */
[----:B---3--:R-:W-:-:S03]  /*acd40*/  PRMT R57, R8, 0x7632, R57 ;  /* 0x0000763208397816 */ /* 0x008fc60000000039 */
[----:B------:R0:W-:Y:S04]  /*acd50*/  @P4 STG.E.U16 desc[UR10][R50.64], R8 ;  /* 0x0000000832004986 */ /* 0x0001e8000c10150a */
[----:B0-----:R-:W3:Y:S01]  /*acd60*/  LDL.LU R8, [R1+0x204] ;  /* 0x0002040001087983 */ /* 0x001ee20000300800 */
[----:B------:R-:W-:Y:S01]  /*acd70*/  ISETP.LT.AND P5, PT, R27, UR8, !P1 ;  /* 0x000000081b007c0c */ /* 0x000fe2000cfa1270 */
[----:B------:R-:W-:Y:S01]  /*acd80*/  VIADD R56, R38, 0x2a ;  /* 0x0000002a26387836 */ /* 0x000fe20000000000 */
[----:B------:R-:W-:Y:S01]  /*acd90*/  ISETP.LT.AND P6, PT, R31, UR12, !P1 ;  /* 0x0000000c1f007c0c */ /* 0x000fe2000cfc1270 */
[C---:B------:R-:W-:Y:S01]  /*acda0*/  IMAD.WIDE R52, R4.reuse, 0x2, R40 ;  /* 0x0000000204347825 */ /* 0x040fe200078e0228 */
[----:B------:R-:W3:Y:S03]  /*acdb0*/  LDL.LU R14, [R1+0x1f4] ;  /* 0x0001f400010e7983 */ /* 0x000ee60000300800 */
[----:B------:R-:W-:Y:S01]  /*acdc0*/  IMAD.WIDE R54, R4, 0x2, R42 ;  /* 0x0000000204367825 */ /* 0x000fe200078e022a */
[----:B------:R-:W-:Y:S01]  /*acdd0*/  ISETP.GE.AND P3, PT, R56, UR4, PT ;  /* 0x0000000438007c0c */ /* 0x000fe2000bf66270 */
[----:B------:R-:W-:Y:S01]  /*acde0*/  ULDC UR4, c[0x0][0x228] ;  /* 0x00008a0000047ab9 */ /* 0x000fe20000000800 */
[----:B----4-:R-:W-:Y:S01]  /*acdf0*/  PRMT R50, R10, 0x7632, R50 ;  /* 0x000076320a327816 */ /* 0x010fe20000000032 */
[----:B------:R-:W-:Y:S01]  /*ace00*/  ULDC UR8, c[0x0][0x228] ;  /* 0x00008a0000087ab9 */ /* 0x000fe20000000800 */
[----:B------:R-:W-:Y:S01]  /*ace10*/  ISETP.LT.AND P4, PT, R35, UR4, !P1 ;  /* 0x0000000423007c0c */ /* 0x000fe2000cf81270 */
[----:B------:R-:W-:Y:S01]  /*ace20*/  @P5 STG.E.U16 desc[UR10][R52.64], R57 ;  /* 0x0000003934005986 */ /* 0x000fe2000c10150a */
[----:B------:R-:W-:Y:S01]  /*ace30*/  ULDC UR12, c[0x0][0x228] ;  /* 0x00008a00000c7ab9 */ /* 0x000fe20000000800 */
[----:B------:R-:W-:Y:S01]  /*ace40*/  ISETP.LT.AND P2, PT, R39, UR6, !P1 ;  /* 0x0000000627007c0c */ /* 0x000fe2000cf41270 */
[C---:B------:R-:W-:Y:S01]  /*ace50*/  IMAD.WIDE R6, R4.reuse, 0x2, R44 ;  /* 0x0000000204067825 */ /* 0x040fe200078e022c */
[----:B------:R0:W-:Y:S01]  /*ace60*/  @P6 STG.E.U16 desc[UR10][R54.64], R10 ;  /* 0x0000000a36006986 */ /* 0x0001e2000c10150a */
[----:B------:R-:W-:Y:S01]  /*ace70*/  ISETP.LT.AND P1, PT, R61, UR8, !P1 ;  /* 0x000000083d007c0c */ /* 0x000fe2000cf21270 */
[----:B------:R-:W-:Y:S01]  /*ace80*/  ULDC UR4, c[0x0][0x248] ;  /* 0x0000920000047ab9 */ /* 0x000fe20000000800 */
[----:B------:R-:W-:Y:S01]  /*ace90*/  ISETP.LT.AND P6, PT, R11, UR12, !P3 ;  /* 0x0000000c0b007c0c */ /* 0x000fe2000dfc1270 */
[----:B------:R-:W-:Y:S01]  /*acea0*/  ULDC UR6, c[0x0][0x228] ;  /* 0x00008a0000067ab9 */ /* 0x000fe20000000800 */
[----:B0-----:R-:W4:Y:S01]  /*aceb0*/  LDL.LU R10, [R1+0x1e4] ;  /* 0x0001e400010a7983 */ /* 0x001f220000300800 */
[C---:B------:R-:W-:Y:S01]  /*acec0*/  VIADD R5, R4.reuse, UR4 ;  /* 0x0000000404057c36 */ /* 0x040fe20008000000 */
[----:B------:R-:W-:Y:S01]  /*aced0*/  ISETP.LT.AND P5, PT, R15, UR14, !P3 ;  /* 0x0000000e0f007c0c */ /* 0x000fe2000dfa1270 */
[C---:B------:R-:W-:Y:S01]  /*acee0*/  IMAD.WIDE R54, R4.reuse, 0x2, R48 ;  /* 0x0000000204367825 */ /* 0x040fe200078e0230 */
[----:B------:R0:W-:Y:S01]  /*acef0*/  @P4 STG.E.U16 desc[UR10][R6.64], R50 ;  /* 0x0000003206004986 */ /* 0x0001e2000c10150a */
[----:B------:R-:W-:Y:S01]  /*acf00*/  ULDC UR4, c[0x0][0x228] ;  /* 0x00008a0000047ab9 */ /* 0x000fe20000000800 */
[----:B------:R-:W-:Y:S01]  /*acf10*/  ULDC UR8, c[0x0][0x228] ;  /* 0x00008a0000087ab9 */ /* 0x000fe20000000800 */
[----:B------:R-:W-:Y:S01]  /*acf20*/  IMAD.WIDE R52, R5, 0x2, R2 ;  /* 0x0000000205347825 */ /* 0x000fe200078e0202 */
[----:B------:R-:W-:Y:S01]  /*acf30*/  ISETP.LT.AND P4, PT, R19, UR16, !P3 ;  /* 0x0000001013007c0c */ /* 0x000fe2000df81270 */
[----:B------:R-:W-:Y:S01]  /*acf40*/  ULDC UR12, c[0x0][0x228] ;  /* 0x00008a00000c7ab9 */ /* 0x000fe20000000800 */
        /* <DEDUP_REMOVED lines=11> */
[----:B------:R-:W-:Y:S04]  /*ad000*/  @P5 STG.E.U16 desc[UR10][R50.64], R56 ;  /* 0x0000003832005986 */ /* 0x000fe8000c10150a */
[----:B---3--:R0:W-:Y:S01]  /*ad010*/  @P4 STG.E.U16 desc[UR10][R6.64], R8 ;  /* 0x0000000806004986 */ /* 0x0081e2000c10150a */
[----:B------:R-:W-:-:S03]  /*ad020*/  PRMT R4, R8, 0x7632, R4 ;  /* 0x0000763208047816 */ /* 0x000fc60000000004 */
        /* <DEDUP_REMOVED lines=57> */
[----:B------:R-:W-:Y:S01]  /*ad3c0*/  ULDC UR4, c[0x0][0x248] ;  /* 0x0000920000047ab9 */ /* 0x000fe20000000800 */
[----:B------:R-:W3:Y:S01]  /*ad3d0*/  LDL.LU R60, [R1+0x1f8] ;  /* 0x0001f800013c7983 */ /* 0x000ee20000300800 */
[----:B------:R-:W-:Y:S01]  /*ad3e0*/  IMAD.WIDE R52, R4, 0x2, R44 ;  /* 0x0000000204347825 */ /* 0x000fe200078e022c */
[----:B------:R-:W-:Y:S01]  /*ad3f0*/  ULDC UR8, c[0x0][0x228] ;  /* 0x00008a0000087ab9 */ /* 0x000fe20000000800 */
[----:B------:R-:W-:Y:S01]  /*ad400*/  ULDC UR12, c[0x0][0x228] ;  /* 0x00008a00000c7ab9 */ /* 0x000fe20000000800 */
[----:B------:R-:W-:Y:S01]  /*ad410*/  ULDC UR14, c[0x0][0x228] ;  /* 0x00008a00000e7ab9 */ /* 0x000fe20000000800 */
[----:B------:R-:W-:Y:S01]  /*ad420*/  PRMT R58, R14, 0x7632, R58 ;  /* 0x000076320e3a7816 */ /* 0x000fe2000000003a */
[----:B------:R-:W-:-:S03]  /*ad430*/  IMAD.WIDE R54, R4, 0x2, R46 ;  /* 0x0000000204367825 */ /* 0x000fc600078e022e */
[----:B------:R0:W-:Y:S01]  /*ad440*/  @P6 STG.E.U16 desc[UR10][R6.64], R5 ;  /* 0x0000000506006986 */ /* 0x0001e2000c10150a */
[----:B------:R-:W-:Y:S01]  /*ad450*/  IMAD.WIDE R56, R4, 0x2, R48 ;  /* 0x0000000204387825 */ /* 0x000fe200078e0230 */
[----:B----4-:R-:W-:Y:S02]  /*ad460*/  PRMT R59, R10, 0x7632, R59 ;  /* 0x000076320a3b7816 */ /* 0x010fe4000000003b */
[----:B------:R-:W-:Y:S04]  /*ad470*/  @P5 STG.E.U16 desc[UR10][R50.64], R14 ;  /* 0x0000000e32005986 */ /* 0x000fe8000c10150a */
[----:B------:R-:W-:Y:S04]  /*ad480*/  @P4 STG.E.U16 desc[UR10][R52.64], R58 ;  /* 0x0000003a34004986 */ /* 0x000fe8000c10150a */
[----:B------:R1:W-:Y:S04]  /*ad490*/  @P3 STG.E.U16 desc[UR10][R54.64], R10 ;  /* 0x0000000a36003986 */ /* 0x0003e8000c10150a */
[----:B------:R2:W-:Y:S01]  /*ad4a0*/  @P2 STG.E.U16 desc[UR10][R56.64], R59 ;  /* 0x0000003b38002986 */ /* 0x0005e2000c10150a */
[----:B------:R-:W-:Y:S01]  /*ad4b0*/  ISETP.LT.AND P2, PT, R11, UR6, !P1 ;  /* 0x000000060b007c0c */ /* 0x000fe2000cf41270 */
[----:B0-----:R-:W-:Y:S01]  /*ad4c0*/  VIADD R6, R4, UR4 ;  /* 0x0000000404067c36 */ /* 0x001fe20008000000 */
[----:B------:R-:W-:Y:S01]  /*ad4d0*/  ISETP.LT.AND P4, PT, R15, UR8, !P1 ;  /* 0x000000080f007c0c */ /* 0x000fe2000cf81270 */
[----:B------:R-:W-:Y:S01]  /*ad4e0*/  VIADD R7, R38, 0x2d ;  /* 0x0000002d26077836 */ /* 0x000fe20000000000 */
        /* <DEDUP_REMOVED lines=10> */
[----:B------:R-:W-:Y:S01]  /*ad590*/  ULDC UR14, c[0x0][0x228] ;  /* 0x00008a00000e7ab9 */ /* 0x000fe20000000800 */
[----:B--2---:R-:W-:Y:S01]  /*ad5a0*/  PRMT R56, R9, 0x7632, R56 ;  /* 0x0000763209387816 */ /* 0x004fe20000000038 */
[----:B------:R0:W-:Y:S04]  /*ad5b0*/  @P2 STG.E.U16 desc[UR10][R4.64], R9 ;  /* 0x0000000904002986 */ /* 0x0001e8000c10150a */
[----:B0-----:R-:W2:Y:S04]  /*ad5c0*/  LDL.LU R9, [R1+0x1d8] ;  /* 0x0001d80001097983 */ /* 0x001ea80000300800 */
[----:B------:R-:W2:Y:S04]  /*ad5d0*/  LDL.LU R14, [R1+0x1c8] ;  /* 0x0001c800010e7983 */ /* 0x000ea80000300800 */
[----:B------:R-:W-:Y:S01]  /*ad5e0*/  @P4 STG.E.U16 desc[UR10][R50.64], R56 ;  /* 0x0000003832004986 */ /* 0x000fe2000c10150a */
[----:B---3--:R-:W-:-:S03]  /*ad5f0*/  PRMT R57, R8, 0x7632, R57 ;  /* 0x0000763208397816 */ /* 0x008fc60000000039 */
[----:B------:R0:W-:Y:S04]  /*ad600*/  @P5 STG.E.U16 desc[UR10][R52.64], R8 ;  /* 0x0000000834005986 */ /* 0x0001e8000c10150a */
[----:B0-----:R-:W3:Y:S01]  /*ad610*/  LDL.LU R8, [R1+0x1b8] ;  /* 0x0001b80001087983 */ /* 0x001ee20000300800 */
[----:B------:R-:W-:Y:S01]  /*ad620*/  IMAD.WIDE R54, R6, 0x2, R40 ;  /* 0x0000000206367825 */ /* 0x000fe200078e0228 */
[----:B------:R-:W-:Y:S01]  /*ad630*/  ISETP.LT.AND P5, PT, R31, UR6, !P1 ;  /* 0x000000061f007c0c */ /* 0x000fe2000cfa1270 */
[----:B------:R-:W-:Y:S01]  /*ad640*/  ULDC UR6, c[0x0][0x228] ;  /* 0x00008a0000067ab9 */ /* 0x000fe20000000800 */
[----:B------:R-:W-:Y:S02]  /*ad650*/  ISETP.LT.AND P4, PT, R35, UR8, !P1 ;  /* 0x0000000823007c0c */ /* 0x000fe4000cf81270 */
[----:B------:R-:W-:-:S02]  /*ad660*/  ISETP.GE.AND P3, PT, R7, UR4, PT ;  /* 0x0000000407007c0c */ /* 0x000fc4000bf66270 */
[----:B------:R-:W-:Y:S01]  /*ad670*/  ISETP.LT.AND P2, PT, R39, UR12, !P1 ;  /* 0x0000000c27007c0c */ /* 0x000fe2000cf41270 */
        /* <DEDUP_REMOVED lines=15> */
[----:B------:R0:W-:Y:S04]  /*ad770*/  @P5 STG.E.U16 desc[UR10][R54.64], R60 ;  /* 0x0000003c36005986 */ /* 0x0001e8000c10150a */
[----:B------:R1:W-:Y:S01]  /*ad780*/  @P4 STG.E.U16 desc[UR10][R52.64], R5 ;  /* 0x0000000534004986 */ /* 0x0003e2000c10150a */
[----:B----4-:R-:W-:-:S03]  /*ad790*/  PRMT R56, R10, 0x7632, R56 ;  /* 0x000076320a387816 */ /* 0x010fc60000000038 */
[----:B------:R4:W-:Y:S01]  /*ad7a0*/  @P2 STG.E.U16 desc[UR10][R50.64], R10 ;  /* 0x0000000a32002986 */ /* 0x0009e2000c10150a */
[----:B0-----:R-:W-:-:S03]  /*ad7b0*/  IMAD.WIDE R54, R4, 0x2, R2 ;  /* 0x0000000204367825 */ /* 0x001fc600078e0202 */
[----:B------:R0:W-:Y:S01]  /*ad7c0*/  @P1 STG.E.U16 desc[UR10][R6.64], R56 ;  /* 0x0000003806001986 */ /* 0x0001e2000c10150a */
[----:B------:R-:W-:Y:S01]  /*ad7d0*/  ISETP.LT.AND P1, PT, R15, UR4, !P3 ;  /* 0x000000040f007c0c */ /* 0x000fe2000df21270 */
[----:B------:R-:W-:Y:S01]  /*ad7e0*/  ULDC UR4, c[0x0][0x22c] ;  /* 0x00008b0000047ab9 */ /* 0x000fe20000000800 */
[----:B------:R-:W-:Y:S02]  /*ad7f0*/  ISETP.LT.AND P4, PT, R19, UR6, !P3 ;  /* 0x0000000613007c0c */ /* 0x000fe4000df81270 */
[----:B------:R-:W-:Y:S01]  /*ad800*/  ISETP.LT.AND P5, PT, R27, UR8, !P3 ;  /* 0x000000081b007c0c */ /* 0x000fe2000dfa1270 */
[C---:B-1----:R-:W-:Y:S01]  /*ad810*/  IMAD.WIDE R52, R4.reuse, 0x2, R40 ;  /* 0x0000000204347825 */ /* 0x042fe200078e0228 */
[----:B------:R-:W-:Y:S01]  /*ad820*/  ULDC UR6, c[0x0][0x228] ;  /* 0x00008a0000067ab9 */ /* 0x000fe20000000800 */
[----:B----4-:R-:W4:Y:S01]  /*ad830*/  LDL.LU R10, [R1+0x1a8] ;  /* 0x0001a800010a7983 */ /* 0x010f220000300800 */
[----:B------:R-:W-:Y:S01]  /*ad840*/  ULDC UR8, c[0x0][0x228] ;  /* 0x00008a0000087ab9 */ /* 0x000fe20000000800 */
[----:B------:R-:W-:-:S04]  /*ad850*/  IMAD.WIDE R50, R4, 0x2, R22 ;  /* 0x0000000204327825 */ /* 0x000fc800078e0216 */
[----:B0-----:R-:W-:Y:S01]  /*ad860*/  IMAD.WIDE R6, R4, 0x2, R20 ;  /* 0x0000000204067825 */ /* 0x001fe200078e0214 */
[----:B--2---:R0:W-:Y:S01]  /*ad870*/  @P6 STG.E.U16 desc[UR10][R54.64], R9 ;  /* 0x0000000936006986 */ /* 0x0041e2000c10150a */
[----:B------:R-:W-:Y:S02]  /*ad880*/  ISETP.LT.AND P6, PT, R31, UR12, !P3 ;  /* 0x0000000c1f007c0c */ /* 0x000fe4000dfc1270 */
[----:B------:R-:W-:Y:S02]  /*ad890*/  PRMT R5, R9, 0x7632, R5 ;  /* 0x0000763209057816 */ /* 0x000fe40000000005 */
[----:B------:R-:W-:Y:S01]  /*ad8a0*/  PRMT R57, R14, 0x7632, R57 ;  /* 0x000076320e397816 */ /* 0x000fe20000000039 */
[----:B------:R-:W-:Y:S01]  /*ad8b0*/  VIADD R56, R38, 0x2e ;  /* 0x0000002e26387836 */ /* 0x000fe20000000000 */
[----:B------:R-:W-:Y:S01]  /*ad8c0*/  ULDC UR12, c[0x0][0x228] ;  /* 0x00008a00000c7ab9 */ /* 0x000fe20000000800 */
[----:B0-----:R-:W2:Y:S01]  /*ad8d0*/  LDL.LU R9, [R1+0x21c] ;  /* 0x00021c0001097983 */ /* 0x001ea20000300800 */
[----:B------:R-:W-:-:S03]  /*ad8e0*/  IMAD.WIDE R54, R4, 0x2, R42 ;  /* 0x0000000204367825 */ /* 0x000fc600078e022a */
[----:B------:R-:W-:Y:S04]  /*ad8f0*/  @P1 STG.E.U16 desc[UR10][R6.64], R5 ;  /* 0x0000000506001986 */ /* 0x000fe8000c10150a */
[----:B------:R-:W-:Y:S04]  /*ad900*/  @P4 STG.E.U16 desc[UR10][R50.64], R14 ;  /* 0x0000000e32004986 */ /* 0x000fe8000c10150a */
[----:B------:R-:W-:Y:S04]  /*ad910*/  @P5 STG.E.U16 desc[UR10][R52.64], R57 ;  /* 0x0000003934005986 */ /* 0x000fe8000c10150a */
[----:B---3--:R0:W-:Y:S02]  /*ad920*/  @P6 STG.E.U16 desc[UR10][R54.64], R8 ;  /* 0x0000000836006986 */ /* 0x0081e4000c10150a */
[----:B0-----:R-:W-:-:S02]  /*ad930*/  PRMT R54, R8, 0x7632, R54 ;  /* 0x0000763208367816 */ /* 0x001fc40000000036 */
[----:B------:R-:W3:Y:S01]  /*ad940*/  LDL.LU R8, [R1+0x20c] ;  /* 0x00020c0001087983 */ /* 0x000ee20000300800 */
[----:B------:R-:W-:Y:S01]  /*ad950*/  ISETP.GE.AND P2, PT, R56, UR4, PT ;  /* 0x0000000438007c0c */ /* 0x000fe2000bf46270 */
[----:B------:R-:W-:Y:S02]  /*ad960*/  ULDC UR4, c[0x0][0x228] ;  /* 0x00008a0000047ab9 */ /* 0x000fe40000000800 */
[----:B------:R-:W-:Y:S01]  /*ad970*/  ISETP.LT.AND P1, PT, R35, UR4, !P3 ;  /* 0x0000000423007c0c */ /* 0x000fe2000df21270 */
[----:B------:R-:W-:Y:S01]  /*ad980*/  ULDC UR4, c[0x0][0x228] ;  /* 0x00008a0000047ab9 */ /* 0x000fe20000000800 */
[----:B------:R-:W-:Y:S01]  /*ad990*/  ISETP.LT.AND P4, PT, R39, UR6, !P3 ;  /* 0x0000000627007c0c */ /* 0x000fe2000df81270 */
[----:B------:R-:W-:Y:S01]  /*ad9a0*/  ULDC UR6, c[0x0][0x228] ;  /* 0x00008a0000067ab9 */ /* 0x000fe20000000800 */
[----:B------:R-:W-:Y:S01]  /*ad9b0*/  ISETP.LT.AND P3, PT, R61, UR4, !P3 ;  /* 0x000000043d007c0c */ /* 0x000fe2000df61270 */
[C---:B------:R-:W-:Y:S01]  /*ad9c0*/  IMAD.WIDE R6, R4.reuse, 0x2, R44 ;  /* 0x0000000204067825 */ /* 0x040fe200078e022c */
[----:B------:R-:W-:Y:S01]  /*ad9d0*/  ISETP.LT.AND P5, PT, R11, UR6, !P2 ;  /* 0x000000060b007c0c */ /* 0x000fe2000d7a1270 */
[----:B------:R-:W-:Y:S01]  /*ad9e0*/  ULDC UR4, c[0x0][0x248] ;  /* 0x0000920000047ab9 */ /* 0x000fe20000000800 */
[----:B------:R-:W3:Y:S01]  /*ad9f0*/  LDL.LU R14, [R1+0x1fc] ;  /* 0x0001fc00010e7983 */ /* 0x000ee20000300800 */
[C---:B------:R-:W-:Y:S01]  /*ada00*/  VIADD R5, R4.reuse, UR4 ;  /* 0x0000000404057c36 */ /* 0x040fe20008000000 */
[----:B------:R-:W-:Y:S01]  /*ada10*/  ULDC UR4, c[0x0][0x228] ;  /* 0x00008a0000047ab9 */ /* 0x000fe20000000800 */
[C---:B------:R-:W-:Y:S01]  /*ada20*/  IMAD.WIDE R50, R4.reuse, 0x2, R46 ;  /* 0x0000000204327825 */ /* 0x040fe200078e022e */
[----:B------:R-:W-:Y:S01]  /*ada30*/  ULDC UR6, c[0x0][0x228] ;  /* 0x00008a0000067ab9 */ /* 0x000fe20000000800 */
[----:B------:R0:W-:Y:S01]  /*ada40*/  @P1 STG.E.U16 desc[UR10][R6.64], R54 ;  /* 0x0000003606001986 */ /* 0x0001e2000c10150a */
[----:B------:R-:W-:Y:S01]  /*ada50*/  ISETP.LT.AND P1, PT, R15, UR4, !P2 ;  /* 0x000000040f007c0c */ /* 0x000fe2000d721270 */
[----:B------:R-:W-:Y:S01]  /*ada60*/  IMAD.WIDE R52, R4, 0x2, R48 ;  /* 0x0000000204347825 */ /* 0x000fe200078e0230 */
[----:B------:R-:W-:-:S03]  /*ada70*/  ULDC UR4, c[0x0][0x228] ;  /* 0x00008a0000047ab9 */ /* 0x000fc60000000800 */
[----:B0-----:R-:W-:Y:S01]  /*ada80*/  IMAD.WIDE R6, R5, 0x2, R2 ;  /* 0x0000000205067825 */ /* 0x001fe200078e0202 */
[----:B----4-:R-:W-:Y:S01]  /*ada90*/  PRMT R4, R10, 0x7632, R4 ;  /* 0x000076320a047816 */ /* 0x010fe20000000004 */
[----:B------:R0:W-:Y:S04]  /*adaa0*/  @P4 STG.E.U16 desc[UR10][R50.64], R10 ;  /* 0x0000000a32004986 */ /* 0x0001e8000c10150a */
[----:B------:R1:W-:Y:S01]  /*adab0*/  @P3 STG.E.U16 desc[UR10][R52.64], R4 ;  /* 0x0000000434003986 */ /* 0x0003e2000c10150a */
[----:B------:R-:W-:Y:S01]  /*adac0*/  ISETP.LT.AND P3, PT, R19, UR4, !P2 ;  /* 0x0000000413007c0c */ /* 0x000fe2000d761270 */
[----:B------:R-:W-:Y:S02]  /*adad0*/  ULDC UR4, c[0x0][0x22c] ;  /* 0x00008b0000047ab9 */ /* 0x000fe40000000800 */
[----:B0-----:R-:W4:Y:S04]  /*adae0*/  LDL.LU R10, [R1+0x1ec] ;  /* 0x0001ec00010a7983 */ /* 0x001f280000300800 */
[----:B--2---:R0:W-:Y:S01]  /*adaf0*/  @P5 STG.E.U16 desc[UR10][R6.64], R9 ;  /* 0x0000000906005986 */ /* 0x0041e2000c10150a */
[----:B-1----:R-:W-:Y:S01]  /*adb00*/  PRMT R4, R9, 0x7632, R4 ;  /* 0x0000763209047816 */ /* 0x002fe20000000004 */
[----:B0-----:R-:W-:-:S02]  /*adb10*/  IMAD.WIDE R6, R5, 0x2, R20 ;  /* 0x0000000205067825 */ /* 0x001fc400078e0214 */
[----:B------:R-:W2:Y:S04]  /*adb20*/  LDL.LU R9, [R1+0x1dc] ;  /* 0x0001dc0001097983 */ /* 0x000ea80000300800 */
        /* <DEDUP_REMOVED lines=31> */
[----:B------:R-:W-:Y:S01]  /*add20*/  ULDC UR8, c[0x0][0x228] ;  /* 0x00008a0000087ab9 */ /* 0x000fe20000000800 */
[----:B----4-:R-:W-:Y:S01]  /*add30*/  PRMT R56, R10, 0x7632, R56 ;  /* 0x000076320a387816 */ /* 0x010fe20000000038 */
[----:B------:R0:W-:Y:S01]  /*add40*/  @P3 STG.E.U16 desc[UR10][R6.64], R10 ;  /* 0x0000000a06003986 */ /* 0x0001e2000c10150a */
[----:B------:R-:W-:Y:S01]  /*add50*/  ISETP.LT.AND P6, PT, R19, UR14, !P1 ;  /* 0x0000000e13007c0c */ /* 0x000fe2000cfc1270 */
[----:B------:R-:W-:Y:S01]  /*add60*/  IMAD.WIDE R50, R4, 0x2, R2 ;  /* 0x0000000204327825 */ /* 0x000fe200078e0202 */
[----:B------:R-:W-:Y:S01]  /*add70*/  ULDC UR4, c[0x0][0x22c] ;  /* 0x00008b0000047ab9 */ /* 0x000fe20000000800 */
[----:B------:R-:W-:Y:S01]  /*add80*/  ULDC UR12, c[0x0][0x228] ;  /* 0x00008a00000c7ab9 */ /* 0x000fe20000000800 */
[----:B0-----:R-:W4:Y:S01]  /*add90*/  LDL.LU R10, [R1+0x1ac] ;  /* 0x0001ac00010a7983 */ /* 0x001f220000300800 */
[----:B------:R-:W-:Y:S01]  /*adda0*/  IMAD.WIDE R6, R5, 0x2, R48 ;  /* 0x0000000205067825 */ /* 0x000fe200078e0230 */
[----:B------:R-:W-:-:S03]  /*addb0*/  ULDC UR14, c[0x0][0x228] ;  /* 0x00008a00000e7ab9 */ /* 0x000fc60000000800 */
[C---:B------:R-:W-:Y:S01]  /*addc0*/  IMAD.WIDE R52, R4.reuse, 0x2, R20 ;  /* 0x0000000204347825 */ /* 0x040fe200078e0214 */
[----:B------:R-:W-:Y:S03]  /*addd0*/  @P2 STG.E.U16 desc[UR10][R6.64], R56 ;  /* 0x0000003806002986 */ /* 0x000fe6000c10150a */
[----:B------:R-:W-:Y:S01]  /*adde0*/  IMAD.WIDE R54, R4, 0x2, R22 ;  /* 0x0000000204367825 */ /* 0x000fe200078e0216 */
[----:B--2---:R-:W-:Y:S01]  /*addf0*/  PRMT R5, R9, 0x7632, R5 ;  /* 0x0000763209057816 */ /* 0x004fe20000000005 */
[----:B------:R0:W-:Y:S04]  /*ade00*/  @P4 STG.E.U16 desc[UR10][R50.64], R9 ;  /* 0x0000000932004986 */ /* 0x0001e8000c10150a */
[----:B------:R1:W-:Y:S04]  /*ade10*/  @P5 STG.E.U16 desc[UR10][R52.64], R5 ;  /* 0x0000000534005986 */ /* 0x0003e8000c10150a */
[----:B0-----:R-:W2:Y:S04]  /*ade20*/  LDL.LU R9, [R1+0x190] ;  /* 0x0001900001097983 */ /* 0x001ea80000300800 */
        /* <DEDUP_REMOVED lines=14> */
[----:B------:R-:W-:-:S03]  /*adf10*/  PRMT R58, R14, 0x7632, R58 ;  /* 0x000076320e3a7816 */ /* 0x000fc6000000003a */
[C---:B------:R-:W-:Y:S01]  /*adf20*/  IMAD.WIDE R54, R4.reuse, 0x2, R46 ;  /* 0x0000000204367825 */ /* 0x040fe200078e022e */
[----:B------:R-:W-:Y:S01]  /*adf30*/  ULDC UR8, c[0x0][0x228] ;  /* 0x00008a0000087ab9 */ /* 0x000fe20000000800 */
[----:B------:R0:W-:Y:S01]  /*adf40*/  @P6 STG.E.U16 desc[UR10][R6.64], R5 ;  /* 0x0000000506006986 */ /* 0x0001e2000c10150a */
[----:B------:R-:W-:Y:S01]  /*adf50*/  ISETP.LT.AND P1, PT, R61, UR14, !P1 ;  /* 0x0000000e3d007c0c */ /* 0x000fe2000cf21270 */
[----:B------:R-:W-:Y:S01]  /*adf60*/  ULDC UR12, c[0x0][0x228] ;  /* 0x00008a00000c7ab9 */ /* 0x000fe20000000800 */
[----:B------:R-:W-:Y:S01]  /*adf70*/  ULDC UR4, c[0x0][0x248] ;  /* 0x0000920000047ab9 */ /* 0x000fe20000000800 */
[----:B------:R1:W-:Y:S01]  /*adf80*/  @P5 STG.E.U16 desc[UR10][R50.64], R14 ;  /* 0x0000000e32005986 */ /* 0x0003e2000c10150a */
[C---:B------:R-:W-:Y:S01]  /*adf90*/  IMAD.WIDE R56, R4.reuse, 0x2, R48 ;  /* 0x0000000204387825 */ /* 0x040fe200078e0230 */
[----:B------:R-:W-:Y:S02]  /*adfa0*/  ULDC UR14, c[0x0][0x228] ;  /* 0x00008a00000e7ab9 */ /* 0x000fe40000000800 */
[----:B------:R-:W-:Y:S01]  /*adfb0*/  @P4 STG.E.U16 desc[UR10][R52.64], R58 ;  /* 0x0000003a34004986 */ /* 0x000fe2000c10150a */
[----:B------:R-:W-:Y:S01]  /*adfc0*/  ISETP.LT.AND P4, PT, R15, UR8, !P3 ;  /* 0x000000080f007c0c */ /* 0x000fe2000df81270 */
[----:B------:R-:W-:Y:S01]  /*adfd0*/  ULDC UR8, c[0x0][0x228] ;  /* 0x00008a0000087ab9 */ /* 0x000fe20000000800 */
[----:B------:R-:W-:Y:S01]  /*adfe0*/  ISETP.LT.AND P5, PT, R19, UR12, !P3 ;  /* 0x0000000c13007c0c */ /* 0x000fe2000dfa1270 */
[----:B0-----:R-:W-:Y:S01]  /*adff0*/  VIADD R6, R4, UR4 ;  /* 0x0000000404067c36 */ /* 0x001fe20008000000 */
[----:B-1----:R-:W3:Y:S04]  /*ae000*/  LDL.LU R14, [R1+0x340] ;  /* 0x00034000010e7983 */ /* 0x002ee80000300800 */
[----:B----4-:R0:W-:Y:S01]  /*ae010*/  @P2 STG.E.U16 desc[UR10][R54.64], R10 ;  /* 0x0000000a36002986 */ /* 0x0101e2000c10150a */
[----:B------:R-:W-:Y:S01]  /*ae020*/  ISETP.LT.AND P2, PT, R11, UR6, !P3 ;  /* 0x000000060b007c0c */ /* 0x000fe2000df41270 */
[----:B------:R-:W-:Y:S01]  /*ae030*/  IMAD.WIDE R50, R6, 0x2, R2 ;  /* 0x0000000206327825 */ /* 0x000fe200078e0202 */
[----:B------:R-:W-:Y:S01]  /*ae040*/  PRMT R59, R10, 0x7632, R59 ;  /* 0x000076320a3b7816 */ /* 0x000fe2000000003b */
[----:B------:R-:W-:Y:S01]  /*ae050*/  ULDC UR6, c[0x0][0x228] ;  /* 0x00008a0000067ab9 */ /* 0x000fe20000000800 */
[----:B--2---:R-:W-:Y:S01]  /*ae060*/  PRMT R5, R9, 0x7632, R5 ;  /* 0x0000763209057816 */ /* 0x004fe20000000005 */
[----:B0-----:R-:W-:Y:S01]  /*ae070*/  IMAD.WIDE R54, R6, 0x2, R20 ;  /* 0x0000000206367825 */ /* 0x001fe200078e0214 */
[----:B------:R-:W2:Y:S01]  /*ae080*/  LDL.LU R10, [R1+0x360] ;  /* 0x00036000010a7983 */ /* 0x000ea20000300800 */
[----:B---3--:R-:W-:-:S02]  /*ae090*/  PRMT R7, R8, 0x7632, R7 ;  /* 0x0000763208077816 */ /* 0x008fc40000000007 */
[----:B------:R-:W-:Y:S01]  /*ae0a0*/  IMAD.WIDE R52, R6, 0x2, R22 ;  /* 0x0000000206347825 */ /* 0x000fe200078e0216 */
[----:B------:R-:W-:Y:S01]  /*ae0b0*/  @P1 STG.E.U16 desc[UR10][R56.64], R59 ;  /* 0x0000003b38001986 */ /* 0x000fe2000c10150a */
[----:B------:R-:W-:Y:S01]  /*ae0c0*/  ISETP.LT.AND P6, PT, R27, UR14, !P3 ;  /* 0x0000000e1b007c0c */ /* 0x000fe2000dfc1270 */
[----:B------:R-:W-:Y:S01]  /*ae0d0*/  ULDC UR12, c[0x0][0x228] ;  /* 0x00008a00000c7ab9 */ /* 0x000fe20000000800 */
[----:B------:R-:W-:Y:S01]  /*ae0e0*/  VIADD R4, R38, 0x31 ;  /* 0x0000003126047836 */ /* 0x000fe20000000000 */
[----:B------:R-:W-:Y:S01]  /*ae0f0*/  @P2 STG.E.U16 desc[UR10][R50.64], R9 ;  /* 0x0000000932002986 */ /* 0x000fe2000c10150a */
[----:B------:R-:W-:Y:S01]  /*ae100*/  ULDC UR4, c[0x0][0x22c] ;  /* 0x00008b0000047ab9 */ /* 0x000fe20000000800 */
[----:B------:R-:W-:Y:S02]  /*ae110*/  ULDC UR14, c[0x0][0x228] ;  /* 0x00008a00000e7ab9 */ /* 0x000fe40000000800 */
[----:B------:R-:W-:Y:S04]  /*ae120*/  @P4 STG.E.U16 desc[UR10][R54.64], R5 ;  /* 0x0000000536004986 */ /* 0x000fe8000c10150a */
[----:B------:R0:W-:Y:S04]  /*ae130*/  @P5 STG.E.U16 desc[UR10][R52.64], R8 ;  /* 0x0000000834005986 */ /* 0x0001e8000c10150a */
[----:B0-----:R-:W3:Y:S04]  /*ae140*/  LDL.LU R8, [R1+0x180] ;  /* 0x0001800001087983 */ /* 0x001ee80000300800 */
[----:B------:R-:W4:Y:S01]  /*ae150*/  LDL.LU R9, [R1+0x170] ;  /* 0x0001700001097983 */ /* 0x000f220000300800 */
[----:B------:R-:W-:-:S02]  /*ae160*/  ISETP.LT.AND P5, PT, R31, UR6, !P3 ;  /* 0x000000061f007c0c */ /* 0x000fc4000dfa1270 */
[----:B------:R-:W-:Y:S02]  /*ae170*/  ISETP.LT.AND P4, PT, R35, UR8, !P3 ;  /* 0x0000000823007c0c */ /* 0x000fe4000df81270 */
[----:B------:R-:W-:Y:S01]  /*ae180*/  ISETP.LT.AND P2, PT, R39, UR12, !P3 ;  /* 0x0000000c27007c0c */ /* 0x000fe2000df41270 */
[----:B------:R-:W-:Y:S01]  /*ae190*/  IMAD.WIDE R56, R6, 0x2, R40 ;  /* 0x0000000206387825 */ /* 0x000fe200078e0228 */
[----:B------:R-:W-:Y:S01]  /*ae1a0*/  PRMT R5, R60, 0x7632, R5 ;  /* 0x000076323c057816 */ /* 0x000fe20000000005 */
[----:B------:R-:W-:Y:S02]  /*ae1b0*/  ULDC UR6, c[0x0][0x228] ;  /* 0x00008a0000067ab9 */ /* 0x000fe40000000800 */
[----:B------:R-:W-:Y:S01]  /*ae1c0*/  IMAD.WIDE R54, R6, 0x2, R42 ;  /* 0x0000000206367825 */ /* 0x000fe200078e022a */
[----:B------:R-:W-:Y:S01]  /*ae1d0*/  ISETP.GE.AND P1, PT, R4, UR4, PT ;  /* 0x0000000404007c0c */ /* 0x000fe2000bf26270 */
[----:B------:R-:W-:Y:S01]  /*ae1e0*/  ULDC UR4, c[0x0][0x248] ;  /* 0x0000920000047ab9 */ /* 0x000fe20000000800 */
[----:B------:R-:W-:Y:S01]  /*ae1f0*/  ISETP.LT.AND P3, PT, R61, UR14, !P3 ;  /* 0x0000000e3d007c0c */ /* 0x000fe2000df61270 */
[C---:B------:R-:W-:Y:S01]  /*ae200*/  IMAD.WIDE R52, R6.reuse, 0x2, R44 ;  /* 0x0000000206347825 */ /* 0x040fe200078e022c */
[----:B------:R0:W-:Y:S03]  /*ae210*/  @P6 STG.E.U16 desc[UR10][R56.64], R7 ;  /* 0x0000000738006986 */ /* 0x0001e6000c10150a */
[C---:B------:R-:W-:Y:S01]  /*ae220*/  IMAD.WIDE R50, R6.reuse, 0x2, R46 ;  /* 0x0000000206327825 */ /* 0x040fe200078e022e */
[----:B------:R1:W-:Y:S01]  /*ae230*/  @P5 STG.E.U16 desc[UR10][R54.64], R60 ;  /* 0x0000003c36005986 */ /* 0x0003e2000c10150a */
[----:B------:R-:W-:Y:S01]  /*ae240*/  ISETP.LT.AND P6, PT, R11, UR6, !P1 ;  /* 0x000000060b007c0c */ /* 0x000fe2000cfc1270 */
[----:B------:R-:W-:Y:S01]  /*ae250*/  ULDC UR6, c[0x0][0x228] ;  /* 0x00008a0000067ab9 */ /* 0x000fe20000000800 */
[C---:B------:R-:W-:Y:S01]  /*ae260*/  VIADD R4, R6.reuse, UR4 ;  /* 0x0000000406047c36 */ /* 0x040fe20008000000 */
[----:B------:R1:W-:Y:S01]  /*ae270*/  @P4 STG.E.U16 desc[UR10][R52.64], R5 ;  /* 0x0000000534004986 */ /* 0x0003e2000c10150a */
[----:B------:R-:W-:Y:S01]  /*ae280*/  ULDC UR4, c[0x0][0x228] ;  /* 0x00008a0000047ab9 */ /* 0x000fe20000000800 */
[----:B------:R-:W-:Y:S01]  /*ae290*/  ISETP.LT.AND P4, PT, R19, UR6, !P1 ;  /* 0x0000000613007c0c */ /* 0x000fe2000cf81270 */
[----:B------:R-:W-:Y:S01]  /*ae2a0*/  ULDC UR8, c[0x0][0x228] ;  /* 0x00008a0000087ab9 */ /* 0x000fe20000000800 */
[----:B------:R1:W-:Y:S01]  /*ae2b0*/  @P2 STG.E.U16 desc[UR10][R50.64], R14 ;  /* 0x0000000e32002986 */ /* 0x0003e2000c10150a */
[----:B------:R-:W-:Y:S01]  /*ae2c0*/  ISETP.LT.AND P2, PT, R15, UR4, !P1 ;  /* 0x000000040f007c0c */ /* 0x000fe2000cf41270 */
[----:B0-----:R-:W-:Y:S01]  /*ae2d0*/  IMAD.WIDE R6, R6, 0x2, R48 ;  /* 0x0000000206067825 */ /* 0x001fe200078e0230 */
[----:B------:R-:W-:Y:S01]  /*ae2e0*/  PRMT R56, R14, 0x7632, R56 ;  /* 0x000076320e387816 */ /* 0x000fe20000000038 */
[----:B------:R-:W-:Y:S01]  /*ae2f0*/  ULDC UR12, c[0x0][0x228] ;  /* 0x00008a00000c7ab9 */ /* 0x000fe20000000800 */
[----:B------:R-:W-:Y:S01]  /*ae300*/  ULDC UR14, c[0x0][0x228] ;  /* 0x00008a00000e7ab9 */ /* 0x000fe20000000800 */
[C---:B-1----:R-:W-:Y:S01]  /*ae310*/  IMAD.WIDE R54, R4.reuse, 0x2, R2 ;  /* 0x0000000204367825 */ /* 0x042fe200078e0202 */
[----:B------:R-:W-:Y:S01]  /*ae320*/  ISETP.LT.AND P5, PT, R27, UR8, !P1 ;  /* 0x000000081b007c0c */ /* 0x000fe2000cfa1270 */
[----:B------:R0:W-:Y:S01]  /*ae330*/  @P3 STG.E.U16 desc[UR10][R6.64], R56 ;  /* 0x0000003806003986 */ /* 0x0001e2000c10150a */
[----:B------:R-:W-:Y:S01]  /*ae340*/  ULDC UR4, c[0x0][0x22c] ;  /* 0x00008b0000047ab9 */ /* 0x000fe20000000800 */
[C---:B------:R-:W-:Y:S01]  /*ae350*/  IMAD.WIDE R52, R4.reuse, 0x2, R40 ;  /* 0x0000000204347825 */ /* 0x040fe200078e0228 */
[----:B------:R-:W-:Y:S01]  /*ae360*/  ULDC UR6, c[0x0][0x228] ;  /* 0x00008a0000067ab9 */ /* 0x000fe20000000800 */
[----:B------:R-:W4:Y:S01]  /*ae370*/  LDL.LU R14, [R1+0x160] ;  /* 0x00016000010e7983 */ /* 0x000f220000300800 */
[----:B------:R-:W-:Y:S01]  /*ae380*/  ULDC UR8, c[0x0][0x228] ;  /* 0x00008a0000087ab9 */ /* 0x000fe20000000800 */
[----:B------:R-:W-:-:S02]  /*ae390*/  IMAD.WIDE R50, R4, 0x2, R22 ;  /* 0x0000000204327825 */ /* 0x000fc400078e0216 */
[----:B------:R-:W4:Y:S02]  /*ae3a0*/  LDL.LU R60, [R1+0x194] ;  /* 0x00019400013c7983 */ /* 0x000f240000300800 */
[----:B0-----:R-:W-:Y:S01]  /*ae3b0*/  IMAD.WIDE R6, R4, 0x2, R20 ;  /* 0x0000000204067825 */ /* 0x001fe200078e0214 */
[----:B--2---:R-:W-:Y:S01]  /*ae3c0*/  PRMT R5, R10, 0x7632, R5 ;  /* 0x000076320a057816 */ /* 0x004fe20000000005 */
[----:B------:R0:W-:Y:S04]  /*ae3d0*/  @P6 STG.E.U16 desc[UR10][R54.64], R10 ;  /* 0x0000000a36006986 */ /* 0x0001e8000c10150a */
[----:B------:R1:W-:Y:S01]  /*ae3e0*/  @P2 STG.E.U16 desc[UR10][R6.64], R5 ;  /* 0x0000000506002986 */ /* 0x0003e2000c10150a */
[----:B------:R-:W-:Y:S02]  /*ae3f0*/  ISETP.LT.AND P6, PT, R31, UR12, !P1 ;  /* 0x0000000c1f007c0c */ /* 0x000fe4000cfc1270 */
[----:B---3--:R-:W-:Y:S01]  /*ae400*/  PRMT R57, R8, 0x7632, R57 ;  /* 0x0000763208397816 */ /* 0x008fe20000000039 */
[----:B------:R2:W-:Y:S01]  /*ae410*/  @P4 STG.E.U16 desc[UR10][R50.64], R8 ;  /* 0x0000000832004986 */ /* 0x0005e2000c10150a */
[----:B0-----:R-:W-:-:S04]  /*ae420*/  IMAD.WIDE R54, R4, 0x2, R42 ;  /* 0x0000000204367825 */ /* 0x001fc800078e022a */
[----:B------:R-:W-:Y:S01]  /*ae430*/  VIADD R56, R38, 0x32 ;  /* 0x0000003226387836 */ /* 0x000fe20000000000 */
[----:B------:R-:W-:Y:S01]  /*ae440*/  ISETP.LT.AND P2, PT, R39, UR6, !P1 ;  /* 0x0000000627007c0c */ /* 0x000fe2000cf41270 */
[----:B-1----:R-:W-:Y:S01]  /*ae450*/  IMAD.WIDE R6, R4, 0x2, R44 ;  /* 0x0000000204067825 */ /* 0x002fe200078e022c */
[----:B------:R-:W-:Y:S01]  /*ae460*/  ULDC UR12, c[0x0][0x228] ;  /* 0x00008a00000c7ab9 */ /* 0x000fe20000000800 */
[----:B--2---:R-:W2:Y:S01]  /*ae470*/  LDL.LU R8, [R1+0x334] ;  /* 0x0003340001087983 */ /* 0x004ea20000300800 */
[----:B----4-:R-:W-:Y:S01]  /*ae480*/  PRMT R50, R9, 0x7632, R50 ;  /* 0x0000763209327816 */ /* 0x010fe20000000032 */
[----:B------:R-:W-:Y:S02]  /*ae490*/  ULDC UR6, c[0x0][0x228] ;  /* 0x00008a0000067ab9 */ /* 0x000fe40000000800 */
[----:B------:R-:W-:Y:S04]  /*ae4a0*/  @P5 STG.E.U16 desc[UR10][R52.64], R57 ;  /* 0x0000003934005986 */ /* 0x000fe8000c10150a */
[----:B------:R0:W-:Y:S04]  /*ae4b0*/  @P6 STG.E.U16 desc[UR10][R54.64], R9 ;  /* 0x0000000936006986 */ /* 0x0001e8000c10150a */
[----:B0-----:R-:W3:Y:S01]  /*ae4c0*/  LDL.LU R9, [R1+0x354] ;  /* 0x0003540001097983 */ /* 0x001ee20000300800 */
[----:B------:R-:W-:Y:S01]  /*ae4d0*/  ISETP.GE.AND P3, PT, R56, UR4, PT ;  /* 0x0000000438007c0c */ /* 0x000fe2000bf66270 */
[----:B------:R-:W-:-:S02]  /*ae4e0*/  ULDC UR4, c[0x0][0x228] ;  /* 0x00008a0000047ab9 */ /* 0x000fc40000000800 */
[----:B------:R-:W-:Y:S01]  /*ae4f0*/  ISETP.LT.AND P4, PT, R35, UR4, !P1 ;  /* 0x0000000423007c0c */ /* 0x000fe2000cf81270 */
[----:B------:R-:W-:Y:S01]  /*ae500*/  ULDC UR4, c[0x0][0x248] ;  /* 0x0000920000047ab9 */ /* 0x000fe20000000800 */
[----:B------:R-:W-:Y:S01]  /*ae510*/  ISETP.LT.AND P1, PT, R61, UR8, !P1 ;  /* 0x000000083d007c0c */ /* 0x000fe2000cf21270 */
[C---:B------:R-:W-:Y:S01]  /*ae520*/  IMAD.WIDE R54, R4.reuse, 0x2, R48 ;  /* 0x0000000204367825 */ /* 0x040fe200078e0230 */
[----:B------:R-:W-:Y:S01]  /*ae530*/  ISETP.LT.AND P6, PT, R11, UR12, !P3 ;  /* 0x0000000c0b007c0c */ /* 0x000fe2000dfc1270 */
[----:B------:R-:W4:Y:S01]  /*ae540*/  LDL.LU R10, [R1+0x344] ;  /* 0x00034400010a7983 */ /* 0x000f220000300800 */
[----:B------:R-:W-:Y:S01]  /*ae550*/  ISETP.LT.AND P5, PT, R15, UR14, !P3 ;  /* 0x0000000e0f007c0c */ /* 0x000fe2000dfa1270 */
[----:B------:R-:W-:Y:S01]  /*ae560*/  VIADD R5, R4, UR4 ;  /* 0x0000000404057c36 */ /* 0x000fe20008000000 */
[----:B------:R-:W-:Y:S01]  /*ae570*/  ULDC UR4, c[0x0][0x228] ;  /* 0x00008a0000047ab9 */ /* 0x000fe20000000800 */
[----:B------:R-:W-:Y:S01]  /*ae580*/  ULDC UR8, c[0x0][0x228] ;  /* 0x00008a0000087ab9 */ /* 0x000fe20000000800 */
[----:B------:R-:W-:-:S03]  /*ae590*/  PRMT R56, R60, 0x7632, R56 ;  /* 0x000076323c387816 */ /* 0x000fc60000000038 */
[----:B------:R0:W-:Y:S01]  /*ae5a0*/  @P4 STG.E.U16 desc[UR10][R6.64], R50 ;  /* 0x0000003206004986 */ /* 0x0001e2000c10150a */
[----:B------:R-:W-:Y:S01]  /*ae5b0*/  ISETP.LT.AND P4, PT, R19, UR16, !P3 ;  /* 0x0000001013007c0c */ /* 0x000fe2000df81270 */
[----:B------:R-:W-:Y:S01]  /*ae5c0*/  IMAD.WIDE R52, R5, 0x2, R2 ;  /* 0x0000000205347825 */ /* 0x000fe200078e0202 */
[----:B------:R-:W-:Y:S01]  /*ae5d0*/  ULDC UR12, c[0x0][0x228] ;  /* 0x00008a00000c7ab9 */ /* 0x000fe20000000800 */
[----:B------:R-:W-:Y:S02]  /*ae5e0*/  ULDC UR14, c[0x0][0x228] ;  /* 0x00008a00000e7ab9 */ /* 0x000fe40000000800 */
[----:B0-----:R-:W-:Y:S01]  /*ae5f0*/  IMAD.WIDE R6, R4, 0x2, R46 ;  /* 0x0000000204067825 */ /* 0x001fe200078e022e */
[----:B------:R-:W-:-:S03]  /*ae600*/  PRMT R4, R14, 0x7632, R4 ;  /* 0x000076320e047816 */ /* 0x000fc60000000004 */
[C---:B------:R-:W-:Y:S01]  /*ae610*/  IMAD.WIDE R50, R5.reuse, 0x2, R20 ;  /* 0x0000000205327825 */ /* 0x040fe200078e0214 */
[----:B------:R0:W-:Y:S04]  /*ae620*/  @P2 STG.E.U16 desc[UR10][R6.64], R14 ;  /* 0x0000000e06002986 */ /* 0x0001e8000c10150a */
[----:B------:R-:W-:Y:S04]  /*ae630*/  @P1 STG.E.U16 desc[UR10][R54.64], R4 ;  /* 0x0000000436001986 */ /* 0x000fe8000c10150a */
[----:B------:R-:W-:Y:S01]  /*ae640*/  @P6 STG.E.U16 desc[UR10][R52.64], R60 ;  /* 0x0000003c34006986 */ /* 0x000fe2000c10150a */
[----:B0-----:R-:W-:-:S03]  /*ae650*/  IMAD.WIDE R6, R5, 0x2, R22 ;  /* 0x0000000205067825 */ /* 0x001fc600078e0216 */
[----:B------:R0:W-:Y:S01]  /*ae660*/  @P5 STG.E.U16 desc[UR10][R50.64], R56 ;  /* 0x0000003832005986 */ /* 0x0001e2000c10150a */
[----:B------:R-:W-:Y:S01]  /*ae670*/  ISETP.LT.AND P1, PT, R27, UR4, !P3 ;  /* 0x000000041b007c0c */ /* 0x000fe2000df21270 */
[----:B------:R-:W-:Y:S02]  /*ae680*/  ULDC UR4, c[0x0][0x22c] ;  /* 0x00008b0000047ab9 */ /* 0x000fe40000000800 */
[----:B------:R-:W4:Y:S01]  /*ae690*/  LDL.LU R14, [R1+0x3f9c] ;  /* 0x003f9c00010e7983 */ /* 0x000f220000300800 */
[----:B0-----:R-:W-:-:S03]  /*ae6a0*/  IMAD.WIDE R50, R5, 0x2, R42 ;  /* 0x0000000205327825 */ /* 0x001fc600078e022a */
[----:B--2---:R0:W-:Y:S01]  /*ae6b0*/  @P4 STG.E.U16 desc[UR10][R6.64], R8 ;  /* 0x0000000806004986 */ /* 0x0041e2000c10150a */
[----:B------:R-:W-:Y:S02]  /*ae6c0*/  PRMT R4, R8, 0x7632, R4 ;  /* 0x0000763208047816 */ /* 0x000fe40000000004 */
[----:B------:R-:W-:Y:S02]  /*ae6d0*/  ISETP.LT.AND P4, PT, R31, UR6, !P3 ;  /* 0x000000061f007c0c */ /* 0x000fe4000df81270 */
[----:B---3--:R-:W-:Y:S01]  /*ae6e0*/  PRMT R57, R9, 0x7632, R57 ;  /* 0x0000763209397816 */ /* 0x008fe20000000039 */
[----:B0-----:R-:W2:Y:S01]  /*ae6f0*/  LDL.LU R8, [R1+0x364] ;  /* 0x0003640001087983 */ /* 0x001ea20000300800 */
[----:B------:R-:W-:Y:S01]  /*ae700*/  IMAD.WIDE R6, R5, 0x2, R40 ;  /* 0x0000000205067825 */ /* 0x000fe200078e0228 */
[----:B------:R-:W-:Y:S01]  /*ae710*/  ISETP.LT.AND P5, PT, R35, UR8, !P3 ;  /* 0x0000000823007c0c */ /* 0x000fe2000dfa1270 */
[----:B------:R-:W-:Y:S01]  /*ae720*/  ULDC UR6, c[0x0][0x228] ;  /* 0x00008a0000067ab9 */ /* 0x000fe20000000800 */
[----:B------:R-:W3:Y:S01]  /*ae730*/  LDL.LU R60, [R1+0x184] ;  /* 0x00018400013c7983 */ /* 0x000ee20000300800 */
[----:B------:R-:W-:Y:S01]  /*ae740*/  ISETP.LT.AND P6, PT, R39, UR12, !P3 ;  /* 0x0000000c27007c0c */ /* 0x000fe2000dfc1270 */
[----:B------:R-:W-:Y:S01]  /*ae750*/  VIADD R56, R38, 0x33 ;  /* 0x0000003326387836 */ /* 0x000fe20000000000 */
[----:B------:R-:W-:Y:S01]  /*ae760*/  ULDC UR8, c[0x0][0x228] ;  /* 0x00008a0000087ab9 */ /* 0x000fe20000000800 */
[----:B------:R-:W-:Y:S01]  /*ae770*/  @P1 STG.E.U16 desc[UR10][R6.64], R4 ;  /* 0x0000000406001986 */ /* 0x000fe2000c10150a */
[----:B------:R-:W-:Y:S01]  /*ae780*/  IMAD.WIDE R52, R5, 0x2, R44 ;  /* 0x0000000205347825 */ /* 0x000fe200078e022c */
[----:B------:R-:W-:-:S02]  /*ae790*/  ULDC UR12, c[0x0][0x228] ;  /* 0x00008a00000c7ab9 */ /* 0x000fc40000000800 */
[----:B------:R0:W-:Y:S04]  /*ae7a0*/  @P4 STG.E.U16 desc[UR10][R50.64], R9 ;  /* 0x0000000932004986 */ /* 0x0001e8000c10150a */
[----:B0-----:R-:W3:Y:S01]  /*ae7b0*/  LDL.LU R9, [R1+0x174] ;  /* 0x0001740001097983 */ /* 0x001ee20000300800 */
[----:B------:R-:W-:Y:S01]  /*ae7c0*/  IMAD.WIDE R54, R5, 0x2, R46 ;  /* 0x0000000205367825 */ /* 0x000fe200078e022e */
[----:B------:R-:W-:Y:S01]  /*ae7d0*/  ISETP.GE.AND P2, PT, R56, UR4, PT ;  /* 0x0000000438007c0c */ /* 0x000fe2000bf46270 */
[----:B------:R-:W-:Y:S01]  /*ae7e0*/  ULDC UR4, c[0x0][0x248] ;  /* 0x0000920000047ab9 */ /* 0x000fe20000000800 */
[----:B------:R-:W-:Y:S01]  /*ae7f0*/  ISETP.LT.AND P3, PT, R61, UR6, !P3 ;  /* 0x000000063d007c0c */ /* 0x000fe2000df61270 */
[----:B------:R0:W-:Y:S01]  /*ae800*/  @P5 STG.E.U16 desc[UR10][R52.64], R57 ;  /* 0x0000003934005986 */ /* 0x0001e2000c10150a */
[----:B------:R-:W-:Y:S01]  /*ae810*/  ISETP.LT.AND P4, PT, R11, UR8, !P2 ;  /* 0x000000080b007c0c */ /* 0x000fe2000d781270 */
[----:B------:R-:W-:Y:S01]  /*ae820*/  VIADD R4, R5, UR4 ;  /* 0x0000000405047c36 */ /* 0x000fe20008000000 */
[----:B------:R-:W-:Y:S01]  /*ae830*/  ISETP.LT.AND P5, PT, R15, UR12, !P2 ;  /* 0x0000000c0f007c0c */ /* 0x000fe2000d7a1270 */
[----:B----4-:R1:W-:Y:S01]  /*ae840*/  @P6 STG.E.U16 desc[UR10][R54.64], R10 ;  /* 0x0000000a36006986 */ /* 0x0103e2000c10150a */
[----:B------:R-:W-:Y:S01]  /*ae850*/  ISETP.LT.AND P6, PT, R19, UR14, !P2 ;  /* 0x0000000e13007c0c */ /* 0x000fe2000d7c1270 */
[----:B------:R-:W-:Y:S01]  /*ae860*/  IMAD.WIDE R6, R5, 0x2, R48 ;  /* 0x0000000205067825 */ /* 0x000fe200078e0230 */
[----:B------:R-:W-:Y:S01]  /*ae870*/  ULDC UR4, c[0x0][0x22c] ;  /* 0x00008b0000047ab9 */ /* 0x000fe20000000800 */
[----:B------:R-:W-:Y:S01]  /*ae880*/  ULDC UR6, c[0x0][0x228] ;  /* 0x00008a0000067ab9 */ /* 0x000fe20000000800 */
[----:B------:R-:W-:Y:S01]  /*ae890*/  ULDC UR8, c[0x0][0x228] ;  /* 0x00008a0000087ab9 */ /* 0x000fe20000000800 */
[----:B------:R-:W-:Y:S01]  /*ae8a0*/  VIADD R56, R38, 0x34 ;  /* 0x0000003426387836 */ /* 0x000fe20000000000 */
[----:B------:R-:W-:Y:S01]  /*ae8b0*/  ULDC UR12, c[0x0][0x228] ;  /* 0x00008a00000c7ab9 */ /* 0x000fe20000000800 */
[----:B0-----:R-:W-:Y:S01]  /*ae8c0*/  PRMT R57, R10, 0x7632, R57 ;  /* 0x000076320a397816 */ /* 0x001fe20000000039 */
[----:B------:R-:W-:Y:S01]  /*ae8d0*/  IMAD.WIDE R50, R4, 0x2, R2 ;  /* 0x0000000204327825 */ /* 0x000fe200078e0202 */
[----:B------:R-:W-:-:S03]  /*ae8e0*/  ULDC UR14, c[0x0][0x228] ;  /* 0x00008a00000e7ab9 */ /* 0x000fc60000000800 */
[C---:B------:R-:W-:Y:S01]  /*ae8f0*/  IMAD.WIDE R52, R4.reuse, 0x2, R20 ;  /* 0x0000000204347825 */ /* 0x040fe200078e0214 */
[----:B------:R0:W-:Y:S03]  /*ae900*/  @P3 STG.E.U16 desc[UR10][R6.64], R57 ;  /* 0x0000003906003986 */ /* 0x0001e6000c10150a */
[----:B-1----:R-:W-:Y:S01]  /*ae910*/  IMAD.WIDE R54, R4, 0x2, R22 ;  /* 0x0000000204367825 */ /* 0x002fe200078e0216 */
[----:B------:R-:W-:Y:S01]  /*ae920*/  ISETP.GE.AND P1, PT, R56, UR4, PT ;  /* 0x0000000438007c0c */ /* 0x000fe2000bf26270 */
[----:B------:R-:W-:Y:S01]  /*ae930*/  ULDC UR4, c[0x0][0x228] ;  /* 0x00008a0000047ab9 */ /* 0x000fe20000000800 */
[----:B------:R-:W4:Y:S01]  /*ae940*/  LDL.LU R10, [R1+0x164] ;  /* 0x00016400010a7983 */ /* 0x000f220000300800 */
[----:B0-----:R-:W-:Y:S01]  /*ae950*/  IMAD.WIDE R6, R4, 0x2, R40 ;  /* 0x0000000204067825 */ /* 0x001fe200078e0228 */
[----:B--2---:R-:W-:Y:S02]  /*ae960*/  PRMT R5, R8, 0x7632, R5 ;  /* 0x0000763208057816 */ /* 0x004fe40000000005 */
[----:B------:R0:W-:Y:S04]  /*ae970*/  @P4 STG.E.U16 desc[UR10][R50.64], R8 ;  /* 0x0000000832004986 */ /* 0x0001e8000c10150a */
[----:B------:R1:W-:Y:S01]  /*ae980*/  @P5 STG.E.U16 desc[UR10][R52.64], R5 ;  /* 0x0000000534005986 */ /* 0x0003e2000c10150a */
[----:B------:R-:W-:Y:S01]  /*ae990*/  ISETP.LT.AND P5, PT, R31, UR6, !P2 ;  /* 0x000000061f007c0c */ /* 0x000fe2000d7a1270 */
[----:B------:R-:W-:-:S02]  /*ae9a0*/  ULDC UR6, c[0x0][0x228] ;  /* 0x00008a0000067ab9 */ /* 0x000fc40000000800 */
[----:B---3--:R2:W-:Y:S01]  /*ae9b0*/  @P6 STG.E.U16 desc[UR10][R54.64], R60 ;  /* 0x0000003c36006986 */ /* 0x0085e2000c10150a */
[----:B------:R-:W-:Y:S01]  /*ae9c0*/  ISETP.LT.AND P6, PT, R27, UR4, !P2 ;  /* 0x000000041b007c0c */ /* 0x000fe2000d7c1270 */
[----:B------:R-:W-:Y:S01]  /*ae9d0*/  ULDC UR4, c[0x0][0x248] ;  /* 0x0000920000047ab9 */ /* 0x000fe20000000800 */
[----:B------:R-:W-:Y:S01]  /*ae9e0*/  ISETP.LT.AND P4, PT, R35, UR8, !P2 ;  /* 0x0000000823007c0c */ /* 0x000fe2000d781270 */
[----:B0-----:R-:W-:Y:S01]  /*ae9f0*/  IMAD.WIDE R50, R4, 0x2, R42 ;  /* 0x0000000204327825 */ /* 0x001fe200078e022a */
[----:B------:R-:W3:Y:S01]  /*aea00*/  LDL.LU R8, [R1+0x3f98] ;  /* 0x003f980001087983 */ /* 0x000ee20000300800 */
[----:B------:R-:W-:Y:S02]  /*aea10*/  PRMT R58, R9, 0x7632, R58 ;  /* 0x00007632093a7816 */ /* 0x000fe4000000003a */
[----:B-1----:R-:W-:Y:S01]  /*aea20*/  PRMT R5, R60, 0x7632, R5 ;  /* 0x000076323c057816 */ /* 0x002fe20000000005 */
[----:B------:R-:W-:Y:S01]  /*aea30*/  IMAD.WIDE R52, R4, 0x2, R44 ;  /* 0x0000000204347825 */ /* 0x000fe200078e022c */
[----:B--2---:R-:W2:Y:S01]  /*aea40*/  LDL.LU R60, [R1+0x338] ;  /* 0x00033800013c7983 */ /* 0x004ea20000300800 */
[----:B------:R-:W-:Y:S01]  /*aea50*/  ISETP.LT.AND P3, PT, R39, UR12, !P2 ;  /* 0x0000000c27007c0c */ /* 0x000fe2000d761270 */
[----:B------:R-:W-:-:S02]  /*aea60*/  ULDC UR8, c[0x0][0x228] ;  /* 0x00008a0000087ab9 */ /* 0x000fc40000000800 */
[----:B------:R-:W-:Y:S01]  /*aea70*/  @P6 STG.E.U16 desc[UR10][R6.64], R5 ;  /* 0x0000000506006986 */ /* 0x000fe2000c10150a */
[----:B------:R-:W-:Y:S01]  /*aea80*/  IMAD.WIDE R54, R4, 0x2, R46 ;  /* 0x0000000204367825 */ /* 0x000fe200078e022e */
[----:B------:R-:W-:Y:S02]  /*aea90*/  ULDC UR12, c[0x0][0x228] ;  /* 0x00008a00000c7ab9 */ /* 0x000fe40000000800 */
[----:B------:R0:W-:Y:S04]  /*aeaa0*/  @P5 STG.E.U16 desc[UR10][R50.64], R9 ;  /* 0x0000000932005986 */ /* 0x0001e8000c10150a */
[----:B------:R1:W-:Y:S04]  /*aeab0*/  @P4 STG.E.U16 desc[UR10][R52.64], R58 ;  /* 0x0000003a34004986 */ /* 0x0003e8000c10150a */
[----:B0-----:R-:W3:Y:S04]  /*aeac0*/  LDL.LU R9, [R1+0x3f94] ;  /* 0x003f940001097983 */ /* 0x001ee80000300800 */
[----:B-1----:R-:W3:Y:S01]  /*aead0*/  LDL.LU R58, [R1+0x198] ;  /* 0x00019800013a7983 */ /* 0x002ee20000300800 */
[----:B------:R-:W-:Y:S01]  /*aeae0*/  ISETP.LT.AND P2, PT, R61, UR14, !P2 ;  /* 0x0000000e3d007c0c */ /* 0x000fe2000d741270 */
[----:B------:R-:W-:-:S02]  /*aeaf0*/  ULDC UR14, c[0x0][0x228] ;  /* 0x00008a00000e7ab9 */ /* 0x000fc40000000800 */
[----:B----4-:R0:W-:Y:S01]  /*aeb00*/  @P3 STG.E.U16 desc[UR10][R54.64], R10 ;  /* 0x0000000a36003986 */ /* 0x0101e2000c10150a */
[----:B------:R-:W-:Y:S01]  /*aeb10*/  ISETP.LT.AND P3, PT, R11, UR6, !P1 ;  /* 0x000000060b007c0c */ /* 0x000fe2000cf61270 */
[C---:B------:R-:W-:Y:S01]  /*aeb20*/  IMAD.WIDE R56, R4.reuse, 0x2, R48 ;  /* 0x0000000204387825 */ /* 0x040fe200078e0230 */
[----:B------:R-:W-:Y:S01]  /*aeb30*/  ISETP.LT.AND P4, PT, R15, UR8, !P1 ;  /* 0x000000080f007c0c */ /* 0x000fe2000cf81270 */
[----:B------:R-:W-:Y:S01]  /*aeb40*/  ULDC UR6, c[0x0][0x228] ;  /* 0x00008a0000067ab9 */ /* 0x000fe20000000800 */
[----:B------:R-:W-:Y:S01]  /*aeb50*/  ISETP.LT.AND P5, PT, R19, UR12, !P1 ;  /* 0x0000000c13007c0c */ /* 0x000fe2000cfa1270 */
[----:B------:R-:W-:Y:S01]  /*aeb60*/  VIADD R6, R4, UR4 ;  /* 0x0000000404067c36 */ /* 0x000fe20008000000 */
[----:B------:R-:W-:Y:S01]  /*aeb70*/  PRMT R59, R10, 0x7632, R59 ;  /* 0x000076320a3b7816 */ /* 0x000fe2000000003b */
[----:B------:R-:W-:Y:S01]  /*aeb80*/  VIADD R7, R38, 0x35 ;  /* 0x0000003526077836 */ /* 0x000fe20000000000 */
[----:B------:R-:W-:Y:S01]  /*aeb90*/  ISETP.LT.AND P6, PT, R27, UR14, !P1 ;  /* 0x0000000e1b007c0c */ /* 0x000fe2000cfc1270 */
[C---:B------:R-:W-:Y:S01]  /*aeba0*/  IMAD.WIDE R4, R6.reuse, 0x2, R2 ;  /* 0x0000000206047825 */ /* 0x040fe200078e0202 */
[----:B------:R-:W-:Y:S01]  /*aebb0*/  ULDC UR4, c[0x0][0x22c] ;  /* 0x00008b0000047ab9 */ /* 0x000fe20000000800 */
[----:B------:R1:W-:Y:S01]  /*aebc0*/  @P2 STG.E.U16 desc[UR10][R56.64], R59 ;  /* 0x0000003b38002986 */ /* 0x0003e2000c10150a */
[----:B------:R-:W-:Y:S01]  /*aebd0*/  ULDC UR8, c[0x0][0x228] ;  /* 0x00008a0000087ab9 */ /* 0x000fe20000000800 */
[C---:B------:R-:W-:Y:S01]  /*aebe0*/  IMAD.WIDE R50, R6.reuse, 0x2, R20 ;  /* 0x0000000206327825 */ /* 0x040fe200078e0214 */
[----:B------:R-:W-:Y:S01]  /*aebf0*/  ULDC UR12, c[0x0][0x228] ;  /* 0x00008a00000c7ab9 */ /* 0x000fe20000000800 */
[----:B0-----:R-:W4:Y:S01]  /*aec00*/  LDL.LU R10, [R1+0x368] ;  /* 0x00036800010a7983 */ /* 0x001f220000300800 */
[----:B------:R-:W-:Y:S01]  /*aec10*/  ULDC UR14, c[0x0][0x228] ;  /* 0x00008a00000e7ab9 */ /* 0x000fe20000000800 */
[----:B------:R-:W-:-:S04]  /*aec20*/  IMAD.WIDE R52, R6, 0x2, R22 ;  /* 0x0000000206347825 */ /* 0x000fc800078e0216 */
[----:B------:R-:W-:Y:S01]  /*aec30*/  IMAD.WIDE R54, R6, 0x2, R40 ;  /* 0x0000000206367825 */ /* 0x000fe200078e0228 */
[----:B-1----:R-:W4:Y:S01]  /*aec40*/  LDL.LU R59, [R1+0x348] ;  /* 0x00034800013b7983 */ /* 0x002f220000300800 */
[----:B--2---:R-:W-:Y:S02]  /*aec50*/  PRMT R57, R60, 0x7632, R57 ;  /* 0x000076323c397816 */ /* 0x004fe40000000039 */
[----:B---3--:R-:W-:Y:S01]  /*aec60*/  PRMT R56, R58, 0x7632, R56 ;  /* 0x000076323a387816 */ /* 0x008fe20000000038 */
[----:B------:R0:W-:Y:S04]  /*aec70*/  @P3 STG.E.U16 desc[UR10][R4.64], R58 ;  /* 0x0000003a04003986 */ /* 0x0001e8000c10150a */
[----:B------:R-:W-:Y:S04]  /*aec80*/  @P4 STG.E.U16 desc[UR10][R50.64], R56 ;  /* 0x0000003832004986 */ /* 0x000fe8000c10150a */
[----:B------:R1:W-:Y:S04]  /*aec90*/  @P5 STG.E.U16 desc[UR10][R52.64], R60 ;  /* 0x0000003c34005986 */ /* 0x0003e8000c10150a */
[----:B0-----:R-:W2:Y:S04]  /*aeca0*/  LDL.LU R58, [R1+0x188] ;  /* 0x00018800013a7983 */ /* 0x001ea80000300800 */
[----:B------:R0:W-:Y:S04]  /*aecb0*/  @P6 STG.E.U16 desc[UR10][R54.64], R57 ;  /* 0x0000003936006986 */ /* 0x0001e8000c10150a */
[----:B-1----:R-:W3:Y:S04]  /*aecc0*/  LDL.LU R60, [R1+0x178] ;  /* 0x00017800013c7983 */ /* 0x002ee80000300800 */
[----:B0-----:R-:W2:Y:S01]  /*aecd0*/  LDL.LU R57, [R1+0x358] ;  /* 0x0003580001397983 */ /* 0x001ea20000300800 */
[----:B------:R-:W-:Y:S01]  /*aece0*/  ISETP.LT.AND P5, PT, R31, UR6, !P1 ;  /* 0x000000061f007c0c */ /* 0x000fe2000cfa1270 */
[----:B------:R-:W-:Y:S01]  /*aecf0*/  ULDC UR6, c[0x0][0x228] ;  /* 0x00008a0000067ab9 */ /* 0x000fe20000000800 */
[----:B------:R-:W-:Y:S01]  /*aed00*/  ISETP.GE.AND P2, PT, R7, UR4, PT ;  /* 0x0000000407007c0c */ /* 0x000fe2000bf46270 */
[----:B------:R-:W-:Y:S01]  /*aed10*/  ULDC UR4, c[0x0][0x248] ;  /* 0x0000920000047ab9 */ /* 0x000fe20000000800 */
[----:B------:R-:W-:-:S02]  /*aed20*/  ISETP.LT.AND P4, PT, R35, UR8, !P1 ;  /* 0x0000000823007c0c */ /* 0x000fc4000cf81270 */
[----:B------:R-:W-:Y:S02]  /*aed30*/  ISETP.LT.AND P3, PT, R39, UR12, !P1 ;  /* 0x0000000c27007c0c */ /* 0x000fe4000cf61270 */
[----:B------:R-:W-:Y:S01]  /*aed40*/  ISETP.LT.AND P6, PT, R11, UR6, !P2 ;  /* 0x000000060b007c0c */ /* 0x000fe2000d7c1270 */
[C---:B------:R-:W-:Y:S01]  /*aed50*/  IMAD.WIDE R54, R6.reuse, 0x2, R42 ;  /* 0x0000000206367825 */ /* 0x040fe200078e022a */
[----:B------:R-:W-:Y:S01]  /*aed60*/  ISETP.LT.AND P1, PT, R61, UR14, !P1 ;  /* 0x0000000e3d007c0c */ /* 0x000fe2000cf21270 */
[----:B------:R-:W-:Y:S01]  /*aed70*/  ULDC UR6, c[0x0][0x228] ;  /* 0x00008a0000067ab9 */ /* 0x000fe20000000800 */
[----:B----4-:R-:W-:Y:S01]  /*aed80*/  PRMT R56, R59, 0x7632, R56 ;  /* 0x000076323b387816 */ /* 0x010fe20000000038 */
[C---:B------:R-:W-:Y:S01]  /*aed90*/  VIADD R4, R6.reuse, UR4 ;  /* 0x0000000406047c36 */ /* 0x040fe20008000000 */
[----:B------:R-:W-:Y:S01]  /*aeda0*/  ULDC UR4, c[0x0][0x228] ;  /* 0x00008a0000047ab9 */ /* 0x000fe20000000800 */
[C---:B------:R-:W-:Y:S01]  /*aedb0*/  IMAD.WIDE R52, R6.reuse, 0x2, R44 ;  /* 0x0000000206347825 */ /* 0x040fe200078e022c */
[----:B------:R-:W-:Y:S01]  /*aedc0*/  ULDC UR8, c[0x0][0x228] ;  /* 0x00008a0000087ab9 */ /* 0x000fe20000000800 */
[----:B------:R-:W-:Y:S01]  /*aedd0*/  ULDC UR12, c[0x0][0x228] ;  /* 0x00008a00000c7ab9 */ /* 0x000fe20000000800 */
[----:B------:R-:W-:Y:S01]  /*aede0*/  ULDC UR14, c[0x0][0x228] ;  /* 0x00008a00000e7ab9 */ /* 0x000fe20000000800 */
[----:B------:R-:W-:-:S04]  /*aedf0*/  IMAD.WIDE R50, R6, 0x2, R46 ;  /* 0x0000000206327825 */ /* 0x000fc800078e022e */
[----:B------:R-:W-:Y:S01]  /*aee00*/  IMAD.WIDE R6, R6, 0x2, R48 ;  /* 0x0000000206067825 */ /* 0x000fe200078e0230 */
[----:B--2---:R-:W-:Y:S01]  /*aee10*/  PRMT R5, R57, 0x7632, R5 ;  /* 0x0000763239057816 */ /* 0x004fe20000000005 */
[----:B------:R0:W-:Y:S04]  /*aee20*/  @P5 STG.E.U16 desc[UR10][R54.64], R57 ;  /* 0x0000003936005986 */ /* 0x0001e8000c10150a */
[----:B------:R1:W-:Y:S04]  /*aee30*/  @P4 STG.E.U16 desc[UR10][R52.64], R5 ;  /* 0x0000000534004986 */ /* 0x0003e8000c10150a */
[----:B------:R2:W-:Y:S01]  /*aee40*/  @P3 STG.E.U16 desc[UR10][R50.64], R59 ;  /* 0x0000003b32003986 */ /* 0x0005e2000c10150a */
[----:B0-----:R-:W-:-:S03]  /*aee50*/  IMAD.WIDE R54, R4, 0x2, R2 ;  /* 0x0000000204367825 */ /* 0x001fc600078e0202 */
[----:B------:R-:W-:Y:S01]  /*aee60*/  @P1 STG.E.U16 desc[UR10][R6.64], R56 ;  /* 0x0000003806001986 */ /* 0x000fe2000c10150a */
[----:B-1----:R-:W-:-:S03]  /*aee70*/  PRMT R5, R10, 0x7632, R5 ;  /* 0x000076320a057816 */ /* 0x002fc60000000005 */
[----:B------:R0:W-:Y:S01]  /*aee80*/  @P6 STG.E.U16 desc[UR10][R54.64], R10 ;  /* 0x0000000a36006986 */ /* 0x0001e2000c10150a */
[----:B------:R-:W-:Y:S01]  /*aee90*/  ISETP.LT.AND P3, PT, R15, UR4, !P2 ;  /* 0x000000040f007c0c */ /* 0x000fe2000d761270 */
[----:B------:R-:W-:Y:S01]  /*aeea0*/  ULDC UR4, c[0x0][0x22c] ;  /* 0x00008b0000047ab9 */ /* 0x000fe20000000800 */
[----:B------:R-:W-:Y:S01]  /*aeeb0*/  ISETP.LT.AND P4, PT, R19, UR6, !P2 ;  /* 0x0000000613007c0c */ /* 0x000fe2000d781270 */
[C---:B--2---:R-:W-:Y:S01]  /*aeec0*/  IMAD.WIDE R50, R4.reuse, 0x2, R22 ;  /* 0x0000000204327825 */ /* 0x044fe200078e0216 */
[----:B0-----:R-:W2:Y:S01]  /*aeed0*/  LDL.LU R10, [R1+0x168] ;  /* 0x00016800010a7983 */ /* 0x001ea20000300800 */
[----:B------:R-:W-:Y:S02]  /*aeee0*/  ISETP.LT.AND P5, PT, R27, UR8, !P2 ;  /* 0x000000081b007c0c */ /* 0x000fe4000d7a1270 */
[----:B------:R-:W-:Y:S01]  /*aeef0*/  IMAD.WIDE R6, R4, 0x2, R20 ;  /* 0x0000000204067825 */ /* 0x000fe200078e0214 */
[----:B------:R-:W-:Y:S01]  /*aef00*/  ISETP.LT.AND P6, PT, R31, UR12, !P2 ;  /* 0x0000000c1f007c0c */ /* 0x000fe2000d7c1270 */
[----:B------:R-:W4:Y:S01]  /*aef10*/  LDL.LU R57, [R1+0x19c] ;  /* 0x00019c0001397983 */ /* 0x000f220000300800 */
[----:B------:R-:W-:Y:S01]  /*aef20*/  PRMT R56, R58, 0x7632, R56 ;  /* 0x000076323a387816 */ /* 0x000fe20000000038 */
[----:B------:R-:W-:Y:S01]  /*aef30*/  VIADD R54, R38, 0x36 ;  /* 0x0000003626367836 */ /* 0x000fe20000000000 */
[----:B------:R-:W-:Y:S01]  /*aef40*/  ULDC UR6, c[0x0][0x228] ;  /* 0x00008a0000067ab9 */ /* 0x000fe20000000800 */
[----:B------:R-:W4:Y:S01]  /*aef50*/  LDL.LU R59, [R1+0x33c] ;  /* 0x00033c00013b7983 */ /* 0x000f220000300800 */
[----:B------:R-:W-:Y:S01]  /*aef60*/  IMAD.WIDE R52, R4, 0x2, R40 ;  /* 0x0000000204347825 */ /* 0x000fe200078e0228 */
[----:B------:R-:W-:-:S02]  /*aef70*/  ULDC UR8, c[0x0][0x228] ;  /* 0x00008a0000087ab9 */ /* 0x000fc40000000800 */
[----:B------:R-:W-:Y:S01]  /*aef80*/  @P3 STG.E.U16 desc[UR10][R6.64], R5 ;  /* 0x0000000506003986 */ /* 0x000fe2000c10150a */
[----:B------:R-:W-:Y:S01]  /*aef90*/  ISETP.GE.AND P1, PT, R54, UR4, PT ;  /* 0x0000000436007c0c */ /* 0x000fe2000bf26270 */
[----:B------:R-:W-:Y:S02]  /*aefa0*/  ULDC UR12, c[0x0][0x228] ;  /* 0x00008a00000c7ab9 */ /* 0x000fe40000000800 */
[----:B------:R0:W-:Y:S01]  /*aefb0*/  @P4 STG.E.U16 desc[UR10][R50.64], R58 ;  /* 0x0000003a32004986 */ /* 0x0001e2000c10150a */
[----:B------:R-:W-:Y:S01]  /*aefc0*/  IMAD.WIDE R54, R4, 0x2, R42 ;  /* 0x0000000204367825 */ /* 0x000fe200078e022a */
[----:B------:R-:W-:Y:S02]  /*aefd0*/  ULDC UR4, c[0x0][0x228] ;  /* 0x00008a0000047ab9 */ /* 0x000fe40000000800 */
[----:B------:R-:W-:Y:S04]  /*aefe0*/  @P5 STG.E.U16 desc[UR10][R52.64], R56 ;  /* 0x0000003834005986 */ /* 0x000fe8000c10150a */
[----:B0-----:R-:W4:Y:S01]  /*aeff0*/  LDL.LU R58, [R1+0x35c] ;  /* 0x00035c00013a7983 */ /* 0x001f220000300800 */
[----:B---3--:R-:W-:-:S03]  /*af000*/  PRMT R50, R60, 0x7632, R50 ;  /* 0x000076323c327816 */ /* 0x008fc60000000032 */
[----:B------:R0:W-:Y:S04]  /*af010*/  @P6 STG.E.U16 desc[UR10][R54.64], R60 ;  /* 0x0000003c36006986 */ /* 0x0001e8000c10150a */
[----:B0-----:R-:W3:Y:S01]  /*af020*/  LDL.LU R60, [R1+0x34c] ;  /* 0x00034c00013c7983 */ /* 0x001ee20000300800 */
[----:B------:R-:W-:Y:S01]  /*af030*/  ISETP.LT.AND P3, PT, R35, UR4, !P2 ;  /* 0x0000000423007c0c */ /* 0x000fe2000d761270 */
[C---:B------:R-:W-:Y:S01]  /*af040*/  IMAD.WIDE R6, R4.reuse, 0x2, R44 ;  /* 0x0000000204067825 */ /* 0x040fe200078e022c */
[----:B------:R-:W-:Y:S01]  /*af050*/  ISETP.LT.AND P4, PT, R39, UR6, !P2 ;  /* 0x0000000627007c0c */ /* 0x000fe2000d781270 */
[----:B------:R-:W-:Y:S01]  /*af060*/  ULDC UR4, c[0x0][0x248] ;  /* 0x0000920000047ab9 */ /* 0x000fe20000000800 */
[----:B------:R-:W-:Y:S02]  /*af070*/  ISETP.LT.AND P2, PT, R61, UR8, !P2 ;  /* 0x000000083d007c0c */ /* 0x000fe4000d741270 */
[----:B------:R-:W-:Y:S01]  /*af080*/  ISETP.LT.AND P6, PT, R11, UR12, !P1 ;  /* 0x0000000c0b007c0c */ /* 0x000fe2000cfc1270 */
[----:B------:R-:W-:Y:S01]  /*af090*/  VIADD R5, R4, UR4 ;  /* 0x0000000404057c36 */ /* 0x000fe20008000000 */
[----:B------:R-:W-:Y:S01]  /*af0a0*/  ULDC UR4, c[0x0][0x228] ;  /* 0x00008a0000047ab9 */ /* 0x000fe20000000800 */
[----:B------:R-:W-:Y:S01]  /*af0b0*/  ISETP.LT.AND P5, PT, R15, UR14, !P1 ;  /* 0x0000000e0f007c0c */ /* 0x000fe2000cfa1270 */
[----:B------:R-:W-:-:S03]  /*af0c0*/  ULDC UR6, c[0x0][0x228] ;  /* 0x00008a0000067ab9 */ /* 0x000fc60000000800 */
[----:B------:R0:W-:Y:S01]  /*af0d0*/  @P3 STG.E.U16 desc[UR10][R6.64], R50 ;  /* 0x0000003206003986 */ /* 0x0001e2000c10150a */
[----:B------:R-:W-:Y:S01]  /*af0e0*/  ISETP.LT.AND P3, PT, R19, UR4, !P1 ;  /* 0x0000000413007c0c */ /* 0x000fe2000cf61270 */
[C---:B------:R-:W-:Y:S01]  /*af0f0*/  IMAD.WIDE R52, R5.reuse, 0x2, R2 ;  /* 0x0000000205347825 */ /* 0x040fe200078e0202 */
[----:B------:R-:W-:Y:S01]  /*af100*/  ULDC UR4, c[0x0][0x228] ;  /* 0x00008a0000047ab9 */ /* 0x000fe20000000800 */
[----:B------:R-:W-:Y:S01]  /*af110*/  ULDC UR8, c[0x0][0x228] ;  /* 0x00008a0000087ab9 */ /* 0x000fe20000000800 */
[----:B------:R-:W-:Y:S01]  /*af120*/  ULDC UR12, c[0x0][0x228] ;  /* 0x00008a00000c7ab9 */ /* 0x000fe20000000800 */
[----:B------:R-:W-:Y:S01]  /*af130*/  IMAD.WIDE R54, R5, 0x2, R20 ;  /* 0x0000000205367825 */ /* 0x000fe200078e0214 */
[----:B------:R-:W-:-:S03]  /*af140*/  ULDC UR14, c[0x0][0x228] ;  /* 0x00008a00000e7ab9 */ /* 0x000fc60000000800 */
[----:B0-----:R-:W-:-:S04]  /*af150*/  IMAD.WIDE R6, R4, 0x2, R46 ;  /* 0x0000000204067825 */ /* 0x001fc800078e022e */
[----:B------:R-:W-:Y:S01]  /*af160*/  IMAD.WIDE R50, R4, 0x2, R48 ;  /* 0x0000000204327825 */ /* 0x000fe200078e0230 */
[----:B--2---:R-:W-:Y:S01]  /*af170*/  PRMT R4, R10, 0x7632, R4 ;  /* 0x000076320a047816 */ /* 0x004fe20000000004 */
[----:B------:R0:W-:Y:S01]  /*af180*/  @P4 STG.E.U16 desc[UR10][R6.64], R10 ;  /* 0x0000000a06004986 */ /* 0x0001e2000c10150a */
[----:B------:R-:W-:Y:S01]  /*af190*/  ISETP.LT.AND P4, PT, R27, UR4, !P1 ;  /* 0x000000041b007c0c */ /* 0x000fe2000cf81270 */
[----:B------:R-:W-:Y:S01]  /*af1a0*/  ULDC UR4, c[0x0][0x22c] ;  /* 0x00008b0000047ab9 */ /* 0x000fe20000000800 */
[----:B----4-:R-:W-:Y:S01]  /*af1b0*/  PRMT R56, R57, 0x7632, R56 ;  /* 0x0000763239387816 */ /* 0x010fe20000000038 */
[----:B------:R-:W-:Y:S04]  /*af1c0*/  @P2 STG.E.U16 desc[UR10][R50.64], R4 ;  /* 0x0000000432002986 */ /* 0x000fe8000c10150a */
[----:B------:R1:W-:Y:S01]  /*af1d0*/  @P6 STG.E.U16 desc[UR10][R52.64], R57 ;  /* 0x0000003934006986 */ /* 0x0003e2000c10150a */
[----:B------:R-:W-:Y:S01]  /*af1e0*/  ISETP.LT.AND P6, PT, R31, UR6, !P1 ;  /* 0x000000061f007c0c */ /* 0x000fe2000cfc1270 */
[----:B------:R-:W-:-:S02]  /*af1f0*/  ULDC UR6, c[0x0][0x228] ;  /* 0x00008a0000067ab9 */ /* 0x000fc40000000800 */
[----:B0-----:R-:W2:Y:S01]  /*af200*/  LDL.LU R10, [R1+0x3f90] ;  /* 0x003f9000010a7983 */ /* 0x001ea20000300800 */
[----:B------:R-:W-:-:S03]  /*af210*/  IMAD.WIDE R6, R5, 0x2, R22 ;  /* 0x0000000205067825 */ /* 0x000fc600078e0216 */
[----:B-1----:R-:W4:Y:S01]  /*af220*/  LDL.LU R57, [R1+0x36c] ;  /* 0x00036c0001397983 */ /* 0x002f220000300800 */
[----:B------:R-:W-:-:S03]  /*af230*/  PRMT R4, R59, 0x7632, R4 ;  /* 0x000076323b047816 */ /* 0x000fc60000000004 */
[----:B------:R0:W-:Y:S01]  /*af240*/  @P5 STG.E.U16 desc[UR10][R54.64], R56 ;  /* 0x0000003836005986 */ /* 0x0001e2000c10150a */
[----:B------:R-:W-:Y:S01]  /*af250*/  ISETP.LT.AND P5, PT, R35, UR8, !P1 ;  /* 0x0000000823007c0c */ /* 0x000fe2000cfa1270 */
[----:B------:R-:W-:Y:S01]  /*af260*/  IMAD.WIDE R50, R5, 0x2, R42 ;  /* 0x0000000205327825 */ /* 0x000fe200078e022a */
[----:B------:R-:W-:Y:S01]  /*af270*/  ULDC UR8, c[0x0][0x228] ;  /* 0x00008a0000087ab9 */ /* 0x000fe20000000800 */
[----:B------:R1:W-:Y:S01]  /*af280*/  @P3 STG.E.U16 desc[UR10][R6.64], R59 ;  /* 0x0000003b06003986 */ /* 0x0003e2000c10150a */
[----:B------:R-:W-:Y:S01]  /*af290*/  ISETP.LT.AND P3, PT, R39, UR12, !P1 ;  /* 0x0000000c27007c0c */ /* 0x000fe2000cf61270 */
[----:B------:R-:W-:Y:S01]  /*af2a0*/  IMAD.WIDE R52, R5, 0x2, R44 ;  /* 0x0000000205347825 */ /* 0x000fe200078e022c */
[----:B------:R-:W-:-:S03]  /*af2b0*/  ULDC UR12, c[0x0][0x228] ;  /* 0x00008a00000c7ab9 */ /* 0x000fc60000000800 */
[----:B0-----:R-:W-:Y:S01]  /*af2c0*/  VIADD R54, R38, 0x37 ;  /* 0x0000003726367836 */ /* 0x001fe20000000000 */
[----:B-1----:R-:W2:Y:S01]  /*af2d0*/  LDL.LU R59, [R1+0x18c] ;  /* 0x00018c00013b7983 */ /* 0x002ea20000300800 */
[----:B------:R-:W-:Y:S01]  /*af2e0*/  IMAD.WIDE R6, R5, 0x2, R40 ;  /* 0x0000000205067825 */ /* 0x000fe200078e0228 */
[----:B------:R-:W-:-:S04]  /*af2f0*/  PRMT R56, R58, 0x7632, R56 ;  /* 0x000076323a387816 */ /* 0x000fc80000000038 */
[----:B------:R-:W-:Y:S01]  /*af300*/  @P4 STG.E.U16 desc[UR10][R6.64], R4 ;  /* 0x0000000406004986 */ /* 0x000fe2000c10150a */
[----:B------:R-:W-:-:S03]  /*af310*/  ISETP.GE.AND P2, PT, R54, UR4, PT ;  /* 0x0000000436007c0c */ /* 0x000fc6000bf46270 */
[----:B------:R0:W-:Y:S01]  /*af320*/  @P6 STG.E.U16 desc[UR10][R50.64], R58 ;  /* 0x0000003a32006986 */ /* 0x0001e2000c10150a */
[----:B------:R-:W-:Y:S01]  /*af330*/  IMAD.WIDE R54, R5, 0x2, R46 ;  /* 0x0000000205367825 */ /* 0x000fe200078e022e */
[----:B------:R-:W-:Y:S01]  /*af340*/  ISETP.LT.AND P1, PT, R61, UR6, !P1 ;  /* 0x000000063d007c0c */ /* 0x000fe2000cf21270 */
[----:B------:R-:W-:Y:S01]  /*af350*/  ULDC UR4, c[0x0][0x248] ;  /* 0x0000920000047ab9 */ /* 0x000fe20000000800 */
[----:B------:R3:W-:Y:S01]  /*af360*/  @P5 STG.E.U16 desc[UR10][R52.64], R56 ;  /* 0x0000003834005986 */ /* 0x0007e2000c10150a */
[----:B------:R-:W-:-:S03]  /*af370*/  ULDC UR6, c[0x0][0x228] ;  /* 0x00008a0000067ab9 */ /* 0x000fc60000000800 */
[----:B0-----:R-:W2:Y:S01]  /*af380*/  LDL.LU R58, [R1+0x17c] ;  /* 0x00017c00013a7983 */ /* 0x001ea20000300800 */
[----:B---3--:R-:W-:-:S03]  /*af390*/  PRMT R52, R60, 0x7632, R52 ;  /* 0x000076323c347816 */ /* 0x008fc60000000034 */
[----:B------:R0:W-:Y:S04]  /*af3a0*/  @P3 STG.E.U16 desc[UR10][R54.64], R60 ;  /* 0x0000003c36003986 */ /* 0x0001e8000c10150a */
[----:B0-----:R-:W3:Y:S01]  /*af3b0*/  LDL.LU R60, [R1+0x16c] ;  /* 0x00016c00013c7983 */ /* 0x001ee20000300800 */
[----:B------:R-:W-:Y:S02]  /*af3c0*/  ISETP.LT.AND P3, PT, R11, UR8, !P2 ;  /* 0x000000080b007c0c */ /* 0x000fe4000d761270 */
[----:B------:R-:W-:Y:S01]  /*af3d0*/  ISETP.LT.AND P5, PT, R15, UR12, !P2 ;  /* 0x0000000c0f007c0c */ /* 0x000fe2000d7a1270 */
[----:B------:R-:W-:Y:S01]  /*af3e0*/  VIADD R53, R5, UR4 ;  /* 0x0000000405357c36 */ /* 0x000fe20008000000 */
[----:B------:R-:W-:Y:S01]  /*af3f0*/  ISETP.LT.AND P6, PT, R19, UR6, !P2 ;  /* 0x0000000613007c0c */ /* 0x000fe2000d7c1270 */
[----:B------:R-:W-:Y:S01]  /*af400*/  IMAD.WIDE R50, R5, 0x2, R48 ;  /* 0x0000000205327825 */ /* 0x000fe200078e0230 */
[----:B------:R-:W-:Y:S01]  /*af410*/  ISETP.LT.AND P4, PT, R27, UR14, !P2 ;  /* 0x0000000e1b007c0c */ /* 0x000fe2000d781270 */
[----:B------:R-:W-:Y:S01]  /*af420*/  ULDC UR4, c[0x0][0x228] ;  /* 0x00008a0000047ab9 */ /* 0x000fe20000000800 */
[----:B------:R-:W-:Y:S01]  /*af430*/  ULDC UR6, c[0x0][0x228] ;  /* 0x00008a0000067ab9 */ /* 0x000fe20000000800 */
[C---:B------:R-:W-:Y:S01]  /*af440*/  IMAD.WIDE R6, R53.reuse, 0x2, R2 ;  /* 0x0000000235067825 */ /* 0x040fe200078e0202 */
[----:B------:R0:W-:Y:S01]  /*af450*/  @P1 STG.E.U16 desc[UR10][R50.64], R52 ;  /* 0x0000003432001986 */ /* 0x0001e2000c10150a */
[----:B------:R-:W-:Y:S01]  /*af460*/  ULDC UR8, c[0x0][0x228] ;  /* 0x00008a0000087ab9 */ /* 0x000fe20000000800 */
[----:B------:R-:W-:Y:S01]  /*af470*/  ULDC UR12, c[0x0][0x228] ;  /* 0x00008a00000c7ab9 */ /* 0x000fe20000000800 */
[----:B------:R-:W-:-:S04]  /*af480*/  IMAD.WIDE R4, R53, 0x2, R20 ;  /* 0x0000000235047825 */ /* 0x000fc800078e0214 */
[----:B------:R-:W-:Y:S02]  /*af490*/  VIADD R55, R38, 0x38 ;  /* 0x0000003826377836 */ /* 0x000fe40000000000 */
[----:B0-----:R-:W-:-:S03]  /*af4a0*/  IMAD.WIDE R50, R53, 0x2, R22 ;  /* 0x0000000235327825 */ /* 0x001fc600078e0216 */
[----:B------:R-:W-:Y:S01]  /*af4b0*/  ISETP.GE.AND P1, PT, R55, UR13, PT ;  /* 0x0000000d37007c0c */ /* 0x000fe2000bf26270 */
[----:B------:R-:W-:Y:S01]  /*af4c0*/  ULDC UR13, c[0x0][0x228] ;  /* 0x00008a00000d7ab9 */ /* 0x000fe20000000800 */
[----:B------:R-:W-:Y:S02]  /*af4d0*/  PRMT R56, R16, 0x7632, R56 ;  /* 0x0000763210387816 */ /* 0x000fe40000000038 */
[----:B----4-:R-:W-:Y:S01]  /*af4e0*/  PRMT R54, R57, 0x7632, R54 ;  /* 0x0000763239367816 */ /* 0x010fe20000000036 */
[----:B------:R-:W-:Y:S01]  /*af4f0*/  @P3 STG.E.U16 desc[UR10][R6.64], R57 ;  /* 0x0000003906003986 */ /* 0x000fe2000c10150a */
[----:B------:R-:W-:Y:S01]  /*af500*/  ISETP.LT.AND P3, PT, R31, UR4, !P2 ;  /* 0x000000041f007c0c */ /* 0x000fe2000d761270 */
[----:B------:R-:W-:Y:S02]  /*af510*/  ULDC UR4, c[0x0][0x228] ;  /* 0x00008a0000047ab9 */ /* 0x000fe40000000800 */
[----:B------:R0:W-:Y:S01]  /*af520*/  @P5 STG.E.U16 desc[UR10][R4.64], R54 ;  /* 0x0000003604005986 */ /* 0x0001e2000c10150a */
[----:B------:R-:W-:Y:S01]  /*af530*/  ISETP.LT.AND P5, PT, R35, UR6, !P2 ;  /* 0x0000000623007c0c */ /* 0x000fe2000d7a1270 */
[----:B------:R-:W-:Y:S01]  /*af540*/  ULDC UR6, c[0x0][0x228] ;  /* 0x00008a0000067ab9 */ /* 0x000fe20000000800 */
[----:B0-----:R-:W-:Y:S01]  /*af550*/  IMAD.WIDE R4, R53, 0x2, R40 ;  /* 0x0000000235047825 */ /* 0x001fe200078e0228 */
[----:B--2---:R-:W-:Y:S01]  /*af560*/  PRMT R6, R59, 0x7632, R6 ;  /* 0x000076323b067816 */ /* 0x004fe20000000006 */
[----:B------:R-:W-:Y:S01]  /*af570*/  @P6 STG.E.U16 desc[UR10][R50.64], R59 ;  /* 0x0000003b32006986 */ /* 0x000fe2000c10150a */
[----:B------:R-:W-:Y:S01]  /*af580*/  ISETP.LT.AND P6, PT, R39, UR4, !P2 ;  /* 0x0000000427007c0c */ /* 0x000fe2000d7c1270 */
[----:B------:R-:W-:-:S02]  /*af590*/  ULDC UR4, c[0x0][0x248] ;  /* 0x0000920000047ab9 */ /* 0x000fc40000000800 */
[----:B------:R0:W-:Y:S01]  /*af5a0*/  @P4 STG.E.U16 desc[UR10][R4.64], R6 ;  /* 0x0000000604004986 */ /* 0x0001e2000c10150a */
[----:B------:R-:W-:Y:S01]  /*af5b0*/  ISETP.LT.AND P2, PT, R61, UR6, !P2 ;  /* 0x000000063d007c0c */ /* 0x000fe2000d741270 */
[----:B------:R-:W-:Y:S01]  /*af5c0*/  VIADD R52, R53, UR4 ;  /* 0x0000000435347c36 */ /* 0x000fe20008000000 */
[----:B------:R-:W-:Y:S01]  /*af5d0*/  ULDC UR4, c[0x0][0x228] ;  /* 0x00008a0000047ab9 */ /* 0x000fe20000000800 */
[----:B------:R-:W-:Y:S01]  /*af5e0*/  ISETP.LT.AND P4, PT, R11, UR8, !P1 ;  /* 0x000000080b007c0c */ /* 0x000fe2000cf81270 */
[----:B------:R-:W-:Y:S01]  /*af5f0*/  ULDC UR6, c[0x0][0x228] ;  /* 0x00008a0000067ab9 */ /* 0x000fe20000000800 */
[----:B------:R-:W-:Y:S01]  /*af600*/  ULDC UR8, c[0x0][0x228] ;  /* 0x00008a0000087ab9 */ /* 0x000fe20000000800 */
[----:B0-----:R-:W-:-:S04]  /*af610*/  IMAD.WIDE R6, R53, 0x2, R42 ;  /* 0x0000000235067825 */ /* 0x001fc800078e022a */
[----:B------:R-:W-:Y:S01]  /*af620*/  IMAD.WIDE R4, R53, 0x2, R44 ;  /* 0x0000000235047825 */ /* 0x000fe200078e022c */
[----:B------:R-:W-:Y:S01]  /*af630*/  PRMT R50, R58, 0x7632, R50 ;  /* 0x000076323a327816 */ /* 0x000fe20000000032 */
[----:B------:R0:W-:Y:S01]  /*af640*/  @P3 STG.E.U16 desc[UR10][R6.64], R58 ;  /* 0x0000003a06003986 */ /* 0x0001e2000c10150a */
[----:B------:R-:W-:Y:S01]  /*af650*/  ISETP.LT.AND P3, PT, R15, UR4, !P1 ;  /* 0x000000040f007c0c */ /* 0x000fe2000cf61270 */
[----:B------:R-:W-:Y:S02]  /*af660*/  ULDC UR4, c[0x0][0x228] ;  /* 0x00008a0000047ab9 */ /* 0x000fe40000000800 */
[----:B------:R1:W-:Y:S01]  /*af670*/  @P5 STG.E.U16 desc[UR10][R4.64], R50 ;  /* 0x0000003204005986 */ /* 0x0003e2000c10150a */
[----:B------:R-:W-:Y:S01]  /*af680*/  ISETP.LT.AND P5, PT, R27, UR6, !P1 ;  /* 0x000000061b007c0c */ /* 0x000fe2000cfa1270 */
[----:B------:R-:W-:Y:S01]  /*af690*/  IMAD.WIDE R54, R52, 0x2, R44 ;  /* 0x0000000234367825 */ /* 0x000fe200078e022c */
[----:B------:R-:W-:-:S03]  /*af6a0*/  ULDC UR6, c[0x0][0x228] ;  /* 0x00008a0000067ab9 */ /* 0x000fc60000000800 */
[----:B0-----:R-:W-:-:S04]  /*af6b0*/  IMAD.WIDE R6, R53, 0x2, R48 ;  /* 0x0000000235067825 */ /* 0x001fc800078e0230 */
[----:B-1----:R-:W-:Y:S01]  /*af6c0*/  IMAD.WIDE R4, R53, 0x2, R46 ;  /* 0x0000000235047825 */ /* 0x002fe200078e022e */
[----:B---3--:R-:W-:-:S04]  /*af6d0*/  PRMT R53, R60, 0x7632, R53 ;  /* 0x000076323c357816 */ /* 0x008fc80000000035 */
[----:B------:R0:W-:Y:S01]  /*af6e0*/  @P6 STG.E.U16 desc[UR10][R4.64], R60 ;  /* 0x0000003c04006986 */ /* 0x0001e2000c10150a */
[----:B------:R-:W-:Y:S01]  /*af6f0*/  ISETP.LT.AND P6, PT, R19, UR4, !P1 ;  /* 0x0000000413007c0c */ /* 0x000fe2000cfc1270 */
[C---:B------:R-:W-:Y:S01]  /*af700*/  IMAD.WIDE R50, R52.reuse, 0x2, R2 ;  /* 0x0000000234327825 */ /* 0x040fe200078e0202 */
[----:B------:R-:W-:Y:S01]  /*af710*/  ULDC UR4, c[0x0][0x248] ;  /* 0x0000920000047ab9 */ /* 0x000fe20000000800 */
[----:B------:R1:W-:Y:S01]  /*af720*/  @P2 STG.E.U16 desc[UR10][R6.64], R53 ;  /* 0x0000003506002986 */ /* 0x0003e2000c10150a */
[----:B------:R-:W-:Y:S01]  /*af730*/  ISETP.LT.AND P2, PT, R35, UR12, !P1 ;  /* 0x0000000c23007c0c */ /* 0x000fe2000cf41270 */
[----:B------:R-:W-:Y:S02]  /*af740*/  ULDC UR12, c[0x0][0x228] ;  /* 0x00008a00000c7ab9 */ /* 0x000fe40000000800 */
[----:B------:R2:W-:Y:S01]  /*af750*/  @P4 STG.E.U16 desc[UR10][R50.64], R8 ;  /* 0x0000000832004986 */ /* 0x0005e2000c10150a */
[----:B0-----:R-:W-:Y:S01]  /*af760*/  IMAD.WIDE R4, R52, 0x2, R20 ;  /* 0x0000000234047825 */ /* 0x001fe200078e0214 */
[----:B-1----:R-:W-:-:S02]  /*af770*/  PRMT R7, R8, 0x7632, R7 ;  /* 0x0000763208077816 */ /* 0x002fc40000000007 */
[----:B------:R-:W-:Y:S01]  /*af780*/  ISETP.LT.AND P4, PT, R31, UR8, !P1 ;  /* 0x000000081f007c0c */ /* 0x000fe2000cf81270 */
[----:B------:R-:W-:Y:S02]  /*af790*/  ULDC UR8, c[0x0][0x228] ;  /* 0x00008a0000087ab9 */ /* 0x000fe40000000800 */
[----:B------:R0:W-:Y:S01]  /*af7a0*/  @P3 STG.E.U16 desc[UR10][R4.64], R7 ;  /* 0x0000000704003986 */ /* 0x0001e2000c10150a */
[----:B------:R-:W-:Y:S01]  /*af7b0*/  PRMT R53, R12, 0x7632, R53 ;  /* 0x000076320c357816 */ /* 0x000fe20000000035 */
[----:B--2---:R-:W-:Y:S02]  /*af7c0*/  VIADD R8, R38, 0x39 ;  /* 0x0000003926087836 */ /* 0x004fe40000000000 */
[----:B------:R-:W-:-:S04]  /*af7d0*/  IMAD.WIDE R50, R52, 0x2, R42 ;  /* 0x0000000234327825 */ /* 0x000fc800078e022a */
[----:B0-----:R-:W-:-:S04]  /*af7e0*/  IMAD.WIDE R4, R52, 0x2, R22 ;  /* 0x0000000234047825 */ /* 0x001fc800078e0216 */
[----:B------:R-:W-:Y:S01]  /*af7f0*/  IMAD.WIDE R6, R52, 0x2, R40 ;  /* 0x0000000234067825 */ /* 0x000fe200078e0228 */
[----:B------:R-:W-:Y:S04]  /*af800*/  @P6 STG.E.U16 desc[UR10][R4.64], R12 ;  /* 0x0000000c04006986 */ /* 0x000fe8000c10150a */
[----:B------:R-:W-:Y:S04]  /*af810*/  @P5 STG.E.U16 desc[UR10][R6.64], R53 ;  /* 0x0000003506005986 */ /* 0x000fe8000c10150a */
[----:B------:R0:W1:Y:S01]  /*af820*/  LDS.128 R4, [R0] ;  /* 0x0000000000047984 */ /* 0x0000620000000c00 */
[----:B------:R-:W-:Y:S01]  /*af830*/  ISETP.GE.AND P3, PT, R8, UR9, PT ;  /* 0x0000000908007c0c */ /* 0x000fe2000bf66270 */
[----:B------:R-:W-:-:S02]  /*af840*/  ULDC UR9, c[0x0][0x228] ;  /* 0x00008a0000097ab9 */ /* 0x000fc40000000800 */
[----:B------:R2:W-:Y:S01]  /*af850*/  @P4 STG.E.U16 desc[UR10][R50.64], R16 ;  /* 0x0000001032004986 */ /* 0x0005e2000c10150a */
[----:B------:R-:W-:-:S03]  /*af860*/  ISETP.LT.AND P4, PT, R11, UR9, !P3 ;  /* 0x000000090b007c0c */ /* 0x000fc6000df81270 */
[----:B------:R3:W-:Y:S01]  /*af870*/  @P2 STG.E.U16 desc[UR10][R54.64], R56 ;  /* 0x0000003836002986 */ /* 0x0007e2000c10150a */
[----:B------:R-:W-:Y:S01]  /*af880*/  ISETP.LT.AND P2, PT, R39, UR6, !P1 ;  /* 0x0000000627007c0c */ /* 0x000fe2000cf41270 */
[C---:B0-----:R-:W-:Y:S01]  /*af890*/  VIADD R0, R52.reuse, UR4 ;  /* 0x0000000434007c36 */ /* 0x041fe20008000000 */
[----:B------:R-:W-:Y:S01]  /*af8a0*/  ISETP.LT.AND P1, PT, R61, UR8, !P1 ;  /* 0x000000083d007c0c */ /* 0x000fe2000cf21270 */
[----:B------:R-:W-:Y:S01]  /*af8b0*/  ULDC UR4, c[0x0][0x228] ;  /* 0x00008a0000047ab9 */ /* 0x000fe20000000800 */
[----:B------:R-:W-:Y:S02]  /*af8c0*/  ISETP.LT.AND P5, PT, R15, UR12, !P3 ;  /* 0x0000000c0f007c0c */ /* 0x000fe4000dfa1270 */
[----:B------:R-:W-:Y:S01]  /*af8d0*/  ISETP.LT.AND P6, PT, R19, UR13, !P3 ;  /* 0x0000000d13007c0c */ /* 0x000fe2000dfc1270 */
[----:B--2---:R-:W-:Y:S01]  /*af8e0*/  IMAD.WIDE R50, R52, 0x2, R46 ;  /* 0x0000000234327825 */ /* 0x004fe200078e022e */
[----:B------:R-:W-:Y:S01]  /*af8f0*/  PRMT R8, R24, 0x7632, R8 ;  /* 0x0000763218087816 */ /* 0x000fe20000000008 */
[----:B------:R-:W-:Y:S01]  /*af900*/  ULDC UR6, c[0x0][0x228] ;  /* 0x00008a0000067ab9 */ /* 0x000fe20000000800 */
[----:B------:R-:W-:Y:S01]  /*af910*/  PRMT R12, R28, 0x7632, R12 ;  /* 0x000076321c0c7816 */ /* 0x000fe2000000000c */
[----:B------:R-:W-:Y:S01]  /*af920*/  IMAD.WIDE R52, R52, 0x2, R48 ;  /* 0x0000000234347825 */ /* 0x000fe200078e0230 */
[----:B------:R-:W-:-:S03]  /*af930*/  ULDC UR8, c[0x0][0x228] ;  /* 0x00008a0000087ab9 */ /* 0x000fc60000000800 */
[C---:B---3--:R-:W-:Y:S01]  /*af940*/  IMAD.WIDE R54, R0.reuse, 0x2, R2 ;  /* 0x0000000200367825 */ /* 0x048fe200078e0202 */
[----:B------:R-:W-:Y:S03]  /*af950*/  @P2 STG.E.U16 desc[UR10][R50.64], R24 ;  /* 0x0000001832002986 */ /* 0x000fe6000c10150a */
[C---:B------:R-:W-:Y:S01]  /*af960*/  IMAD.WIDE R56, R0.reuse, 0x2, R20 ;  /* 0x0000000200387825 */ /* 0x040fe200078e0214 */
[----:B------:R0:W-:Y:S03]  /*af970*/  @P1 STG.E.U16 desc[UR10][R52.64], R8 ;  /* 0x0000000834001986 */ /* 0x0001e6000c10150a */
[----:B------:R-:W-:Y:S01]  /*af980*/  IMAD.WIDE R58, R0, 0x2, R22 ;  /* 0x00000002003a7825 */ /* 0x000fe200078e0216 */
[----:B------:R-:W-:Y:S01]  /*af990*/  @P4 STG.E.U16 desc[UR10][R54.64], R28 ;  /* 0x0000001c36004986 */ /* 0x000fe2000c10150a */
[----:B------:R-:W-:Y:S01]  /*af9a0*/  ISETP.LT.AND P2, PT, R27, UR4, !P3 ;  /* 0x000000041b007c0c */ /* 0x000fe2000df41270 */
[----:B------:R-:W-:-:S02]  /*af9b0*/  ULDC UR4, c[0x0][0x228] ;  /* 0x00008a0000047ab9 */ /* 0x000fc40000000800 */
[----:B------:R2:W-:Y:S04]  /*af9c0*/  @P5 STG.E.U16 desc[UR10][R56.64], R12 ;  /* 0x0000000c38005986 */ /* 0x0005e8000c10150a */
[----:B------:R-:W-:Y:S01]  /*af9d0*/  @P6 STG.E.U16 desc[UR10][R58.64], R32 ;  /* 0x000000203a006986 */ /* 0x000fe2000c10150a */
[----:B------:R-:W-:Y:S01]  /*af9e0*/  ISETP.LT.AND P6, PT, R31, UR6, !P3 ;  /* 0x000000061f007c0c */ /* 0x000fe2000dfc1270 */
[----:B------:R-:W-:Y:S01]  /*af9f0*/  ULDC UR6, c[0x0][0x228] ;  /* 0x00008a0000067ab9 */ /* 0x000fe20000000800 */
[----:B------:R-:W-:Y:S01]  /*afa00*/  ISETP.LT.AND P5, PT, R35, UR8, !P3 ;  /* 0x0000000823007c0c */ /* 0x000fe2000dfa1270 */
[----:B0-----:R-:W-:Y:S01]  /*afa10*/  VIADD R8, R38, 0x3a ;  /* 0x0000003a26087836 */ /* 0x001fe20000000000 */
[----:B------:R-:W-:Y:S01]  /*afa20*/  ISETP.LT.AND P4, PT, R39, UR4, !P3 ;  /* 0x0000000427007c0c */ /* 0x000fe2000df81270 */
[----:B------:R-:W-:Y:S01]  /*afa30*/  IMAD.WIDE R50, R0, 0x2, R40 ;  /* 0x0000000200327825 */ /* 0x000fe200078e0228 */
[----:B------:R-:W-:Y:S01]  /*afa40*/  ISETP.LT.AND P3, PT, R61, UR6, !P3 ;  /* 0x000000063d007c0c */ /* 0x000fe2000df61270 */
[----:B------:R-:W-:Y:S01]  /*afa50*/  ULDC UR4, c[0x0][0x228] ;  /* 0x00008a0000047ab9 */ /* 0x000fe20000000800 */
[----:B------:R-:W-:Y:S01]  /*afa60*/  PRMT R16, R32, 0x7632, R16 ;  /* 0x0000763220107816 */ /* 0x000fe20000000010 */
[----:B------:R-:W-:Y:S01]  /*afa70*/  IMAD.WIDE R52, R0, 0x2, R42 ;  /* 0x0000000200347825 */ /* 0x000fe200078e022a */
[----:B------:R-:W-:Y:S01]  /*afa80*/  ISETP.GE.AND P1, PT, R8, UR7, PT ;  /* 0x0000000708007c0c */ /* 0x000fe2000bf26270 */
[----:B------:R-:W-:Y:S01]  /*afa90*/  ULDC UR6, c[0x0][0x228] ;  /* 0x00008a0000067ab9 */ /* 0x000fe20000000800 */
[----:B--2---:R-:W-:Y:S01]  /*afaa0*/  PRMT R12, R36, 0x7632, R12 ;  /* 0x00007632240c7816 */ /* 0x004fe2000000000c */
[----:B------:R-:W-:Y:S01]  /*afab0*/  IMAD.WIDE R54, R0, 0x2, R44 ;  /* 0x0000000200367825 */ /* 0x000fe200078e022c */
[----:B------:R0:W-:Y:S01]  /*afac0*/  @P2 STG.E.U16 desc[UR10][R50.64], R16 ;  /* 0x0000001032002986 */ /* 0x0001e2000c10150a */
[----:B-1----:R-:W-:Y:S01]  /*afad0*/  PRMT R8, R4, 0x7632, R8 ;  /* 0x0000763204087816 */ /* 0x002fe20000000008 */
[----:B------:R-:W-:Y:S01]  /*afae0*/  ULDC UR7, c[0x0][0x228] ;  /* 0x00008a0000077ab9 */ /* 0x000fe20000000800 */
[----:B------:R-:W-:Y:S01]  /*afaf0*/  ISETP.LT.AND P2, PT, R11, UR4, !P1 ;  /* 0x000000040b007c0c */ /* 0x000fe2000cf41270 */
[----:B------:R1:W-:Y:S01]  /*afb00*/  @P6 STG.E.U16 desc[UR10][R52.64], R36 ;  /* 0x0000002434006986 */ /* 0x0003e2000c10150a */
[----:B------:R-:W-:Y:S01]  /*afb10*/  ULDC UR4, c[0x0][0x248] ;  /* 0x0000920000047ab9 */ /* 0x000fe20000000800 */
[----:B------:R-:W-:-:S02]  /*afb20*/  ULDC UR8, c[0x0][0x228] ;  /* 0x00008a0000087ab9 */ /* 0x000fc40000000800 */
[----:B------:R2:W-:Y:S01]  /*afb30*/  @P5 STG.E.U16 desc[UR10][R54.64], R12 ;  /* 0x0000000c36005986 */ /* 0x0005e2000c10150a */
[----:B0-----:R-:W-:-:S04]  /*afb40*/  IMAD.WIDE R50, R0, 0x2, R46 ;  /* 0x0000000200327825 */ /* 0x001fc800078e022e */
[C---:B-1----:R-:W-:Y:S01]  /*afb50*/  IMAD.WIDE R52, R0.reuse, 0x2, R48 ;  /* 0x0000000200347825 */ /* 0x042fe200078e0230 */
[----:B------:R0:W-:Y:S03]  /*afb60*/  @P4 STG.E.U16 desc[UR10][R50.64], R4 ;  /* 0x0000000432004986 */ /* 0x0001e6000c10150a */
[----:B------:R-:W-:Y:S01]  /*afb70*/  VIADD R0, R0, UR4 ;  /* 0x0000000400007c36 */ /* 0x000fe20008000000 */
[----:B------:R-:W-:Y:S01]  /*afb80*/  ULDC UR4, c[0x0][0x228] ;  /* 0x00008a0000047ab9 */ /* 0x000fe20000000800 */
[----:B------:R1:W-:Y:S01]  /*afb90*/  @P3 STG.E.U16 desc[UR10][R52.64], R8 ;  /* 0x0000000834003986 */ /* 0x0003e2000c10150a */
[----:B------:R-:W-:Y:S01]  /*afba0*/  ISETP.LT.AND P3, PT, R15, UR4, !P1 ;  /* 0x000000040f007c0c */ /* 0x000fe2000cf61270 */
[----:B------:R-:W-:Y:S01]  /*afbb0*/  ULDC UR4, c[0x0][0x228] ;  /* 0x00008a0000047ab9 */ /* 0x000fe20000000800 */
[----:B------:R-:W-:Y:S02]  /*afbc0*/  ISETP.LT.AND P5, PT, R19, UR6, !P1 ;  /* 0x0000000613007c0c */ /* 0x000fe4000cfa1270 */
[----:B------:R-:W-:-:S02]  /*afbd0*/  ISETP.LT.AND P4, PT, R27, UR7, !P1 ;  /* 0x000000071b007c0c */ /* 0x000fc4000cf81270 */
[----:B--2---:R-:W-:Y:S01]  /*afbe0*/  PRMT R12, R9, 0x7632, R12 ;  /* 0x00007632090c7816 */ /* 0x004fe2000000000c */
[C---:B0-----:R-:W-:Y:S01]  /*afbf0*/  IMAD.WIDE R50, R0.reuse, 0x2, R2 ;  /* 0x0000000200327825 */ /* 0x041fe200078e0202 */
[----:B------:R-:W-:Y:S01]  /*afc00*/  PRMT R16, R13, 0x7632, R16 ;  /* 0x000076320d107816 */ /* 0x000fe20000000010 */
[----:B------:R-:W-:Y:S01]  /*afc10*/  ULDC UR6, c[0x0][0x228] ;  /* 0x00008a0000067ab9 */ /* 0x000fe20000000800 */
[----:B------:R-:W-:Y:S01]  /*afc20*/  ISETP.LT.AND P6, PT, R31, UR8, !P1 ;  /* 0x000000081f007c0c */ /* 0x000fe2000cfc1270 */
[----:B-1----:R-:W-:Y:S01]  /*afc30*/  IMAD.WIDE R52, R0, 0x2, R40 ;  /* 0x0000000200347825 */ /* 0x002fe200078e0228 */
[----:B------:R0:W-:Y:S01]  /*afc40*/  @P2 STG.E.U16 desc[UR10][R50.64], R9 ;  /* 0x0000000932002986 */ /* 0x0001e2000c10150a */
[----:B------:R-:W-:Y:S01]  /*afc50*/  PRMT R24, R17, 0x7632, R24 ;  /* 0x0000763211187816 */ /* 0x000fe20000000018 */
[----:B------:R-:W-:Y:S01]  /*afc60*/  ULDC UR7, c[0x0][0x228] ;  /* 0x00008a0000077ab9 */ /* 0x000fe20000000800 */
[----:B------:R-:W-:Y:S01]  /*afc70*/  VIADD R4, R38, 0x3b ;  /* 0x0000003b26047836 */ /* 0x000fe20000000000 */
[----:B------:R-:W-:Y:S01]  /*afc80*/  ULDC UR8, c[0x0][0x228] ;  /* 0x00008a0000087ab9 */ /* 0x000fe20000000800 */
[----:B0-----:R-:W-:-:S04]  /*afc90*/  IMAD.WIDE R8, R0, 0x2, R20 ;  /* 0x0000000200087825 */ /* 0x001fc800078e0214 */
[C---:B------:R-:W-:Y:S01]  /*afca0*/  IMAD.WIDE R50, R0.reuse, 0x2, R22 ;  /* 0x0000000200327825 */ /* 0x040fe200078e0216 */
[----:B------:R0:W-:Y:S04]  /*afcb0*/  @P3 STG.E.U16 desc[UR10][R8.64], R12 ;  /* 0x0000000c08003986 */ /* 0x0001e8000c10150a */
[----:B------:R1:W-:Y:S04]  /*afcc0*/  @P5 STG.E.U16 desc[UR10][R50.64], R13 ;  /* 0x0000000d32005986 */ /* 0x0003e8000c10150a */
[----:B------:R-:W-:Y:S01]  /*afcd0*/  @P4 STG.E.U16 desc[UR10][R52.64], R16 ;  /* 0x0000001034004986 */ /* 0x000fe2000c10150a */
[----:B------:R-:W-:Y:S01]  /*afce0*/  ISETP.LT.AND P4, PT, R35, UR4, !P1 ;  /* 0x0000000423007c0c */ /* 0x000fe2000cf81270 */
[----:B------:R-:W-:Y:S01]  /*afcf0*/  IMAD.WIDE R54, R0, 0x2, R42 ;  /* 0x0000000200367825 */ /* 0x000fe200078e022a */
[----:B------:R-:W-:Y:S01]  /*afd00*/  ISETP.GE.AND P2, PT, R4, UR5, PT ;  /* 0x0000000504007c0c */ /* 0x000fe2000bf46270 */
[----:B------:R-:W-:Y:S01]  /*afd10*/  ULDC UR5, c[0x0][0x228] ;  /* 0x00008a0000057ab9 */ /* 0x000fe20000000800 */
[----:B------:R-:W-:Y:S01]  /*afd20*/  ULDC UR4, c[0x0][0x248] ;  /* 0x0000920000047ab9 */ /* 0x000fe20000000800 */
[C---:B0-----:R-:W-:Y:S01]  /*afd30*/  IMAD.WIDE R8, R0.reuse, 0x2, R44 ;  /* 0x0000000200087825 */ /* 0x041fe200078e022c */
[----:B------:R-:W-:Y:S01]  /*afd40*/  ISETP.LT.AND P3, PT, R39, UR5, !P1 ;  /* 0x0000000527007c0c */ /* 0x000fe2000cf61270 */
[----:B------:R0:W-:Y:S01]  /*afd50*/  @P6 STG.E.U16 desc[UR10][R54.64], R17 ;  /* 0x0000001136006986 */ /* 0x0001e2000c10150a */
[----:B------:R-:W-:Y:S01]  /*afd60*/  ISETP.LT.AND P1, PT, R61, UR6, !P1 ;  /* 0x000000063d007c0c */ /* 0x000fe2000cf21270 */
[C---:B------:R-:W-:Y:S01]  /*afd70*/  VIADD R4, R0.reuse, UR4 ;  /* 0x0000000400047c36 */ /* 0x040fe20008000000 */
[----:B------:R-:W-:Y:S01]  /*afd80*/  ISETP.LT.AND P6, PT, R11, UR7, !P2 ;  /* 0x000000070b007c0c */ /* 0x000fe2000d7c1270 */
[----:B------:R-:W-:Y:S01]  /*afd90*/  ULDC UR4, c[0x0][0x228] ;  /* 0x00008a0000047ab9 */ /* 0x000fe20000000800 */
[----:B------:R-:W-:Y:S01]  /*afda0*/  ISETP.LT.AND P5, PT, R15, UR8, !P2 ;  /* 0x000000080f007c0c */ /* 0x000fe2000d7a1270 */
[----:B------:R2:W-:Y:S01]  /*afdb0*/  @P4 STG.E.U16 desc[UR10][R8.64], R24 ;  /* 0x0000001808004986 */ /* 0x0005e2000c10150a */
[----:B------:R-:W-:Y:S01]  /*afdc0*/  ISETP.LT.AND P4, PT, R19, UR4, !P2 ;  /* 0x0000000413007c0c */ /* 0x000fe2000d781270 */
[----:B-1----:R-:W-:Y:S01]  /*afdd0*/  IMAD.WIDE R12, R0, 0x2, R48 ;  /* 0x00000002000c7825 */ /* 0x002fe200078e0230 */
[----:B------:R-:W-:Y:S01]  /*afde0*/  PRMT R28, R29, 0x7632, R28 ;  /* 0x000076321d1c7816 */ /* 0x000fe2000000001c */
[----:B------:R-:W-:Y:S01]  /*afdf0*/  ULDC UR4, c[0x0][0x228] ;  /* 0x00008a0000047ab9 */ /* 0x000fe20000000800 */
[----:B------:R-:W-:Y:S01]  /*afe00*/  ULDC UR5, c[0x0][0x228] ;  /* 0x00008a0000057ab9 */ /* 0x000fe20000000800 */
[----:B0-----:R-:W-:Y:S01]  /*afe10*/  IMAD.WIDE R16, R4, 0x2, R2 ;  /* 0x0000000204107825 */ /* 0x001fe200078e0202 */
[----:B------:R-:W-:Y:S01]  /*afe20*/  ULDC UR6, c[0x0][0x228] ;  /* 0x00008a0000067ab9 */ /* 0x000fe20000000800 */
[----:B------:R-:W-:Y:S01]  /*afe30*/  ULDC UR7, c[0x0][0x228] ;  /* 0x00008a0000077ab9 */ /* 0x000fe20000000800 */
[----:B------:R-:W-:Y:S01]  /*afe40*/  ULDC UR8, c[0x0][0x228] ;  /* 0x00008a0000087ab9 */ /* 0x000fe20000000800 */
[----:B--2---:R-:W-:Y:S01]  /*afe50*/  IMAD.WIDE R8, R0, 0x2, R46 ;  /* 0x0000000200087825 */ /* 0x004fe200078e022e */
[----:B------:R-:W-:-:S03]  /*afe60*/  PRMT R0, R25, 0x7632, R0 ;  /* 0x0000763219007816 */ /* 0x000fc60000000000 */
[C---:B------:R-:W-:Y:S01]  /*afe70*/  IMAD.WIDE R50, R4.reuse, 0x2, R20 ;  /* 0x0000000204327825 */ /* 0x040fe200078e0214 */
[----:B------:R0:W-:Y:S03]  /*afe80*/  @P3 STG.E.U16 desc[UR10][R8.64], R25 ;  /* 0x0000001908003986 */ /* 0x0001e6000c10150a */
[----:B------:R-:W-:Y:S01]  /*afe90*/  IMAD.WIDE R52, R4, 0x2, R22 ;  /* 0x0000000204347825 */ /* 0x000fe200078e0216 */
[----:B------:R1:W-:Y:S01]  /*afea0*/  @P1 STG.E.U16 desc[UR10][R12.64], R0 ;  /* 0x000000000c001986 */ /* 0x0003e2000c10150a */
[----:B------:R-:W-:Y:S01]  /*afeb0*/  ISETP.LT.AND P3, PT, R27, UR4, !P2 ;  /* 0x000000041b007c0c */ /* 0x000fe2000d761270 */
[----:B------:R-:W-:Y:S02]  /*afec0*/  ULDC UR4, c[0x0][0x228] ;  /* 0x00008a0000047ab9 */ /* 0x000fe40000000800 */
[----:B------:R2:W-:Y:S01]  /*afed0*/  @P6 STG.E.U16 desc[UR10][R16.64], R29 ;  /* 0x0000001d10006986 */ /* 0x0005e2000c10150a */
[----:B------:R-:W-:Y:S01]  /*afee0*/  ISETP.LT.AND P6, PT, R31, UR5, !P2 ;  /* 0x000000051f007c0c */ /* 0x000fe2000d7c1270 */
[----:B------:R-:W-:-:S02]  /*afef0*/  ULDC UR5, c[0x0][0x228] ;  /* 0x00008a0000057ab9 */ /* 0x000fc40000000800 */
[----:B------:R3:W-:Y:S01]  /*aff00*/  @P5 STG.E.U16 desc[UR10][R50.64], R28 ;  /* 0x0000001c32005986 */ /* 0x0007e2000c10150a */
[----:B------:R-:W-:Y:S01]  /*aff10*/  ISETP.LT.AND P5, PT, R35, UR6, !P2 ;  /* 0x0000000623007c0c */ /* 0x000fe2000d7a1270 */
[----:B0-----:R-:W-:Y:S01]  /*aff20*/  IMAD.WIDE R8, R4, 0x2, R40 ;  /* 0x0000000204087825 */ /* 0x001fe200078e0228 */
[----:B------:R-:W-:Y:S01]  /*aff30*/  ULDC UR6, c[0x0][0x228] ;  /* 0x00008a0000067ab9 */ /* 0x000fe20000000800 */
[----:B------:R-:W-:Y:S01]  /*aff40*/  @P4 STG.E.U16 desc[UR10][R52.64], R33 ;  /* 0x0000002134004986 */ /* 0x000fe2000c10150a */
[----:B------:R-:W-:Y:S01]  /*aff50*/  ISETP.LT.AND P4, PT, R39, UR7, !P2 ;  /* 0x0000000727007c0c */ /* 0x000fe2000d781270 */
[----:B-1----:R-:W-:Y:S02]  /*aff60*/  VIADD R0, R38, 0x3c ;  /* 0x0000003c26007836 */ /* 0x002fe40000000000 */
[C---:B------:R-:W-:Y:S01]  /*aff70*/  IMAD.WIDE R12, R4.reuse, 0x2, R42 ;  /* 0x00000002040c7825 */ /* 0x040fe200078e022a */
[----:B--2---:R-:W-:Y:S01]  /*aff80*/  PRMT R29, R37, 0x7632, R29 ;  /* 0x00007632251d7816 */ /* 0x004fe2000000001d */
[----:B------:R-:W-:Y:S01]  /*aff90*/  ULDC UR7, c[0x0][0x228] ;  /* 0x00008a0000077ab9 */ /* 0x000fe20000000800 */
[----:B---3--:R-:W-:Y:S01]  /*affa0*/  PRMT R28, R33, 0x7632, R28 ;  /* 0x00007632211c7816 */ /* 0x008fe2000000001c */
[----:B------:R-:W-:Y:S01]  /*affb0*/  IMAD.WIDE R16, R4, 0x2, R44 ;  /* 0x0000000204107825 */ /* 0x000fe200078e022c */
[----:B------:R-:W-:Y:S01]  /*affc0*/  ISETP.LT.AND P2, PT, R61, UR4, !P2 ;  /* 0x000000043d007c0c */ /* 0x000fe2000d741270 */
[----:B------:R-:W-:Y:S01]  /*affd0*/  ULDC UR4, c[0x0][0x248] ;  /* 0x0000920000047ab9 */ /* 0x000fe20000000800 */
[----:B------:R-:W-:Y:S01]  /*affe0*/  ISETP.GE.AND P1, PT, R0, UR19, PT ;  /* 0x0000001300007c0c */ /* 0x000fe2000bf26270 */
[----:B------:R-:W-:Y:S01]  /*afff0*/  IMAD.WIDE R24, R4, 0x2, R46 ;  /* 0x0000000204187825 */ /* 0x000fe200078e022e */
[----:B------:R0:W-:Y:S02]  /*b0000*/  @P3 STG.E.U16 desc[UR10][R8.64], R28 ;  /* 0x0000001c08003986 */ /* 0x0001e4000c10150a */
[----:B------:R-:W-:Y:S01]  /*b0010*/  ISETP.LT.AND P3, PT, R11, UR5, !P1 ;  /* 0x000000050b007c0c */ /* 0x000fe2000cf61270 */
[----:B------:R-:W-:Y:S01]  /*b0020*/  ULDC UR5, c[0x0][0x228] ;  /* 0x00008a0000057ab9 */ /* 0x000fe20000000800 */
[----:B------:R-:W-:Y:S04]  /*b0030*/  @P6 STG.E.U16 desc[UR10][R12.64], R37 ;  /* 0x000000250c006986 */ /* 0x000fe8000c10150a */
[----:B------:R1:W-:Y:S01]  /*b0040*/  @P5 STG.E.U16 desc[UR10][R16.64], R29 ;  /* 0x0000001d10005986 */ /* 0x0003e2000c10150a */
[----:B------:R-:W-:Y:S01]  /*b0050*/  ISETP.LT.AND P5, PT, R19, UR7, !P1 ;  /* 0x0000000713007c0c */ /* 0x000fe2000cfa1270 */
[----:B------:R-:W-:Y:S01]  /*b0060*/  VIADD R0, R38, 0x3d ;  /* 0x0000003d26007836 */ /* 0x000fe20000000000 */
[----:B0-----:R-:W-:Y:S01]  /*b0070*/  PRMT R9, R5, 0x7632, R9 ;  /* 0x0000763205097816 */ /* 0x001fe20000000009 */
[----:B------:R0:W-:Y:S01]  /*b0080*/  @P4 STG.E.U16 desc[UR10][R24.64], R5 ;  /* 0x0000000518004986 */ /* 0x0001e2000c10150a */
[----:B------:R-:W-:Y:S01]  /*b0090*/  ISETP.LT.AND P4, PT, R15, UR6, !P1 ;  /* 0x000000060f007c0c */ /* 0x000fe2000cf81270 */
[----:B------:R-:W-:Y:S01]  /*b00a0*/  ULDC UR6, c[0x0][0x228] ;  /* 0x00008a0000067ab9 */ /* 0x000fe20000000800 */
[----:B------:R-:W-:Y:S01]  /*b00b0*/  ISETP.LT.AND P6, PT, R27, UR8, !P1 ;  /* 0x000000081b007c0c */ /* 0x000fe2000cfc1270 */
[----:B------:R-:W-:Y:S01]  /*b00c0*/  ULDC UR7, c[0x0][0x228] ;  /* 0x00008a0000077ab9 */ /* 0x000fe20000000800 */
[----:B------:R-:W-:Y:S01]  /*b00d0*/  ULDC UR8, c[0x0][0x228] ;  /* 0x00008a0000087ab9 */ /* 0x000fe20000000800 */
[----:B-1----:R-:W-:-:S04]  /*b00e0*/  IMAD.WIDE R28, R4, 0x2, R48 ;  /* 0x00000002041c7825 */ /* 0x002fc800078e0230 */
[----:B0-----:R-:W-:Y:S01]  /*b00f0*/  VIADD R25, R4, UR4 ;  /* 0x0000000404197c36 */ /* 0x001fe20008000000 */
[----:B------:R0:W-:Y:S01]  /*b0100*/  @P2 STG.E.U16 desc[UR10][R28.64], R9 ;  /* 0x000000091c002986 */ /* 0x0001e2000c10150a */
[----:B------:R-:W-:Y:S01]  /*b0110*/  PRMT R24, R10, 0x7632, R24 ;  /* 0x000076320a187816 */ /* 0x000fe20000000018 */
[----:B------:R-:W-:Y:S01]  /*b0120*/  ULDC UR4, c[0x0][0x228] ;  /* 0x00008a0000047ab9 */ /* 0x000fe20000000800 */
[----:B------:R-:W-:-:S04]  /*b0130*/  IMAD.WIDE R4, R25, 0x2, R2 ;  /* 0x0000000219047825 */ /* 0x000fc800078e0202 */
[C---:B------:R-:W-:Y:S01]  /*b0140*/  IMAD.WIDE R12, R25.reuse, 0x2, R22 ;  /* 0x00000002190c7825 */ /* 0x040fe200078e0216 */
[----:B------:R1:W-:Y:S03]  /*b0150*/  @P3 STG.E.U16 desc[UR10][R4.64], R10 ;  /* 0x0000000a04003986 */ /* 0x0003e6000c10150a */
[----:B0-----:R-:W-:Y:S01]  /*b0160*/  IMAD.WIDE R8, R25, 0x2, R20 ;  /* 0x0000000219087825 */ /* 0x001fe200078e0214 */
[----:B------:R-:W-:-:S04]  /*b0170*/  PRMT R29, R14, 0x7632, R29 ;  /* 0x000076320e1d7816 */ /* 0x000fc8000000001d */
[----:B------:R-:W-:Y:S01]  /*b0180*/  @P4 STG.E.U16 desc[UR10][R8.64], R24 ;  /* 0x0000001808004986 */ /* 0x000fe2000c10150a */
[----:B------:R-:W-:Y:S01]  /*b0190*/  ISETP.LT.AND P4, PT, R35, UR5, !P1 ;  /* 0x0000000523007c0c */ /* 0x000fe2000cf81270 */
[----:B------:R-:W-:Y:S01]  /*b01a0*/  IMAD.WIDE R16, R25, 0x2, R40 ;  /* 0x0000000219107825 */ /* 0x000fe200078e0228 */
[----:B------:R-:W-:Y:S01]  /*b01b0*/  ISETP.GE.AND P2, PT, R0, UR17, PT ;  /* 0x0000001100007c0c */ /* 0x000fe2000bf46270 */
[----:B------:R0:W-:Y:S01]  /*b01c0*/  @P5 STG.E.U16 desc[UR10][R12.64], R14 ;  /* 0x0000000e0c005986 */ /* 0x0001e2000c10150a */
[----:B------:R-:W-:Y:S01]  /*b01d0*/  ISETP.LT.AND P5, PT, R31, UR4, !P1 ;  /* 0x000000041f007c0c */ /* 0x000fe2000cfa1270 */
[----:B------:R-:W-:Y:S01]  /*b01e0*/  ULDC UR4, c[0x0][0x248] ;  /* 0x0000920000047ab9 */ /* 0x000fe20000000800 */
[----:B------:R-:W-:Y:S01]  /*b01f0*/  ISETP.LT.AND P3, PT, R39, UR6, !P1 ;  /* 0x0000000627007c0c */ /* 0x000fe2000cf61270 */
[----:B------:R2:W-:Y:S01]  /*b0200*/  @P6 STG.E.U16 desc[UR10][R16.64], R29 ;  /* 0x0000001d10006986 */ /* 0x0005e2000c10150a */
[----:B------:R-:W-:Y:S01]  /*b0210*/  PRMT R0, R18, 0x7632, R0 ;  /* 0x0000763212007816 */ /* 0x000fe20000000000 */
[C---:B-1----:R-:W-:Y:S01]  /*b0220*/  IMAD.WIDE R4, R25.reuse, 0x2, R48 ;  /* 0x0000000219047825 */ /* 0x042fe200078e0230 */
[----:B------:R-:W-:Y:S01]  /*b0230*/  PRMT R10, R26, 0x7632, R10 ;  /* 0x000076321a0a7816 */ /* 0x000fe2000000000a */
[----:B------:R-:W-:Y:S01]  /*b0240*/  ULDC UR5, c[0x0][0x228] ;  /* 0x00008a0000057ab9 */ /* 0x000fe20000000800 */
[----:B------:R-:W-:Y:S01]  /*b0250*/  ULDC UR6, c[0x0][0x228] ;  /* 0x00008a0000067ab9 */ /* 0x000fe20000000800 */
[----:B0-----:R-:W-:-:S04]  /*b0260*/  IMAD.WIDE R12, R25, 0x2, R44 ;  /* 0x00000002190c7825 */ /* 0x001fc800078e022c */
[----:B--2---:R-:W-:-:S05]  /*b0270*/  IMAD.WIDE R16, R25, 0x2, R42 ;  /* 0x0000000219107825 */ /* 0x004fca00078e022a */
[----:B------:R-:W-:Y:S04]  /*b0280*/  @P5 STG.E.U16 desc[UR10][R16.64], R18 ;  /* 0x0000001210005986 */ /* 0x000fe8000c10150a */
[----:B------:R0:W-:Y:S02]  /*b0290*/  @P4 STG.E.U16 desc[UR10][R12.64], R0 ;  /* 0x000000000c004986 */ /* 0x0001e4000c10150a */
[----:B0-----:R-:W-:Y:S02]  /*b02a0*/  VIADD R0, R38, 0x3e ;  /* 0x0000003e26007836 */ /* 0x001fe40000000000 */
[----:B------:R-:W2:Y:S01]  /*b02b0*/  LDL.LU R38, [R1+0x3f8c] ;  /* 0x003f8c0001267983 */ /* 0x000ea20000300800 */
[----:B------:R-:W-:Y:S02]  /*b02c0*/  ISETP.LT.AND P1, PT, R61, UR7, !P1 ;  /* 0x000000073d007c0c */ /* 0x000fe4000cf21270 */
[----:B------:R-:W-:Y:S01]  /*b02d0*/  ISETP.LT.AND P6, PT, R11, UR8, !P2 ;  /* 0x000000080b007c0c */ /* 0x000fe2000d7c1270 */
[----:B------:R-:W-:-:S04]  /*b02e0*/  IMAD.WIDE R8, R25, 0x2, R46 ;  /* 0x0000000219087825 */ /* 0x000fc800078e022e */
[----:B------:R-:W-:Y:S01]  /*b02f0*/  VIADD R25, R25, UR4 ;  /* 0x0000000419197c36 */ /* 0x000fe20008000000 */
[----:B------:R-:W-:-:S03]  /*b0300*/  ULDC UR4, c[0x0][0x228] ;  /* 0x00008a0000047ab9 */ /* 0x000fc60000000800 */
[----:B------:R-:W-:Y:S01]  /*b0310*/  IMAD.WIDE R28, R25, 0x2, R2 ;  /* 0x00000002191c7825 */ /* 0x000fe200078e0202 */
[----:B------:R0:W-:Y:S01]  /*b0320*/  @P3 STG.E.U16 desc[UR10][R8.64], R26 ;  /* 0x0000001a08003986 */ /* 0x0001e2000c10150a */
[----:B------:R-:W-:Y:S01]  /*b0330*/  ISETP.LT.AND P4, PT, R15, UR4, !P2 ;  /* 0x000000040f007c0c */ /* 0x000fe2000d781270 */
[----:B------:R-:W-:Y:S01]  /*b0340*/  ULDC UR4, c[0x0][0x228] ;  /* 0x00008a0000047ab9 */ /* 0x000fe20000000800 */
[----:B------:R-:W-:Y:S01]  /*b0350*/  ISETP.LT.AND P3, PT, R19, UR5, !P2 ;  /* 0x0000000513007c0c */ /* 0x000fe2000d761270 */
[----:B------:R1:W-:Y:S01]  /*b0360*/  @P1 STG.E.U16 desc[UR10][R4.64], R10 ;  /* 0x0000000a04001986 */ /* 0x0003e2000c10150a */
[----:B------:R-:W-:Y:S01]  /*b0370*/  ISETP.LT.AND P5, PT, R27, UR6, !P2 ;  /* 0x000000061b007c0c */ /* 0x000fe2000d7a1270 */
[----:B------:R-:W-:Y:S01]  /*b0380*/  IMAD.WIDE R12, R25, 0x2, R20 ;  /* 0x00000002190c7825 */ /* 0x000fe200078e0214 */
[----:B------:R-:W-:Y:S01]  /*b0390*/  PRMT R14, R30, 0x7632, R14 ;  /* 0x000076321e0e7816 */ /* 0x000fe2000000000e */
[----:B------:R-:W-:Y:S01]  /*b03a0*/  @P6 STG.E.U16 desc[UR10][R28.64], R30 ;  /* 0x0000001e1c006986 */ /* 0x000fe2000c10150a */
[----:B------:R-:W-:Y:S01]  /*b03b0*/  ISETP.LT.AND P6, PT, R31, UR4, !P2 ;  /* 0x000000041f007c0c */ /* 0x000fe2000d7c1270 */
[----:B------:R-:W-:Y:S01]  /*b03c0*/  IMAD.WIDE R16, R25, 0x2, R42 ;  /* 0x0000000219107825 */ /* 0x000fe200078e022a */
[----:B------:R-:W-:-:S03]  /*b03d0*/  ULDC UR5, c[0x0][0x228] ;  /* 0x00008a0000057ab9 */ /* 0x000fc60000000800 */
[----:B0-----:R-:W-:Y:S01]  /*b03e0*/  IMAD.WIDE R8, R25, 0x2, R22 ;  /* 0x0000000219087825 */ /* 0x001fe200078e0216 */
[----:B-1----:R-:W-:-:S03]  /*b03f0*/  PRMT R10, R34, 0x7632, R10 ;  /* 0x00007632220a7816 */ /* 0x002fc6000000000a */
[----:B------:R-:W-:Y:S01]  /*b0400*/  IMAD.WIDE R4, R25, 0x2, R40 ;  /* 0x0000000219047825 */ /* 0x000fe200078e0228 */
[----:B------:R-:W-:Y:S01]  /*b0410*/  ISETP.GE.AND P1, PT, R0, UR15, PT ;  /* 0x0000000f00007c0c */ /* 0x000fe2000bf26270 */
[----:B------:R-:W-:Y:S01]  /*b0420*/  @P4 STG.E.U16 desc[UR10][R12.64], R14 ;  /* 0x0000000e0c004986 */ /* 0x000fe2000c10150a */
[----:B------:R-:W-:Y:S01]  /*b0430*/  ISETP.LT.AND P4, PT, R39, UR5, !P2 ;  /* 0x0000000527007c0c */ /* 0x000fe2000d781270 */
[----:B------:R-:W-:Y:S01]  /*b0440*/  ULDC UR6, c[0x0][0x228] ;  /* 0x00008a0000067ab9 */ /* 0x000fe20000000800 */
[----:B------:R-:W-:Y:S01]  /*b0450*/  ULDC UR5, c[0x0][0x228] ;  /* 0x00008a0000057ab9 */ /* 0x000fe20000000800 */
[----:B------:R0:W-:Y:S01]  /*b0460*/  @P3 STG.E.U16 desc[UR10][R8.64], R34 ;  /* 0x0000002208003986 */ /* 0x0001e2000c10150a */
[----:B------:R-:W-:Y:S01]  /*b0470*/  ISETP.LT.AND P3, PT, R11, UR6, !P0 ;  /* 0x000000060b007c0c */ /* 0x000fe2000c761270 */
[----:B------:R-:W-:Y:S02]  /*b0480*/  ULDC UR4, c[0x0][0x228] ;  /* 0x00008a0000047ab9 */ /* 0x000fe40000000800 */
[----:B------:R1:W-:Y:S01]  /*b0490*/  @P5 STG.E.U16 desc[UR10][R4.64], R10 ;  /* 0x0000000a04005986 */ /* 0x0003e2000c10150a */
[----:B------:R-:W-:Y:S01]  /*b04a0*/  ISETP.LT.AND P5, PT, R35, UR4, !P2 ;  /* 0x0000000423007c0c */ /* 0x000fe2000d7a1270 */
[----:B------:R-:W-:-:S02]  /*b04b0*/  ULDC UR4, c[0x0][0x228] ;  /* 0x00008a0000047ab9 */ /* 0x000fc40000000800 */
[----:B------:R-:W-:Y:S01]  /*b04c0*/  ISETP.LT.AND P2, PT, R61, UR4, !P2 ;  /* 0x000000043d007c0c */ /* 0x000fe2000d741270 */
[----:B------:R-:W-:Y:S01]  /*b04d0*/  ULDC UR4, c[0x0][0x248] ;  /* 0x0000920000047ab9 */ /* 0x000fe20000000800 */
[----:B0-----:R-:W-:-:S04]  /*b04e0*/  IMAD.WIDE R8, R25, 0x2, R46 ;  /* 0x0000000219087825 */ /* 0x001fc800078e022e */
[----:B-1----:R-:W-:-:S04]  /*b04f0*/  IMAD.WIDE R4, R25, 0x2, R44 ;  /* 0x0000000219047825 */ /* 0x002fc800078e022c */
[----:B------:R-:W-:Y:S01]  /*b0500*/  VIADD R29, R25, UR4 ;  /* 0x00000004191d7c36 */ /* 0x000fe20008000000 */
[----:B------:R-:W-:Y:S01]  /*b0510*/  ULDC UR4, c[0x0][0x228] ;  /* 0x00008a0000047ab9 */ /* 0x000fe20000000800 */
[----:B--2---:R0:W-:Y:S01]  /*b0520*/  @P6 STG.E.U16 desc[UR10][R16.64], R38 ;  /* 0x0000002610006986 */ /* 0x0041e2000c10150a */
[----:B------:R-:W-:Y:S01]  /*b0530*/  ISETP.LT.AND P6, PT, R11, UR5, !P1 ;  /* 0x000000050b007c0c */ /* 0x000fe2000cfc1270 */
[----:B------:R-:W-:Y:S02]  /*b0540*/  ULDC UR5, c[0x0][0x228] ;  /* 0x00008a0000057ab9 */ /* 0x000fe40000000800 */
[----:B------:R-:W2:Y:S01]  /*b0550*/  LDL.LU R11, [R1+0x3f88] ;  /* 0x003f8800010b7983 */ /* 0x000ea20000300800 */
[----:B------:R-:W-:-:S05]  /*b0560*/  PRMT R0, R38, 0x7632, R0 ;  /* 0x0000763226007816 */ /* 0x000fca0000000000 */
[----:B------:R1:W-:Y:S01]  /*b0570*/  @P5 STG.E.U16 desc[UR10][R4.64], R0 ;  /* 0x0000000004005986 */ /* 0x0003e2000c10150a */
[----:B------:R-:W-:Y:S01]  /*b0580*/  ISETP.LT.AND P5, PT, R15, UR4, !P1 ;  /* 0x000000040f007c0c */ /* 0x000fe2000cfa1270 */
[----:B------:R-:W-:Y:S01]  /*b0590*/  IMAD.WIDE R12, R25, 0x2, R48 ;  /* 0x00000002190c7825 */ /* 0x000fe200078e0230 */
[----:B------:R-:W-:Y:S01]  /*b05a0*/  ULDC UR4, c[0x0][0x228] ;  /* 0x00008a0000047ab9 */ /* 0x000fe20000000800 */
[----:B------:R3:W-:Y:S01]  /*b05b0*/  @P4 STG.E.U16 desc[UR10][R8.64], R6 ;  /* 0x0000000608004986 */ /* 0x0007e2000c10150a */
[----:B------:R-:W-:Y:S01]  /*b05c0*/  ISETP.LT.AND P4, PT, R15, UR5, !P0 ;  /* 0x000000050f007c0c */ /* 0x000fe2000c781270 */
[----:B0-----:R-:W-:Y:S01]  /*b05d0*/  IMAD.WIDE R16, R29, 0x2, R2 ;  /* 0x000000021d107825 */ /* 0x001fe200078e0202 */
[----:B------:R-:W-:Y:S01]  /*b05e0*/  ULDC UR5, c[0x0][0x228] ;  /* 0x00008a0000057ab9 */ /* 0x000fe20000000800 */
[----:B------:R-:W4:Y:S01]  /*b05f0*/  LDL.LU R15, [R1+0x3f84] ;  /* 0x003f8400010f7983 */ /* 0x000f220000300800 */
[----:B-1----:R-:W-:-:S05]  /*b0600*/  PRMT R5, R6, 0x7632, R5 ;  /* 0x0000763206057816 */ /* 0x002fca0000000005 */
[----:B------:R0:W-:Y:S01]  /*b0610*/  @P2 STG.E.U16 desc[UR10][R12.64], R5 ;  /* 0x000000050c002986 */ /* 0x0001e2000c10150a */
[----:B------:R-:W-:Y:S01]  /*b0620*/  ISETP.LT.AND P2, PT, R19, UR5, !P0 ;  /* 0x0000000513007c0c */ /* 0x000fe2000c741270 */
[----:B---3--:R-:W-:Y:S01]  /*b0630*/  IMAD.WIDE R8, R29, 0x2, R22 ;  /* 0x000000021d087825 */ /* 0x008fe200078e0216 */
[----:B------:R-:W-:-:S03]  /*b0640*/  ULDC UR5, c[0x0][0x228] ;  /* 0x00008a0000057ab9 */ /* 0x000fc60000000800 */
[----:B0-----:R-:W-:Y:S01]  /*b0650*/  IMAD.WIDE R4, R29, 0x2, R20 ;  /* 0x000000021d047825 */ /* 0x001fe200078e0214 */
[----:B--2---:R0:W-:Y:S01]  /*b0660*/  @P6 STG.E.U16 desc[UR10][R16.64], R11 ;  /* 0x0000000b10006986 */ /* 0x0041e2000c10150a */
[----:B------:R-:W-:Y:S01]  /*b0670*/  ISETP.LT.AND P6, PT, R19, UR4, !P1 ;  /* 0x0000000413007c0c */ /* 0x000fe2000cfc1270 */
[----:B------:R-:W-:Y:S02]  /*b0680*/  ULDC UR4, c[0x0][0x228] ;  /* 0x00008a0000047ab9 */ /* 0x000fe40000000800 */
[----:B------:R-:W2:Y:S01]  /*b0690*/  LDL.LU R19, [R1+0x3f80] ;  /* 0x003f800001137983 */ /* 0x000ea20000300800 */
[----:B------:R-:W-:-:S05]  /*b06a0*/  PRMT R0, R11, 0x7632, R0 ;  /* 0x000076320b007816 */ /* 0x000fca0000000000 */
[----:B------:R1:W-:Y:S01]  /*b06b0*/  @P5 STG.E.U16 desc[UR10][R4.64], R0 ;  /* 0x0000000004005986 */ /* 0x0003e2000c10150a */
[----:B------:R-:W-:Y:S01]  /*b06c0*/  ISETP.LT.AND P5, PT, R27, UR4, !P1 ;  /* 0x000000041b007c0c */ /* 0x000fe2000cfa1270 */
[----:B0-----:R-:W-:Y:S01]  /*b06d0*/  IMAD.WIDE R10, R29, 0x2, R40 ;  /* 0x000000021d0a7825 */ /* 0x001fe200078e0228 */
[----:B------:R-:W-:Y:S01]  /*b06e0*/  ULDC UR4, c[0x0][0x228] ;  /* 0x00008a0000047ab9 */ /* 0x000fe20000000800 */
[----:B----4-:R-:W-:Y:S01]  /*b06f0*/  @P6 STG.E.U16 desc[UR10][R8.64], R15 ;  /* 0x0000000f08006986 */ /* 0x010fe2000c10150a */
[----:B------:R-:W-:-:S03]  /*b0700*/  ISETP.LT.AND P6, PT, R27, UR5, !P0 ;  /* 0x000000051b007c0c */ /* 0x000fc6000c7c1270 */
[----:B------:R-:W3:Y:S01]  /*b0710*/  LDL.LU R27, [R1+0x3f7c] ;  /* 0x003f7c00011b7983 */ /* 0x000ee20000300800 */
[----:B-1----:R-:W-:-:S05]  /*b0720*/  PRMT R5, R15, 0x7632, R5 ;  /* 0x000076320f057816 */ /* 0x002fca0000000005 */
[----:B------:R0:W-:Y:S01]  /*b0730*/  @P5 STG.E.U16 desc[UR10][R10.64], R5 ;  /* 0x000000050a005986 */ /* 0x0001e2000c10150a */
[----:B------:R-:W-:Y:S01]  /*b0740*/  ISETP.LT.AND P5, PT, R31, UR4, !P1 ;  /* 0x000000041f007c0c */ /* 0x000fe2000cfa1270 */
[----:B------:R-:W-:Y:S01]  /*b0750*/  ULDC UR4, c[0x0][0x228] ;  /* 0x00008a0000047ab9 */ /* 0x000fe20000000800 */
[----:B0-----:R-:W-:-:S04]  /*b0760*/  IMAD.WIDE R4, R29, 0x2, R42 ;  /* 0x000000021d047825 */ /* 0x001fc800078e022a */
[----:B------:R-:W-:-:S04]  /*b0770*/  IMAD.WIDE R8, R29, 0x2, R44 ;  /* 0x000000021d087825 */ /* 0x000fc800078e022c */
[----:B------:R-:W-:-:S03]  /*b0780*/  IMAD.WIDE R10, R29, 0x2, R46 ;  /* 0x000000021d0a7825 */ /* 0x000fc600078e022e */
[----:B--2---:R0:W-:Y:S01]  /*b0790*/  @P5 STG.E.U16 desc[UR10][R4.64], R19 ;  /* 0x0000001304005986 */ /* 0x0041e2000c10150a */
[----:B------:R-:W-:Y:S01]  /*b07a0*/  ISETP.LT.AND P5, PT, R35, UR4, !P1 ;  /* 0x0000000423007c0c */ /* 0x000fe2000cfa1270 */
[----:B------:R-:W-:Y:S01]  /*b07b0*/  ULDC UR4, c[0x0][0x228] ;  /* 0x00008a0000047ab9 */ /* 0x000fe20000000800 */
[----:B------:R-:W-:-:S11]  /*b07c0*/  PRMT R0, R19, 0x7632, R0 ;  /* 0x0000763213007816 */ /* 0x000fd60000000000 */
[----:B------:R-:W-:Y:S01]  /*b07d0*/  @P5 STG.E.U16 desc[UR10][R8.64], R0 ;  /* 0x0000000008005986 */ /* 0x000fe2000c10150a */
[----:B------:R-:W-:Y:S01]  /*b07e0*/  ISETP.LT.AND P5, PT, R39, UR4, !P1 ;  /* 0x0000000427007c0c */ /* 0x000fe2000cfa1270 */
[----:B------:R-:W-:-:S12]  /*b07f0*/  ULDC UR4, c[0x0][0x228] ;  /* 0x00008a0000047ab9 */ /* 0x000fd80000000800 */
[----:B---3--:R1:W-:Y:S01]  /*b0800*/  @P5 STG.E.U16 desc[UR10][R10.64], R27 ;  /* 0x0000001b0a005986 */ /* 0x0083e2000c10150a */
[----:B------:R-:W-:Y:S01]  /*b0810*/  ISETP.LT.AND P5, PT, R31, UR4, !P0 ;  /* 0x000000041f007c0c */ /* 0x000fe2000c7a1270 */
[----:B------:R-:W-:Y:S02]  /*b0820*/  ULDC UR4, c[0x0][0x228] ;  /* 0x00008a0000047ab9 */ /* 0x000fe40000000800 */
[----:B------:R-:W2:Y:S01]  /*b0830*/  LDL.LU R31, [R1+0x3f78] ;  /* 0x003f7800011f7983 */ /* 0x000ea20000300800 */
[----:B------:R-:W-:Y:S01]  /*b0840*/  ISETP.LT.AND P1, PT, R61, UR4, !P1 ;  /* 0x000000043d007c0c */ /* 0x000fe2000cf21270 */
[----:B0-----:R-:W-:Y:S01]  /*b0850*/  IMAD.WIDE R4, R29, 0x2, R48 ;  /* 0x000000021d047825 */ /* 0x001fe200078e0230 */
[----:B------:R-:W-:Y:S01]  /*b0860*/  PRMT R6, R27, 0x7632, R6 ;  /* 0x000076321b067816 */ /* 0x000fe20000000006 */
[----:B------:R-:W-:-:S10]  /*b0870*/  ULDC UR4, c[0x0][0x228] ;  /* 0x00008a0000047ab9 */ /* 0x000fd40000000800 */
[----:B------:R-:W-:Y:S01]  /*b0880*/  @P1 STG.E.U16 desc[UR10][R4.64], R6 ;  /* 0x0000000604001986 */ /* 0x000fe2000c10150a */
[----:B------:R-:W-:Y:S01]  /*b0890*/  ISETP.LT.AND P1, PT, R35, UR4, !P0 ;  /* 0x0000000423007c0c */ /* 0x000fe2000c721270 */
[----:B------:R-:W-:Y:S02]  /*b08a0*/  ULDC UR4, c[0x0][0x248] ;  /* 0x0000920000047ab9 */ /* 0x000fe40000000800 */
[----:B------:R-:W-:Y:S01]  /*b08b0*/  VIADD R29, R29, UR4 ;  /* 0x000000041d1d7c36 */ /* 0x000fe20008000000 */
[----:B------:R-:W-:Y:S01]  /*b08c0*/  ULDC UR4, c[0x0][0x228] ;  /* 0x00008a0000047ab9 */ /* 0x000fe20000000800 */
[----:B------:R-:W3:Y:S02]  /*b08d0*/  LDL.LU R35, [R1+0x3f74] ;  /* 0x003f740001237983 */ /* 0x000ee40000300800 */
[----:B------:R-:W-:-:S05]  /*b08e0*/  IMAD.WIDE R2, R29, 0x2, R2 ;  /* 0x000000021d027825 */ /* 0x000fca00078e0202 */
[----:B--2---:R0:W-:Y:S01]  /*b08f0*/  @P3 STG.E.U16 desc[UR10][R2.64], R31 ;  /* 0x0000001f02003986 */ /* 0x0041e2000c10150a */
[----:B------:R-:W-:Y:S01]  /*b0900*/  ISETP.LT.AND P3, PT, R39, UR4, !P0 ;  /* 0x0000000427007c0c */ /* 0x000fe2000c761270 */
[----:B------:R-:W-:Y:S02]  /*b0910*/  ULDC UR4, c[0x0][0x228] ;  /* 0x00008a0000047ab9 */ /* 0x000fe40000000800 */
[----:B------:R-:W0:Y:S01]  /*b0920*/  LDL.LU R39, [R1+0x3f70] ;  /* 0x003f700001277983 */ /* 0x000e220000300800 */
[----:B------:R-:W-:Y:S01]  /*b0930*/  ISETP.LT.AND P0, PT, R61, UR4, !P0 ;  /* 0x000000043d007c0c */ /* 0x000fe2000c701270 */
[----:B------:R-:W-:Y:S01]  /*b0940*/  IMAD.WIDE R20, R29, 0x2, R20 ;  /* 0x000000021d147825 */ /* 0x000fe200078e0214 */
[----:B-1----:R-:W-:-:S03]  /*b0950*/  PRMT R10, R31, 0x7632, R10 ;  /* 0x000076321f0a7816 */ /* 0x002fc6000000000a */
[----:B------:R-:W-:-:S04]  /*b0960*/  IMAD.WIDE R22, R29, 0x2, R22 ;  /* 0x000000021d167825 */ /* 0x000fc800078e0216 */
[C---:B------:R-:W-:Y:S01]  /*b0970*/  IMAD.WIDE R40, R29.reuse, 0x2, R40 ;  /* 0x000000021d287825 */ /* 0x040fe200078e0228 */
[----:B------:R1:W-:Y:S03]  /*b0980*/  @P4 STG.E.U16 desc[UR10][R20.64], R10 ;  /* 0x0000000a14004986 */ /* 0x0003e6000c10150a */
[----:B------:R-:W-:Y:S01]  /*b0990*/  IMAD.WIDE R42, R29, 0x2, R42 ;  /* 0x000000021d2a7825 */ /* 0x000fe200078e022a */
[----:B---3--:R-:W-:-:S03]  /*b09a0*/  PRMT R0, R35, 0x7632, R0 ;  /* 0x0000763223007816 */ /* 0x008fc60000000000 */
[C---:B------:R-:W-:Y:S01]  /*b09b0*/  IMAD.WIDE R44, R29.reuse, 0x2, R44 ;  /* 0x000000021d2c7825 */ /* 0x040fe200078e022c */
[----:B------:R1:W-:Y:S03]  /*b09c0*/  @P2 STG.E.U16 desc[UR10][R22.64], R35 ;  /* 0x0000002316002986 */ /* 0x0003e6000c10150a */
[C---:B------:R-:W-:Y:S01]  /*b09d0*/  IMAD.WIDE R46, R29.reuse, 0x2, R46 ;  /* 0x000000021d2e7825 */ /* 0x040fe200078e022e */
[----:B------:R1:W-:Y:S03]  /*b09e0*/  @P6 STG.E.U16 desc[UR10][R40.64], R0 ;  /* 0x0000000028006986 */ /* 0x0003e6000c10150a */
[----:B------:R-:W-:Y:S01]  /*b09f0*/  IMAD.WIDE R48, R29, 0x2, R48 ;  /* 0x000000021d307825 */ /* 0x000fe200078e0230 */
[----:B0-----:R-:W-:Y:S01]  /*b0a00*/  PRMT R2, R39, 0x7632, R2 ;  /* 0x0000763227027816 */ /* 0x001fe20000000002 */
[----:B------:R1:W-:Y:S04]  /*b0a10*/  @P5 STG.E.U16 desc[UR10][R42.64], R39 ;  /* 0x000000272a005986 */ /* 0x0003e8000c10150a */
[----:B------:R1:W-:Y:S04]  /*b0a20*/  @P1 STG.E.U16 desc[UR10][R44.64], R2 ;  /* 0x000000022c001986 */ /* 0x0003e8000c10150a */
[----:B------:R1:W-:Y:S01]  /*b0a30*/  @P3 STG.E.U16 desc[UR10][R46.64], R7 ;  /* 0x000000072e003986 */ /* 0x0003e2000c10150a */
[----:B------:R-:W-:Y:S05]  /*b0a40*/  @!P0 EXIT ;  /* 0x000000000000894d */ /* 0x000fea0003800000 */
[----:B------:R-:W-:-:S05]  /*b0a50*/  PRMT R24, R7, 0x7632, R24 ;  /* 0x0000763207187816 */ /* 0x000fca0000000018 */
[----:B------:R-:W-:Y:S01]  /*b0a60*/  STG.E.U16 desc[UR10][R48.64], R24 ;  /* 0x0000001830007986 */ /* 0x000fe2000c10150a */
[----:B------:R-:W-:Y:S05]  /*b0a70*/  EXIT ;  /* 0x000000000000794d */ /* 0x000fea0003800000 */
.L_x_2:
[----:B------:R-:W-:-:S00]  /*b0a80*/  BRA `(.L_x_2) ;  /* 0xfffffffc00fc7947 */ /* 0x000fc0000383ffff */
[----:B------:R-:W-:-:S00]  /*b0a90*/  NOP ;  /* 0x0000000000007918 */ /* 0x000fc00000000000 */
        /* <DEDUP_REMOVED lines=14> */
.L_x_3:


//--------------------- .nv.shared.matmul_kernel  --------------------------
	.section	.nv.shared.matmul_kernel,"aw",@nobits
	.sectionflags	@""
	.align	16
	.zero		1024


//--------------------- .nv.shared.reserved.0     --------------------------
	.section	.nv.shared.reserved.0,"aw",@nobits
	.weak		__nv_reservedSMEM_offset_0_alias
	.size		__nv_reservedSMEM_offset_0_alias, 0, 0
	.other		__nv_reservedSMEM_offset_0_alias,@"STO_CUDA_RESERVED_SHARED STV_DEFAULT"
__nv_reservedSMEM_offset_0_alias:
	.zero		0


//--------------------- .nv.constant0.matmul_kernel --------------------------
	.section	.nv.constant0.matmul_kernel,"a",@progbits
	.sectionflags	@""
	.align	4
.nv.constant0.matmul_kernel:
	.zero		608


//--------------------- SYMBOLS --------------------------

	.type		.nv.reservedSmem.offset0,@object
	.size		.nv.reservedSmem.offset0,0x4
